//
// Generated by NVIDIA NVVM Compiler
//
// Compiler Build ID: CL-36424714
// Cuda compilation tools, release 13.0, V13.0.88
// Based on NVVM 20.0.0
//

.version 9.0
.target sm_100
.address_size 64

	// .globl	_Z22keccak256_batch_kernelPhPjS_i
.const .align 8 .b8 keccak_round_constants[192] = {1, 0, 0, 0, 0, 0, 0, 0, 130, 128, 0, 0, 0, 0, 0, 0, 138, 128, 0, 0, 0, 0, 0, 128, 0, 128, 0, 128, 0, 0, 0, 128, 139, 128, 0, 0, 0, 0, 0, 0, 1, 0, 0, 128, 0, 0, 0, 0, 129, 128, 0, 128, 0, 0, 0, 128, 9, 128, 0, 0, 0, 0, 0, 128, 138, 0, 0, 0, 0, 0, 0, 0, 136, 0, 0, 0, 0, 0, 0, 0, 9, 128, 0, 128, 0, 0, 0, 0, 10, 0, 0, 128, 0, 0, 0, 0, 139, 128, 0, 128, 0, 0, 0, 0, 139, 0, 0, 0, 0, 0, 0, 128, 137, 128, 0, 0, 0, 0, 0, 128, 3, 128, 0, 0, 0, 0, 0, 128, 2, 128, 0, 0, 0, 0, 0, 128, 128, 0, 0, 0, 0, 0, 0, 128, 10, 128, 0, 0, 0, 0, 0, 0, 10, 0, 0, 128, 0, 0, 0, 128, 129, 128, 0, 128, 0, 0, 0, 128, 128, 128, 0, 0, 0, 0, 0, 128, 1, 0, 0, 128, 0, 0, 0, 0, 8, 128, 0, 128, 0, 0, 0, 128};
.const .align 4 .b8 keccak_rotation_offsets[96];

.visible .entry _Z22keccak256_batch_kernelPhPjS_i(
	.param .u64 .ptr .align 1 _Z22keccak256_batch_kernelPhPjS_i_param_0,
	.param .u64 .ptr .align 1 _Z22keccak256_batch_kernelPhPjS_i_param_1,
	.param .u64 .ptr .align 1 _Z22keccak256_batch_kernelPhPjS_i_param_2,
	.param .u32 _Z22keccak256_batch_kernelPhPjS_i_param_3
)
{
	.local .align 8 .b8 	__local_depot0[136];
	.reg .b64 	%SP;
	.reg .b64 	%SPL;
	.reg .pred 	%p<11>;
	.reg .b16 	%rs<8>;
	.reg .b32 	%r<468>;
	.reg .b64 	%rd<1231>;

	mov.u64 	%SPL, __local_depot0;
	ld.param.u64 	%rd196, [_Z22keccak256_batch_kernelPhPjS_i_param_1];
	ld.param.u32 	%r27, [_Z22keccak256_batch_kernelPhPjS_i_param_3];
	add.u64 	%rd1, %SPL, 0;
	mov.u32 	%r28, %ctaid.x;
	mov.u32 	%r29, %ntid.x;
	mov.u32 	%r30, %tid.x;
	mad.lo.s32 	%r1, %r28, %r29, %r30;
	setp.ge.s32 	%p1, %r1, %r27;
	@%p1 bra 	$L__BB0_16;
	cvta.to.global.u64 	%rd200, %rd196;
	mul.wide.s32 	%rd201, %r1, 4;
	add.s64 	%rd202, %rd200, %rd201;
	ld.global.u32 	%r461, [%rd202];
	setp.lt.u32 	%p2, %r461, 136;
	mov.b32 	%r460, 0;
	mov.b64 	%rd1153, 0;
	mov.u64 	%rd1154, %rd1153;
	mov.u64 	%rd1155, %rd1153;
	mov.u64 	%rd1156, %rd1153;
	mov.u64 	%rd1157, %rd1153;
	mov.u64 	%rd1158, %rd1153;
	mov.u64 	%rd1159, %rd1153;
	mov.u64 	%rd1160, %rd1153;
	mov.u64 	%rd1135, %rd1153;
	mov.u64 	%rd1136, %rd1153;
	mov.u64 	%rd1137, %rd1153;
	mov.u64 	%rd1138, %rd1153;
	mov.u64 	%rd1139, %rd1153;
	mov.u64 	%rd1140, %rd1153;
	mov.u64 	%rd1141, %rd1153;
	mov.u64 	%rd1142, %rd1153;
	mov.u64 	%rd1143, %rd1153;
	mov.u64 	%rd1144, %rd1153;
	mov.u64 	%rd1145, %rd1153;
	mov.u64 	%rd1146, %rd1153;
	mov.u64 	%rd1147, %rd1153;
	mov.u64 	%rd1148, %rd1153;
	mov.u64 	%rd1149, %rd1153;
	mov.u64 	%rd1150, %rd1153;
	mov.u64 	%rd1151, %rd1153;
	@%p2 bra 	$L__BB0_6;
	mov.b32 	%r460, 0;
	mov.b64 	%rd1153, 0;
	mov.u64 	%rd204, keccak_round_constants;
$L__BB0_3:
	ld.param.u64 	%rd1123, [_Z22keccak256_batch_kernelPhPjS_i_param_0];
	cvt.u64.u32 	%rd205, %r460;
	cvta.to.global.u64 	%rd206, %rd1123;
	shl.b32 	%r38, %r1, 8;
	cvt.s64.s32 	%rd207, %r38;
	add.s64 	%rd208, %rd206, %rd207;
	add.s64 	%rd209, %rd208, %rd205;
	ld.global.u8 	%rd210, [%rd209];
	ld.global.u8 	%r39, [%rd209+1];
	mul.wide.u32 	%rd211, %r39, 256;
	or.b64  	%rd212, %rd211, %rd210;
	ld.global.u8 	%r40, [%rd209+2];
	mul.wide.u32 	%rd213, %r40, 65536;
	or.b64  	%rd214, %rd213, %rd212;
	ld.global.u8 	%r41, [%rd209+3];
	mul.wide.u32 	%rd215, %r41, 16777216;
	or.b64  	%rd216, %rd215, %rd214;
	ld.global.u8 	%rd217, [%rd209+4];
	shl.b64 	%rd218, %rd217, 32;
	or.b64  	%rd219, %rd218, %rd216;
	ld.global.u8 	%rd220, [%rd209+5];
	shl.b64 	%rd221, %rd220, 40;
	or.b64  	%rd222, %rd221, %rd219;
	ld.global.u8 	%rd223, [%rd209+6];
	shl.b64 	%rd224, %rd223, 48;
	or.b64  	%rd225, %rd224, %rd222;
	ld.global.u8 	%rd226, [%rd209+7];
	shl.b64 	%rd227, %rd226, 56;
	or.b64  	%rd228, %rd227, %rd225;
	xor.b64  	%rd1151, %rd1151, %rd228;
	ld.global.u8 	%rd229, [%rd209+8];
	ld.global.u8 	%r42, [%rd209+9];
	mul.wide.u32 	%rd230, %r42, 256;
	or.b64  	%rd231, %rd230, %rd229;
	ld.global.u8 	%r43, [%rd209+10];
	mul.wide.u32 	%rd232, %r43, 65536;
	or.b64  	%rd233, %rd232, %rd231;
	ld.global.u8 	%r44, [%rd209+11];
	mul.wide.u32 	%rd234, %r44, 16777216;
	or.b64  	%rd235, %rd234, %rd233;
	ld.global.u8 	%rd236, [%rd209+12];
	shl.b64 	%rd237, %rd236, 32;
	or.b64  	%rd238, %rd237, %rd235;
	ld.global.u8 	%rd239, [%rd209+13];
	shl.b64 	%rd240, %rd239, 40;
	or.b64  	%rd241, %rd240, %rd238;
	ld.global.u8 	%rd242, [%rd209+14];
	shl.b64 	%rd243, %rd242, 48;
	or.b64  	%rd244, %rd243, %rd241;
	ld.global.u8 	%rd245, [%rd209+15];
	shl.b64 	%rd246, %rd245, 56;
	or.b64  	%rd247, %rd246, %rd244;
	xor.b64  	%rd1150, %rd1150, %rd247;
	ld.global.u8 	%rd248, [%rd209+16];
	ld.global.u8 	%r45, [%rd209+17];
	mul.wide.u32 	%rd249, %r45, 256;
	or.b64  	%rd250, %rd249, %rd248;
	ld.global.u8 	%r46, [%rd209+18];
	mul.wide.u32 	%rd251, %r46, 65536;
	or.b64  	%rd252, %rd251, %rd250;
	ld.global.u8 	%r47, [%rd209+19];
	mul.wide.u32 	%rd253, %r47, 16777216;
	or.b64  	%rd254, %rd253, %rd252;
	ld.global.u8 	%rd255, [%rd209+20];
	shl.b64 	%rd256, %rd255, 32;
	or.b64  	%rd257, %rd256, %rd254;
	ld.global.u8 	%rd258, [%rd209+21];
	shl.b64 	%rd259, %rd258, 40;
	or.b64  	%rd260, %rd259, %rd257;
	ld.global.u8 	%rd261, [%rd209+22];
	shl.b64 	%rd262, %rd261, 48;
	or.b64  	%rd263, %rd262, %rd260;
	ld.global.u8 	%rd264, [%rd209+23];
	shl.b64 	%rd265, %rd264, 56;
	or.b64  	%rd266, %rd265, %rd263;
	xor.b64  	%rd1149, %rd1149, %rd266;
	ld.global.u8 	%rd267, [%rd209+24];
	ld.global.u8 	%r48, [%rd209+25];
	mul.wide.u32 	%rd268, %r48, 256;
	or.b64  	%rd269, %rd268, %rd267;
	ld.global.u8 	%r49, [%rd209+26];
	mul.wide.u32 	%rd270, %r49, 65536;
	or.b64  	%rd271, %rd270, %rd269;
	ld.global.u8 	%r50, [%rd209+27];
	mul.wide.u32 	%rd272, %r50, 16777216;
	or.b64  	%rd273, %rd272, %rd271;
	ld.global.u8 	%rd274, [%rd209+28];
	shl.b64 	%rd275, %rd274, 32;
	or.b64  	%rd276, %rd275, %rd273;
	ld.global.u8 	%rd277, [%rd209+29];
	shl.b64 	%rd278, %rd277, 40;
	or.b64  	%rd279, %rd278, %rd276;
	ld.global.u8 	%rd280, [%rd209+30];
	shl.b64 	%rd281, %rd280, 48;
	or.b64  	%rd282, %rd281, %rd279;
	ld.global.u8 	%rd283, [%rd209+31];
	shl.b64 	%rd284, %rd283, 56;
	or.b64  	%rd285, %rd284, %rd282;
	xor.b64  	%rd1148, %rd1148, %rd285;
	ld.global.u8 	%rd286, [%rd209+32];
	ld.global.u8 	%r51, [%rd209+33];
	mul.wide.u32 	%rd287, %r51, 256;
	or.b64  	%rd288, %rd287, %rd286;
	ld.global.u8 	%r52, [%rd209+34];
	mul.wide.u32 	%rd289, %r52, 65536;
	or.b64  	%rd290, %rd289, %rd288;
	ld.global.u8 	%r53, [%rd209+35];
	mul.wide.u32 	%rd291, %r53, 16777216;
	or.b64  	%rd292, %rd291, %rd290;
	ld.global.u8 	%rd293, [%rd209+36];
	shl.b64 	%rd294, %rd293, 32;
	or.b64  	%rd295, %rd294, %rd292;
	ld.global.u8 	%rd296, [%rd209+37];
	shl.b64 	%rd297, %rd296, 40;
	or.b64  	%rd298, %rd297, %rd295;
	ld.global.u8 	%rd299, [%rd209+38];
	shl.b64 	%rd300, %rd299, 48;
	or.b64  	%rd301, %rd300, %rd298;
	ld.global.u8 	%rd302, [%rd209+39];
	shl.b64 	%rd303, %rd302, 56;
	or.b64  	%rd304, %rd303, %rd301;
	xor.b64  	%rd1147, %rd1147, %rd304;
	ld.global.u8 	%rd305, [%rd209+40];
	ld.global.u8 	%r54, [%rd209+41];
	mul.wide.u32 	%rd306, %r54, 256;
	or.b64  	%rd307, %rd306, %rd305;
	ld.global.u8 	%r55, [%rd209+42];
	mul.wide.u32 	%rd308, %r55, 65536;
	or.b64  	%rd309, %rd308, %rd307;
	ld.global.u8 	%r56, [%rd209+43];
	mul.wide.u32 	%rd310, %r56, 16777216;
	or.b64  	%rd311, %rd310, %rd309;
	ld.global.u8 	%rd312, [%rd209+44];
	shl.b64 	%rd313, %rd312, 32;
	or.b64  	%rd314, %rd313, %rd311;
	ld.global.u8 	%rd315, [%rd209+45];
	shl.b64 	%rd316, %rd315, 40;
	or.b64  	%rd317, %rd316, %rd314;
	ld.global.u8 	%rd318, [%rd209+46];
	shl.b64 	%rd319, %rd318, 48;
	or.b64  	%rd320, %rd319, %rd317;
	ld.global.u8 	%rd321, [%rd209+47];
	shl.b64 	%rd322, %rd321, 56;
	or.b64  	%rd323, %rd322, %rd320;
	xor.b64  	%rd1146, %rd1146, %rd323;
	ld.global.u8 	%rd324, [%rd209+48];
	ld.global.u8 	%r57, [%rd209+49];
	mul.wide.u32 	%rd325, %r57, 256;
	or.b64  	%rd326, %rd325, %rd324;
	ld.global.u8 	%r58, [%rd209+50];
	mul.wide.u32 	%rd327, %r58, 65536;
	or.b64  	%rd328, %rd327, %rd326;
	ld.global.u8 	%r59, [%rd209+51];
	mul.wide.u32 	%rd329, %r59, 16777216;
	or.b64  	%rd330, %rd329, %rd328;
	ld.global.u8 	%rd331, [%rd209+52];
	shl.b64 	%rd332, %rd331, 32;
	or.b64  	%rd333, %rd332, %rd330;
	ld.global.u8 	%rd334, [%rd209+53];
	shl.b64 	%rd335, %rd334, 40;
	or.b64  	%rd336, %rd335, %rd333;
	ld.global.u8 	%rd337, [%rd209+54];
	shl.b64 	%rd338, %rd337, 48;
	or.b64  	%rd339, %rd338, %rd336;
	ld.global.u8 	%rd340, [%rd209+55];
	shl.b64 	%rd341, %rd340, 56;
	or.b64  	%rd342, %rd341, %rd339;
	xor.b64  	%rd1145, %rd1145, %rd342;
	ld.global.u8 	%rd343, [%rd209+56];
	ld.global.u8 	%r60, [%rd209+57];
	mul.wide.u32 	%rd344, %r60, 256;
	or.b64  	%rd345, %rd344, %rd343;
	ld.global.u8 	%r61, [%rd209+58];
	mul.wide.u32 	%rd346, %r61, 65536;
	or.b64  	%rd347, %rd346, %rd345;
	ld.global.u8 	%r62, [%rd209+59];
	mul.wide.u32 	%rd348, %r62, 16777216;
	or.b64  	%rd349, %rd348, %rd347;
	ld.global.u8 	%rd350, [%rd209+60];
	shl.b64 	%rd351, %rd350, 32;
	or.b64  	%rd352, %rd351, %rd349;
	ld.global.u8 	%rd353, [%rd209+61];
	shl.b64 	%rd354, %rd353, 40;
	or.b64  	%rd355, %rd354, %rd352;
	ld.global.u8 	%rd356, [%rd209+62];
	shl.b64 	%rd357, %rd356, 48;
	or.b64  	%rd358, %rd357, %rd355;
	ld.global.u8 	%rd359, [%rd209+63];
	shl.b64 	%rd360, %rd359, 56;
	or.b64  	%rd361, %rd360, %rd358;
	xor.b64  	%rd1144, %rd1144, %rd361;
	ld.global.u8 	%rd362, [%rd209+64];
	ld.global.u8 	%r63, [%rd209+65];
	mul.wide.u32 	%rd363, %r63, 256;
	or.b64  	%rd364, %rd363, %rd362;
	ld.global.u8 	%r64, [%rd209+66];
	mul.wide.u32 	%rd365, %r64, 65536;
	or.b64  	%rd366, %rd365, %rd364;
	ld.global.u8 	%r65, [%rd209+67];
	mul.wide.u32 	%rd367, %r65, 16777216;
	or.b64  	%rd368, %rd367, %rd366;
	ld.global.u8 	%rd369, [%rd209+68];
	shl.b64 	%rd370, %rd369, 32;
	or.b64  	%rd371, %rd370, %rd368;
	ld.global.u8 	%rd372, [%rd209+69];
	shl.b64 	%rd373, %rd372, 40;
	or.b64  	%rd374, %rd373, %rd371;
	ld.global.u8 	%rd375, [%rd209+70];
	shl.b64 	%rd376, %rd375, 48;
	or.b64  	%rd377, %rd376, %rd374;
	ld.global.u8 	%rd378, [%rd209+71];
	shl.b64 	%rd379, %rd378, 56;
	or.b64  	%rd380, %rd379, %rd377;
	xor.b64  	%rd1143, %rd1143, %rd380;
	ld.global.u8 	%rd381, [%rd209+72];
	ld.global.u8 	%r66, [%rd209+73];
	mul.wide.u32 	%rd382, %r66, 256;
	or.b64  	%rd383, %rd382, %rd381;
	ld.global.u8 	%r67, [%rd209+74];
	mul.wide.u32 	%rd384, %r67, 65536;
	or.b64  	%rd385, %rd384, %rd383;
	ld.global.u8 	%r68, [%rd209+75];
	mul.wide.u32 	%rd386, %r68, 16777216;
	or.b64  	%rd387, %rd386, %rd385;
	ld.global.u8 	%rd388, [%rd209+76];
	shl.b64 	%rd389, %rd388, 32;
	or.b64  	%rd390, %rd389, %rd387;
	ld.global.u8 	%rd391, [%rd209+77];
	shl.b64 	%rd392, %rd391, 40;
	or.b64  	%rd393, %rd392, %rd390;
	ld.global.u8 	%rd394, [%rd209+78];
	shl.b64 	%rd395, %rd394, 48;
	or.b64  	%rd396, %rd395, %rd393;
	ld.global.u8 	%rd397, [%rd209+79];
	shl.b64 	%rd398, %rd397, 56;
	or.b64  	%rd399, %rd398, %rd396;
	xor.b64  	%rd1142, %rd1142, %rd399;
	ld.global.u8 	%rd400, [%rd209+80];
	ld.global.u8 	%r69, [%rd209+81];
	mul.wide.u32 	%rd401, %r69, 256;
	or.b64  	%rd402, %rd401, %rd400;
	ld.global.u8 	%r70, [%rd209+82];
	mul.wide.u32 	%rd403, %r70, 65536;
	or.b64  	%rd404, %rd403, %rd402;
	ld.global.u8 	%r71, [%rd209+83];
	mul.wide.u32 	%rd405, %r71, 16777216;
	or.b64  	%rd406, %rd405, %rd404;
	ld.global.u8 	%rd407, [%rd209+84];
	shl.b64 	%rd408, %rd407, 32;
	or.b64  	%rd409, %rd408, %rd406;
	ld.global.u8 	%rd410, [%rd209+85];
	shl.b64 	%rd411, %rd410, 40;
	or.b64  	%rd412, %rd411, %rd409;
	ld.global.u8 	%rd413, [%rd209+86];
	shl.b64 	%rd414, %rd413, 48;
	or.b64  	%rd415, %rd414, %rd412;
	ld.global.u8 	%rd416, [%rd209+87];
	shl.b64 	%rd417, %rd416, 56;
	or.b64  	%rd418, %rd417, %rd415;
	xor.b64  	%rd1141, %rd1141, %rd418;
	ld.global.u8 	%rd419, [%rd209+88];
	ld.global.u8 	%r72, [%rd209+89];
	mul.wide.u32 	%rd420, %r72, 256;
	or.b64  	%rd421, %rd420, %rd419;
	ld.global.u8 	%r73, [%rd209+90];
	mul.wide.u32 	%rd422, %r73, 65536;
	or.b64  	%rd423, %rd422, %rd421;
	ld.global.u8 	%r74, [%rd209+91];
	mul.wide.u32 	%rd424, %r74, 16777216;
	or.b64  	%rd425, %rd424, %rd423;
	ld.global.u8 	%rd426, [%rd209+92];
	shl.b64 	%rd427, %rd426, 32;
	or.b64  	%rd428, %rd427, %rd425;
	ld.global.u8 	%rd429, [%rd209+93];
	shl.b64 	%rd430, %rd429, 40;
	or.b64  	%rd431, %rd430, %rd428;
	ld.global.u8 	%rd432, [%rd209+94];
	shl.b64 	%rd433, %rd432, 48;
	or.b64  	%rd434, %rd433, %rd431;
	ld.global.u8 	%rd435, [%rd209+95];
	shl.b64 	%rd436, %rd435, 56;
	or.b64  	%rd437, %rd436, %rd434;
	xor.b64  	%rd1140, %rd1140, %rd437;
	ld.global.u8 	%rd438, [%rd209+96];
	ld.global.u8 	%r75, [%rd209+97];
	mul.wide.u32 	%rd439, %r75, 256;
	or.b64  	%rd440, %rd439, %rd438;
	ld.global.u8 	%r76, [%rd209+98];
	mul.wide.u32 	%rd441, %r76, 65536;
	or.b64  	%rd442, %rd441, %rd440;
	ld.global.u8 	%r77, [%rd209+99];
	mul.wide.u32 	%rd443, %r77, 16777216;
	or.b64  	%rd444, %rd443, %rd442;
	ld.global.u8 	%rd445, [%rd209+100];
	shl.b64 	%rd446, %rd445, 32;
	or.b64  	%rd447, %rd446, %rd444;
	ld.global.u8 	%rd448, [%rd209+101];
	shl.b64 	%rd449, %rd448, 40;
	or.b64  	%rd450, %rd449, %rd447;
	ld.global.u8 	%rd451, [%rd209+102];
	shl.b64 	%rd452, %rd451, 48;
	or.b64  	%rd453, %rd452, %rd450;
	ld.global.u8 	%rd454, [%rd209+103];
	shl.b64 	%rd455, %rd454, 56;
	or.b64  	%rd456, %rd455, %rd453;
	xor.b64  	%rd1139, %rd1139, %rd456;
	ld.global.u8 	%rd457, [%rd209+104];
	ld.global.u8 	%r78, [%rd209+105];
	mul.wide.u32 	%rd458, %r78, 256;
	or.b64  	%rd459, %rd458, %rd457;
	ld.global.u8 	%r79, [%rd209+106];
	mul.wide.u32 	%rd460, %r79, 65536;
	or.b64  	%rd461, %rd460, %rd459;
	ld.global.u8 	%r80, [%rd209+107];
	mul.wide.u32 	%rd462, %r80, 16777216;
	or.b64  	%rd463, %rd462, %rd461;
	ld.global.u8 	%rd464, [%rd209+108];
	shl.b64 	%rd465, %rd464, 32;
	or.b64  	%rd466, %rd465, %rd463;
	ld.global.u8 	%rd467, [%rd209+109];
	shl.b64 	%rd468, %rd467, 40;
	or.b64  	%rd469, %rd468, %rd466;
	ld.global.u8 	%rd470, [%rd209+110];
	shl.b64 	%rd471, %rd470, 48;
	or.b64  	%rd472, %rd471, %rd469;
	ld.global.u8 	%rd473, [%rd209+111];
	shl.b64 	%rd474, %rd473, 56;
	or.b64  	%rd475, %rd474, %rd472;
	xor.b64  	%rd1138, %rd1138, %rd475;
	ld.global.u8 	%rd476, [%rd209+112];
	ld.global.u8 	%r81, [%rd209+113];
	mul.wide.u32 	%rd477, %r81, 256;
	or.b64  	%rd478, %rd477, %rd476;
	ld.global.u8 	%r82, [%rd209+114];
	mul.wide.u32 	%rd479, %r82, 65536;
	or.b64  	%rd480, %rd479, %rd478;
	ld.global.u8 	%r83, [%rd209+115];
	mul.wide.u32 	%rd481, %r83, 16777216;
	or.b64  	%rd482, %rd481, %rd480;
	ld.global.u8 	%rd483, [%rd209+116];
	shl.b64 	%rd484, %rd483, 32;
	or.b64  	%rd485, %rd484, %rd482;
	ld.global.u8 	%rd486, [%rd209+117];
	shl.b64 	%rd487, %rd486, 40;
	or.b64  	%rd488, %rd487, %rd485;
	ld.global.u8 	%rd489, [%rd209+118];
	shl.b64 	%rd490, %rd489, 48;
	or.b64  	%rd491, %rd490, %rd488;
	ld.global.u8 	%rd492, [%rd209+119];
	shl.b64 	%rd493, %rd492, 56;
	or.b64  	%rd494, %rd493, %rd491;
	xor.b64  	%rd1137, %rd1137, %rd494;
	add.s32 	%r84, %r460, 120;
	cvt.u64.u32 	%rd495, %r84;
	add.s64 	%rd496, %rd208, %rd495;
	ld.global.u8 	%rd497, [%rd496];
	ld.global.u8 	%r85, [%rd496+1];
	mul.wide.u32 	%rd498, %r85, 256;
	or.b64  	%rd499, %rd498, %rd497;
	ld.global.u8 	%r86, [%rd496+2];
	mul.wide.u32 	%rd500, %r86, 65536;
	or.b64  	%rd501, %rd500, %rd499;
	ld.global.u8 	%r87, [%rd496+3];
	mul.wide.u32 	%rd502, %r87, 16777216;
	or.b64  	%rd503, %rd502, %rd501;
	ld.global.u8 	%rd504, [%rd496+4];
	shl.b64 	%rd505, %rd504, 32;
	or.b64  	%rd506, %rd505, %rd503;
	ld.global.u8 	%rd507, [%rd496+5];
	shl.b64 	%rd508, %rd507, 40;
	or.b64  	%rd509, %rd508, %rd506;
	ld.global.u8 	%rd510, [%rd496+6];
	shl.b64 	%rd511, %rd510, 48;
	or.b64  	%rd512, %rd511, %rd509;
	ld.global.u8 	%rd513, [%rd496+7];
	shl.b64 	%rd514, %rd513, 56;
	or.b64  	%rd515, %rd514, %rd512;
	xor.b64  	%rd1136, %rd1136, %rd515;
	add.s32 	%r88, %r460, 128;
	cvt.u64.u32 	%rd516, %r88;
	add.s64 	%rd517, %rd208, %rd516;
	ld.global.u8 	%rd518, [%rd517];
	ld.global.u8 	%r89, [%rd517+1];
	mul.wide.u32 	%rd519, %r89, 256;
	or.b64  	%rd520, %rd519, %rd518;
	ld.global.u8 	%r90, [%rd517+2];
	mul.wide.u32 	%rd521, %r90, 65536;
	or.b64  	%rd522, %rd521, %rd520;
	ld.global.u8 	%r91, [%rd517+3];
	mul.wide.u32 	%rd523, %r91, 16777216;
	or.b64  	%rd524, %rd523, %rd522;
	ld.global.u8 	%rd525, [%rd517+4];
	shl.b64 	%rd526, %rd525, 32;
	or.b64  	%rd527, %rd526, %rd524;
	ld.global.u8 	%rd528, [%rd517+5];
	shl.b64 	%rd529, %rd528, 40;
	or.b64  	%rd530, %rd529, %rd527;
	ld.global.u8 	%rd531, [%rd517+6];
	shl.b64 	%rd532, %rd531, 48;
	or.b64  	%rd533, %rd532, %rd530;
	ld.global.u8 	%rd534, [%rd517+7];
	shl.b64 	%rd535, %rd534, 56;
	or.b64  	%rd536, %rd535, %rd533;
	xor.b64  	%rd1135, %rd1135, %rd536;
	mov.b32 	%r459, 0;
	mov.u64 	%rd1152, %rd204;
$L__BB0_4:
	xor.b64  	%rd537, %rd1146, %rd1151;
	xor.b64  	%rd538, %rd537, %rd1141;
	xor.b64  	%rd539, %rd538, %rd1136;
	xor.b64  	%rd540, %rd539, %rd1157;
	xor.b64  	%rd541, %rd1145, %rd1150;
	xor.b64  	%rd542, %rd541, %rd1140;
	xor.b64  	%rd543, %rd542, %rd1135;
	xor.b64  	%rd544, %rd543, %rd1156;
	xor.b64  	%rd545, %rd1144, %rd1149;
	xor.b64  	%rd546, %rd545, %rd1139;
	xor.b64  	%rd547, %rd546, %rd1160;
	xor.b64  	%rd548, %rd547, %rd1155;
	xor.b64  	%rd549, %rd1143, %rd1148;
	xor.b64  	%rd550, %rd549, %rd1138;
	xor.b64  	%rd551, %rd550, %rd1159;
	xor.b64  	%rd552, %rd551, %rd1154;
	xor.b64  	%rd553, %rd1142, %rd1147;
	xor.b64  	%rd554, %rd553, %rd1137;
	xor.b64  	%rd555, %rd554, %rd1158;
	xor.b64  	%rd556, %rd555, %rd1153;
	mov.b64 	{%r92, %r93}, %rd544;
	shf.l.wrap.b32 	%r94, %r92, %r93, 1;
	shf.l.wrap.b32 	%r95, %r93, %r92, 1;
	mov.b64 	%rd557, {%r95, %r94};
	xor.b64  	%rd558, %rd557, %rd556;
	mov.b64 	{%r96, %r97}, %rd548;
	shf.l.wrap.b32 	%r98, %r96, %r97, 1;
	shf.l.wrap.b32 	%r99, %r97, %r96, 1;
	mov.b64 	%rd559, {%r99, %r98};
	xor.b64  	%rd560, %rd559, %rd540;
	mov.b64 	{%r100, %r101}, %rd552;
	shf.l.wrap.b32 	%r102, %r100, %r101, 1;
	shf.l.wrap.b32 	%r103, %r101, %r100, 1;
	mov.b64 	%rd561, {%r103, %r102};
	xor.b64  	%rd562, %rd561, %rd544;
	mov.b64 	{%r104, %r105}, %rd556;
	shf.l.wrap.b32 	%r106, %r104, %r105, 1;
	shf.l.wrap.b32 	%r107, %r105, %r104, 1;
	mov.b64 	%rd563, {%r107, %r106};
	xor.b64  	%rd564, %rd563, %rd548;
	mov.b64 	{%r108, %r109}, %rd540;
	shf.l.wrap.b32 	%r110, %r108, %r109, 1;
	shf.l.wrap.b32 	%r111, %r109, %r108, 1;
	mov.b64 	%rd565, {%r111, %r110};
	xor.b64  	%rd566, %rd565, %rd552;
	xor.b64  	%rd567, %rd558, %rd1151;
	xor.b64  	%rd568, %rd560, %rd1150;
	xor.b64  	%rd569, %rd562, %rd1149;
	xor.b64  	%rd570, %rd564, %rd1148;
	xor.b64  	%rd571, %rd566, %rd1147;
	xor.b64  	%rd572, %rd558, %rd1146;
	xor.b64  	%rd573, %rd560, %rd1145;
	xor.b64  	%rd574, %rd562, %rd1144;
	xor.b64  	%rd575, %rd564, %rd1143;
	xor.b64  	%rd576, %rd566, %rd1142;
	xor.b64  	%rd577, %rd558, %rd1141;
	xor.b64  	%rd578, %rd560, %rd1140;
	xor.b64  	%rd579, %rd562, %rd1139;
	xor.b64  	%rd580, %rd564, %rd1138;
	xor.b64  	%rd581, %rd566, %rd1137;
	xor.b64  	%rd582, %rd558, %rd1136;
	xor.b64  	%rd583, %rd560, %rd1135;
	xor.b64  	%rd584, %rd562, %rd1160;
	xor.b64  	%rd585, %rd564, %rd1159;
	xor.b64  	%rd586, %rd566, %rd1158;
	xor.b64  	%rd587, %rd558, %rd1157;
	xor.b64  	%rd588, %rd560, %rd1156;
	xor.b64  	%rd589, %rd562, %rd1155;
	xor.b64  	%rd590, %rd564, %rd1154;
	xor.b64  	%rd591, %rd566, %rd1153;
	mov.b64 	{%r112, %r113}, %rd568;
	shf.l.wrap.b32 	%r114, %r112, %r113, 1;
	shf.l.wrap.b32 	%r115, %r113, %r112, 1;
	mov.b64 	%rd592, {%r115, %r114};
	mov.b64 	{%r116, %r117}, %rd569;
	shf.l.wrap.b32 	%r118, %r117, %r116, 30;
	shf.l.wrap.b32 	%r119, %r116, %r117, 30;
	mov.b64 	%rd593, {%r119, %r118};
	mov.b64 	{%r120, %r121}, %rd570;
	shf.l.wrap.b32 	%r122, %r120, %r121, 28;
	shf.l.wrap.b32 	%r123, %r121, %r120, 28;
	mov.b64 	%rd594, {%r123, %r122};
	mov.b64 	{%r124, %r125}, %rd571;
	shf.l.wrap.b32 	%r126, %r124, %r125, 27;
	shf.l.wrap.b32 	%r127, %r125, %r124, 27;
	mov.b64 	%rd595, {%r127, %r126};
	mov.b64 	{%r128, %r129}, %rd572;
	shf.l.wrap.b32 	%r130, %r129, %r128, 4;
	shf.l.wrap.b32 	%r131, %r128, %r129, 4;
	mov.b64 	%rd596, {%r131, %r130};
	mov.b64 	{%r132, %r133}, %rd573;
	shf.l.wrap.b32 	%r134, %r133, %r132, 12;
	shf.l.wrap.b32 	%r135, %r132, %r133, 12;
	mov.b64 	%rd597, {%r135, %r134};
	mov.b64 	{%r136, %r137}, %rd574;
	shf.l.wrap.b32 	%r138, %r136, %r137, 6;
	shf.l.wrap.b32 	%r139, %r137, %r136, 6;
	mov.b64 	%rd598, {%r139, %r138};
	mov.b64 	{%r140, %r141}, %rd575;
	shf.l.wrap.b32 	%r142, %r141, %r140, 23;
	shf.l.wrap.b32 	%r143, %r140, %r141, 23;
	mov.b64 	%rd599, {%r143, %r142};
	mov.b64 	{%r144, %r145}, %rd576;
	shf.l.wrap.b32 	%r146, %r144, %r145, 20;
	shf.l.wrap.b32 	%r147, %r145, %r144, 20;
	mov.b64 	%rd600, {%r147, %r146};
	mov.b64 	{%r148, %r149}, %rd577;
	shf.l.wrap.b32 	%r150, %r148, %r149, 3;
	shf.l.wrap.b32 	%r151, %r149, %r148, 3;
	mov.b64 	%rd601, {%r151, %r150};
	mov.b64 	{%r152, %r153}, %rd578;
	shf.l.wrap.b32 	%r154, %r152, %r153, 10;
	shf.l.wrap.b32 	%r155, %r153, %r152, 10;
	mov.b64 	%rd602, {%r155, %r154};
	mov.b64 	{%r156, %r157}, %rd579;
	shf.l.wrap.b32 	%r158, %r157, %r156, 11;
	shf.l.wrap.b32 	%r159, %r156, %r157, 11;
	mov.b64 	%rd603, {%r159, %r158};
	mov.b64 	{%r160, %r161}, %rd580;
	shf.l.wrap.b32 	%r162, %r160, %r161, 25;
	shf.l.wrap.b32 	%r163, %r161, %r160, 25;
	mov.b64 	%rd604, {%r163, %r162};
	mov.b64 	{%r164, %r165}, %rd581;
	shf.l.wrap.b32 	%r166, %r165, %r164, 7;
	shf.l.wrap.b32 	%r167, %r164, %r165, 7;
	mov.b64 	%rd605, {%r167, %r166};
	mov.b64 	{%r168, %r169}, %rd582;
	shf.l.wrap.b32 	%r170, %r169, %r168, 9;
	shf.l.wrap.b32 	%r171, %r168, %r169, 9;
	mov.b64 	%rd606, {%r171, %r170};
	mov.b64 	{%r172, %r173}, %rd583;
	shf.l.wrap.b32 	%r174, %r173, %r172, 13;
	shf.l.wrap.b32 	%r175, %r172, %r173, 13;
	mov.b64 	%rd607, {%r175, %r174};
	mov.b64 	{%r176, %r177}, %rd584;
	shf.l.wrap.b32 	%r178, %r176, %r177, 15;
	shf.l.wrap.b32 	%r179, %r177, %r176, 15;
	mov.b64 	%rd608, {%r179, %r178};
	mov.b64 	{%r180, %r181}, %rd585;
	shf.l.wrap.b32 	%r182, %r180, %r181, 21;
	shf.l.wrap.b32 	%r183, %r181, %r180, 21;
	mov.b64 	%rd609, {%r183, %r182};
	mov.b64 	{%r184, %r185}, %rd586;
	shf.l.wrap.b32 	%r186, %r184, %r185, 8;
	shf.l.wrap.b32 	%r187, %r185, %r184, 8;
	mov.b64 	%rd610, {%r187, %r186};
	mov.b64 	{%r188, %r189}, %rd587;
	shf.l.wrap.b32 	%r190, %r188, %r189, 18;
	shf.l.wrap.b32 	%r191, %r189, %r188, 18;
	mov.b64 	%rd611, {%r191, %r190};
	mov.b64 	{%r192, %r193}, %rd588;
	shf.l.wrap.b32 	%r194, %r192, %r193, 2;
	shf.l.wrap.b32 	%r195, %r193, %r192, 2;
	mov.b64 	%rd612, {%r195, %r194};
	mov.b64 	{%r196, %r197}, %rd589;
	shf.l.wrap.b32 	%r198, %r197, %r196, 29;
	shf.l.wrap.b32 	%r199, %r196, %r197, 29;
	mov.b64 	%rd613, {%r199, %r198};
	mov.b64 	{%r200, %r201}, %rd590;
	shf.l.wrap.b32 	%r202, %r201, %r200, 24;
	shf.l.wrap.b32 	%r203, %r200, %r201, 24;
	mov.b64 	%rd614, {%r203, %r202};
	mov.b64 	{%r204, %r205}, %rd591;
	shf.l.wrap.b32 	%r206, %r204, %r205, 14;
	shf.l.wrap.b32 	%r207, %r205, %r204, 14;
	mov.b64 	%rd615, {%r207, %r206};
	not.b64 	%rd616, %rd597;
	and.b64  	%rd617, %rd603, %rd616;
	not.b64 	%rd618, %rd603;
	and.b64  	%rd619, %rd609, %rd618;
	xor.b64  	%rd1150, %rd619, %rd597;
	not.b64 	%rd620, %rd609;
	and.b64  	%rd621, %rd615, %rd620;
	xor.b64  	%rd1149, %rd621, %rd603;
	not.b64 	%rd622, %rd615;
	and.b64  	%rd623, %rd567, %rd622;
	xor.b64  	%rd1148, %rd623, %rd609;
	not.b64 	%rd624, %rd567;
	and.b64  	%rd625, %rd597, %rd624;
	xor.b64  	%rd1147, %rd625, %rd615;
	not.b64 	%rd626, %rd600;
	and.b64  	%rd627, %rd601, %rd626;
	xor.b64  	%rd1146, %rd627, %rd594;
	not.b64 	%rd628, %rd601;
	and.b64  	%rd629, %rd607, %rd628;
	xor.b64  	%rd1145, %rd629, %rd600;
	not.b64 	%rd630, %rd607;
	and.b64  	%rd631, %rd613, %rd630;
	xor.b64  	%rd1144, %rd631, %rd601;
	not.b64 	%rd632, %rd613;
	and.b64  	%rd633, %rd594, %rd632;
	xor.b64  	%rd1143, %rd633, %rd607;
	not.b64 	%rd634, %rd594;
	and.b64  	%rd635, %rd600, %rd634;
	xor.b64  	%rd1142, %rd635, %rd613;
	not.b64 	%rd636, %rd598;
	and.b64  	%rd637, %rd604, %rd636;
	xor.b64  	%rd1141, %rd637, %rd592;
	not.b64 	%rd638, %rd604;
	and.b64  	%rd639, %rd610, %rd638;
	xor.b64  	%rd1140, %rd639, %rd598;
	not.b64 	%rd640, %rd610;
	and.b64  	%rd641, %rd611, %rd640;
	xor.b64  	%rd1139, %rd641, %rd604;
	not.b64 	%rd642, %rd611;
	and.b64  	%rd643, %rd592, %rd642;
	xor.b64  	%rd1138, %rd643, %rd610;
	not.b64 	%rd644, %rd592;
	and.b64  	%rd645, %rd598, %rd644;
	xor.b64  	%rd1137, %rd645, %rd611;
	not.b64 	%rd646, %rd596;
	and.b64  	%rd647, %rd602, %rd646;
	xor.b64  	%rd1136, %rd647, %rd595;
	not.b64 	%rd648, %rd602;
	and.b64  	%rd649, %rd608, %rd648;
	xor.b64  	%rd1135, %rd649, %rd596;
	not.b64 	%rd650, %rd608;
	and.b64  	%rd651, %rd614, %rd650;
	xor.b64  	%rd1160, %rd651, %rd602;
	not.b64 	%rd652, %rd614;
	and.b64  	%rd653, %rd595, %rd652;
	xor.b64  	%rd1159, %rd653, %rd608;
	not.b64 	%rd654, %rd595;
	and.b64  	%rd655, %rd596, %rd654;
	xor.b64  	%rd1158, %rd655, %rd614;
	not.b64 	%rd656, %rd599;
	and.b64  	%rd657, %rd605, %rd656;
	xor.b64  	%rd1157, %rd657, %rd593;
	not.b64 	%rd658, %rd605;
	and.b64  	%rd659, %rd606, %rd658;
	xor.b64  	%rd1156, %rd659, %rd599;
	not.b64 	%rd660, %rd606;
	and.b64  	%rd661, %rd612, %rd660;
	xor.b64  	%rd1155, %rd661, %rd605;
	not.b64 	%rd662, %rd612;
	and.b64  	%rd663, %rd593, %rd662;
	xor.b64  	%rd1154, %rd663, %rd606;
	not.b64 	%rd664, %rd593;
	and.b64  	%rd665, %rd599, %rd664;
	xor.b64  	%rd1153, %rd665, %rd612;
	ld.const.u64 	%rd666, [%rd1152];
	xor.b64  	%rd667, %rd617, %rd666;
	xor.b64  	%rd1151, %rd667, %rd567;
	add.s32 	%r459, %r459, 1;
	add.s64 	%rd1152, %rd1152, 8;
	setp.ne.s32 	%p3, %r459, 24;
	@%p3 bra 	$L__BB0_4;
	add.s32 	%r460, %r460, 136;
	add.s32 	%r461, %r461, -136;
	setp.gt.u32 	%p4, %r461, 135;
	@%p4 bra 	$L__BB0_3;
$L__BB0_6:
	mov.b32 	%r208, 0;
	st.local.v2.b32 	[%rd1], {%r208, %r208};
	st.local.v2.b32 	[%rd1+8], {%r208, %r208};
	st.local.v2.b32 	[%rd1+16], {%r208, %r208};
	st.local.v2.b32 	[%rd1+24], {%r208, %r208};
	st.local.v2.b32 	[%rd1+32], {%r208, %r208};
	st.local.v2.b32 	[%rd1+40], {%r208, %r208};
	st.local.v2.b32 	[%rd1+48], {%r208, %r208};
	st.local.v2.b32 	[%rd1+56], {%r208, %r208};
	st.local.v2.b32 	[%rd1+64], {%r208, %r208};
	st.local.v2.b32 	[%rd1+72], {%r208, %r208};
	st.local.v2.b32 	[%rd1+80], {%r208, %r208};
	st.local.v2.b32 	[%rd1+88], {%r208, %r208};
	st.local.v2.b32 	[%rd1+96], {%r208, %r208};
	st.local.v2.b32 	[%rd1+104], {%r208, %r208};
	st.local.v2.b32 	[%rd1+112], {%r208, %r208};
	st.local.v2.b32 	[%rd1+120], {%r208, %r208};
	st.local.v2.b32 	[%rd1+128], {%r208, %r208};
	setp.eq.s32 	%p5, %r461, 0;
	@%p5 bra 	$L__BB0_13;
	setp.lt.u32 	%p6, %r461, 4;
	mov.b32 	%r464, 0;
	@%p6 bra 	$L__BB0_10;
	cvt.u16.u32 	%rs1, %r461;
	shr.u16 	%rs2, %rs1, 2;
	and.b16  	%rs3, %rs2, 63;
	mul.wide.u16 	%r210, %rs3, 4;
	neg.s32 	%r463, %r210;
	add.s32 	%r462, %r460, 3;
	and.b32  	%r464, %r461, 252;
	mov.u64 	%rd1203, %rd1;
$L__BB0_9:
	ld.param.u64 	%rd1124, [_Z22keccak256_batch_kernelPhPjS_i_param_0];
	add.s32 	%r211, %r462, -2;
	add.s32 	%r212, %r462, -3;
	cvt.u64.u32 	%rd668, %r212;
	cvta.to.global.u64 	%rd669, %rd1124;
	mov.u32 	%r214, %ntid.x;
	mov.u32 	%r215, %tid.x;
	mad.lo.s32 	%r216, %r28, %r214, %r215;
	shl.b32 	%r217, %r216, 8;
	cvt.s64.s32 	%rd670, %r217;
	add.s64 	%rd671, %rd669, %rd670;
	add.s64 	%rd672, %rd671, %rd668;
	cvt.u64.u32 	%rd673, %r211;
	add.s64 	%rd674, %rd671, %rd673;
	add.s32 	%r218, %r462, -1;
	cvt.u64.u32 	%rd675, %r218;
	add.s64 	%rd676, %rd671, %rd675;
	cvt.u64.u32 	%rd677, %r462;
	add.s64 	%rd678, %rd671, %rd677;
	ld.global.u8 	%r219, [%rd678];
	ld.global.u8 	%r220, [%rd676];
	prmt.b32 	%r221, %r220, %r219, 0x3340U;
	ld.global.u8 	%r222, [%rd674];
	ld.global.u8 	%r223, [%rd672];
	prmt.b32 	%r224, %r223, %r222, 0x3340U;
	prmt.b32 	%r225, %r224, %r221, 0x5410U;
	st.local.u32 	[%rd1203], %r225;
	add.s32 	%r463, %r463, 4;
	add.s64 	%rd1203, %rd1203, 4;
	add.s32 	%r462, %r462, 4;
	setp.ne.s32 	%p7, %r463, 0;
	@%p7 bra 	$L__BB0_9;
$L__BB0_10:
	and.b32  	%r226, %r461, 3;
	setp.eq.s32 	%p8, %r226, 0;
	@%p8 bra 	$L__BB0_13;
	cvt.u64.u32 	%rd679, %r464;
	add.s64 	%rd1204, %rd1, %rd679;
	add.s32 	%r466, %r464, %r460;
	neg.s32 	%r465, %r226;
	mov.u32 	%r228, %ctaid.x;
$L__BB0_12:
	.pragma "nounroll";
	ld.param.u64 	%rd1125, [_Z22keccak256_batch_kernelPhPjS_i_param_0];
	cvt.u64.u32 	%rd680, %r466;
	cvta.to.global.u64 	%rd681, %rd1125;
	mov.u32 	%r229, %ntid.x;
	mov.u32 	%r230, %tid.x;
	mad.lo.s32 	%r231, %r228, %r229, %r230;
	shl.b32 	%r232, %r231, 8;
	cvt.s64.s32 	%rd682, %r232;
	add.s64 	%rd683, %rd681, %rd682;
	add.s64 	%rd684, %rd683, %rd680;
	ld.global.u8 	%rs4, [%rd684];
	st.local.u8 	[%rd1204], %rs4;
	add.s64 	%rd1204, %rd1204, 1;
	add.s32 	%r466, %r466, 1;
	add.s32 	%r465, %r465, 1;
	setp.ne.s32 	%p9, %r465, 0;
	@%p9 bra 	$L__BB0_12;
$L__BB0_13:
	cvt.u64.u32 	%rd686, %r461;
	add.s64 	%rd687, %rd1, %rd686;
	mov.b16 	%rs5, 1;
	st.local.u8 	[%rd687], %rs5;
	ld.local.v2.b32 	{%r234, %r235}, [%rd1+128];
	bfe.u32 	%r236, %r235, 16, 8;
	bfe.u32 	%r237, %r235, 8, 8;
	bfe.u32 	%r238, %r235, 0, 8;
	bfe.u32 	%r239, %r235, 24, 8;
	cvt.u16.u32 	%rs6, %r239;
	or.b16  	%rs7, %rs6, 128;
	st.local.u8 	[%rd1+135], %rs7;
	ld.local.v2.b32 	{%r240, %r241}, [%rd1];
	bfe.u32 	%r242, %r241, 24, 8;
	bfe.u32 	%r243, %r241, 16, 8;
	bfe.u32 	%r244, %r241, 8, 8;
	bfe.u32 	%r245, %r241, 0, 8;
	ld.local.u32 	%rd688, [%rd1];
	cvt.u64.u32 	%rd689, %r245;
	shl.b64 	%rd690, %rd689, 32;
	and.b64  	%rd691, %rd690, 1095216660480;
	or.b64  	%rd692, %rd691, %rd688;
	cvt.u64.u32 	%rd693, %r244;
	shl.b64 	%rd694, %rd693, 40;
	and.b64  	%rd695, %rd694, 280375465082880;
	or.b64  	%rd696, %rd695, %rd692;
	cvt.u64.u32 	%rd697, %r243;
	shl.b64 	%rd698, %rd697, 48;
	and.b64  	%rd699, %rd698, 71776119061217280;
	or.b64  	%rd700, %rd699, %rd696;
	cvt.u64.u32 	%rd701, %r242;
	shl.b64 	%rd702, %rd701, 56;
	or.b64  	%rd703, %rd702, %rd700;
	xor.b64  	%rd1230, %rd1151, %rd703;
	ld.local.v2.b32 	{%r246, %r247}, [%rd1+8];
	bfe.u32 	%r248, %r247, 24, 8;
	bfe.u32 	%r249, %r247, 16, 8;
	bfe.u32 	%r250, %r247, 8, 8;
	bfe.u32 	%r251, %r247, 0, 8;
	ld.local.u32 	%rd704, [%rd1+8];
	cvt.u64.u32 	%rd705, %r251;
	shl.b64 	%rd706, %rd705, 32;
	and.b64  	%rd707, %rd706, 1095216660480;
	or.b64  	%rd708, %rd707, %rd704;
	cvt.u64.u32 	%rd709, %r250;
	shl.b64 	%rd710, %rd709, 40;
	and.b64  	%rd711, %rd710, 280375465082880;
	or.b64  	%rd712, %rd711, %rd708;
	cvt.u64.u32 	%rd713, %r249;
	shl.b64 	%rd714, %rd713, 48;
	and.b64  	%rd715, %rd714, 71776119061217280;
	or.b64  	%rd716, %rd715, %rd712;
	cvt.u64.u32 	%rd717, %r248;
	shl.b64 	%rd718, %rd717, 56;
	or.b64  	%rd719, %rd718, %rd716;
	xor.b64  	%rd1229, %rd1150, %rd719;
	ld.local.v2.b32 	{%r252, %r253}, [%rd1+16];
	bfe.u32 	%r254, %r253, 24, 8;
	bfe.u32 	%r255, %r253, 16, 8;
	bfe.u32 	%r256, %r253, 8, 8;
	bfe.u32 	%r257, %r253, 0, 8;
	ld.local.u32 	%rd720, [%rd1+16];
	cvt.u64.u32 	%rd721, %r257;
	shl.b64 	%rd722, %rd721, 32;
	and.b64  	%rd723, %rd722, 1095216660480;
	or.b64  	%rd724, %rd723, %rd720;
	cvt.u64.u32 	%rd725, %r256;
	shl.b64 	%rd726, %rd725, 40;
	and.b64  	%rd727, %rd726, 280375465082880;
	or.b64  	%rd728, %rd727, %rd724;
	cvt.u64.u32 	%rd729, %r255;
	shl.b64 	%rd730, %rd729, 48;
	and.b64  	%rd731, %rd730, 71776119061217280;
	or.b64  	%rd732, %rd731, %rd728;
	cvt.u64.u32 	%rd733, %r254;
	shl.b64 	%rd734, %rd733, 56;
	or.b64  	%rd735, %rd734, %rd732;
	xor.b64  	%rd1228, %rd1149, %rd735;
	ld.local.v2.b32 	{%r258, %r259}, [%rd1+24];
	bfe.u32 	%r260, %r259, 24, 8;
	bfe.u32 	%r261, %r259, 16, 8;
	bfe.u32 	%r262, %r259, 8, 8;
	bfe.u32 	%r263, %r259, 0, 8;
	ld.local.u32 	%rd736, [%rd1+24];
	cvt.u64.u32 	%rd737, %r263;
	shl.b64 	%rd738, %rd737, 32;
	and.b64  	%rd739, %rd738, 1095216660480;
	or.b64  	%rd740, %rd739, %rd736;
	cvt.u64.u32 	%rd741, %r262;
	shl.b64 	%rd742, %rd741, 40;
	and.b64  	%rd743, %rd742, 280375465082880;
	or.b64  	%rd744, %rd743, %rd740;
	cvt.u64.u32 	%rd745, %r261;
	shl.b64 	%rd746, %rd745, 48;
	and.b64  	%rd747, %rd746, 71776119061217280;
	or.b64  	%rd748, %rd747, %rd744;
	cvt.u64.u32 	%rd749, %r260;
	shl.b64 	%rd750, %rd749, 56;
	or.b64  	%rd751, %rd750, %rd748;
	xor.b64  	%rd1227, %rd1148, %rd751;
	ld.local.v2.b32 	{%r264, %r265}, [%rd1+32];
	bfe.u32 	%r266, %r265, 24, 8;
	bfe.u32 	%r267, %r265, 16, 8;
	bfe.u32 	%r268, %r265, 8, 8;
	bfe.u32 	%r269, %r265, 0, 8;
	ld.local.u32 	%rd752, [%rd1+32];
	cvt.u64.u32 	%rd753, %r269;
	shl.b64 	%rd754, %rd753, 32;
	and.b64  	%rd755, %rd754, 1095216660480;
	or.b64  	%rd756, %rd755, %rd752;
	cvt.u64.u32 	%rd757, %r268;
	shl.b64 	%rd758, %rd757, 40;
	and.b64  	%rd759, %rd758, 280375465082880;
	or.b64  	%rd760, %rd759, %rd756;
	cvt.u64.u32 	%rd761, %r267;
	shl.b64 	%rd762, %rd761, 48;
	and.b64  	%rd763, %rd762, 71776119061217280;
	or.b64  	%rd764, %rd763, %rd760;
	cvt.u64.u32 	%rd765, %r266;
	shl.b64 	%rd766, %rd765, 56;
	or.b64  	%rd767, %rd766, %rd764;
	xor.b64  	%rd1226, %rd1147, %rd767;
	ld.local.v2.b32 	{%r270, %r271}, [%rd1+40];
	bfe.u32 	%r272, %r271, 24, 8;
	bfe.u32 	%r273, %r271, 16, 8;
	bfe.u32 	%r274, %r271, 8, 8;
	bfe.u32 	%r275, %r271, 0, 8;
	ld.local.u32 	%rd768, [%rd1+40];
	cvt.u64.u32 	%rd769, %r275;
	shl.b64 	%rd770, %rd769, 32;
	and.b64  	%rd771, %rd770, 1095216660480;
	or.b64  	%rd772, %rd771, %rd768;
	cvt.u64.u32 	%rd773, %r274;
	shl.b64 	%rd774, %rd773, 40;
	and.b64  	%rd775, %rd774, 280375465082880;
	or.b64  	%rd776, %rd775, %rd772;
	cvt.u64.u32 	%rd777, %r273;
	shl.b64 	%rd778, %rd777, 48;
	and.b64  	%rd779, %rd778, 71776119061217280;
	or.b64  	%rd780, %rd779, %rd776;
	cvt.u64.u32 	%rd781, %r272;
	shl.b64 	%rd782, %rd781, 56;
	or.b64  	%rd783, %rd782, %rd780;
	xor.b64  	%rd1225, %rd1146, %rd783;
	ld.local.v2.b32 	{%r276, %r277}, [%rd1+48];
	bfe.u32 	%r278, %r277, 24, 8;
	bfe.u32 	%r279, %r277, 16, 8;
	bfe.u32 	%r280, %r277, 8, 8;
	bfe.u32 	%r281, %r277, 0, 8;
	ld.local.u32 	%rd784, [%rd1+48];
	cvt.u64.u32 	%rd785, %r281;
	shl.b64 	%rd786, %rd785, 32;
	and.b64  	%rd787, %rd786, 1095216660480;
	or.b64  	%rd788, %rd787, %rd784;
	cvt.u64.u32 	%rd789, %r280;
	shl.b64 	%rd790, %rd789, 40;
	and.b64  	%rd791, %rd790, 280375465082880;
	or.b64  	%rd792, %rd791, %rd788;
	cvt.u64.u32 	%rd793, %r279;
	shl.b64 	%rd794, %rd793, 48;
	and.b64  	%rd795, %rd794, 71776119061217280;
	or.b64  	%rd796, %rd795, %rd792;
	cvt.u64.u32 	%rd797, %r278;
	shl.b64 	%rd798, %rd797, 56;
	or.b64  	%rd799, %rd798, %rd796;
	xor.b64  	%rd1224, %rd1145, %rd799;
	ld.local.v2.b32 	{%r282, %r283}, [%rd1+56];
	bfe.u32 	%r284, %r283, 24, 8;
	bfe.u32 	%r285, %r283, 16, 8;
	bfe.u32 	%r286, %r283, 8, 8;
	bfe.u32 	%r287, %r283, 0, 8;
	ld.local.u32 	%rd800, [%rd1+56];
	cvt.u64.u32 	%rd801, %r287;
	shl.b64 	%rd802, %rd801, 32;
	and.b64  	%rd803, %rd802, 1095216660480;
	or.b64  	%rd804, %rd803, %rd800;
	cvt.u64.u32 	%rd805, %r286;
	shl.b64 	%rd806, %rd805, 40;
	and.b64  	%rd807, %rd806, 280375465082880;
	or.b64  	%rd808, %rd807, %rd804;
	cvt.u64.u32 	%rd809, %r285;
	shl.b64 	%rd810, %rd809, 48;
	and.b64  	%rd811, %rd810, 71776119061217280;
	or.b64  	%rd812, %rd811, %rd808;
	cvt.u64.u32 	%rd813, %r284;
	shl.b64 	%rd814, %rd813, 56;
	or.b64  	%rd815, %rd814, %rd812;
	xor.b64  	%rd1223, %rd1144, %rd815;
	ld.local.v2.b32 	{%r288, %r289}, [%rd1+64];
	bfe.u32 	%r290, %r289, 24, 8;
	bfe.u32 	%r291, %r289, 16, 8;
	bfe.u32 	%r292, %r289, 8, 8;
	bfe.u32 	%r293, %r289, 0, 8;
	ld.local.u32 	%rd816, [%rd1+64];
	cvt.u64.u32 	%rd817, %r293;
	shl.b64 	%rd818, %rd817, 32;
	and.b64  	%rd819, %rd818, 1095216660480;
	or.b64  	%rd820, %rd819, %rd816;
	cvt.u64.u32 	%rd821, %r292;
	shl.b64 	%rd822, %rd821, 40;
	and.b64  	%rd823, %rd822, 280375465082880;
	or.b64  	%rd824, %rd823, %rd820;
	cvt.u64.u32 	%rd825, %r291;
	shl.b64 	%rd826, %rd825, 48;
	and.b64  	%rd827, %rd826, 71776119061217280;
	or.b64  	%rd828, %rd827, %rd824;
	cvt.u64.u32 	%rd829, %r290;
	shl.b64 	%rd830, %rd829, 56;
	or.b64  	%rd831, %rd830, %rd828;
	xor.b64  	%rd1222, %rd1143, %rd831;
	ld.local.v2.b32 	{%r294, %r295}, [%rd1+72];
	bfe.u32 	%r296, %r295, 24, 8;
	bfe.u32 	%r297, %r295, 16, 8;
	bfe.u32 	%r298, %r295, 8, 8;
	bfe.u32 	%r299, %r295, 0, 8;
	ld.local.u32 	%rd832, [%rd1+72];
	cvt.u64.u32 	%rd833, %r299;
	shl.b64 	%rd834, %rd833, 32;
	and.b64  	%rd835, %rd834, 1095216660480;
	or.b64  	%rd836, %rd835, %rd832;
	cvt.u64.u32 	%rd837, %r298;
	shl.b64 	%rd838, %rd837, 40;
	and.b64  	%rd839, %rd838, 280375465082880;
	or.b64  	%rd840, %rd839, %rd836;
	cvt.u64.u32 	%rd841, %r297;
	shl.b64 	%rd842, %rd841, 48;
	and.b64  	%rd843, %rd842, 71776119061217280;
	or.b64  	%rd844, %rd843, %rd840;
	cvt.u64.u32 	%rd845, %r296;
	shl.b64 	%rd846, %rd845, 56;
	or.b64  	%rd847, %rd846, %rd844;
	xor.b64  	%rd1221, %rd1142, %rd847;
	ld.local.v2.b32 	{%r300, %r301}, [%rd1+80];
	bfe.u32 	%r302, %r301, 24, 8;
	bfe.u32 	%r303, %r301, 16, 8;
	bfe.u32 	%r304, %r301, 8, 8;
	bfe.u32 	%r305, %r301, 0, 8;
	ld.local.u32 	%rd848, [%rd1+80];
	cvt.u64.u32 	%rd849, %r305;
	shl.b64 	%rd850, %rd849, 32;
	and.b64  	%rd851, %rd850, 1095216660480;
	or.b64  	%rd852, %rd851, %rd848;
	cvt.u64.u32 	%rd853, %r304;
	shl.b64 	%rd854, %rd853, 40;
	and.b64  	%rd855, %rd854, 280375465082880;
	or.b64  	%rd856, %rd855, %rd852;
	cvt.u64.u32 	%rd857, %r303;
	shl.b64 	%rd858, %rd857, 48;
	and.b64  	%rd859, %rd858, 71776119061217280;
	or.b64  	%rd860, %rd859, %rd856;
	cvt.u64.u32 	%rd861, %r302;
	shl.b64 	%rd862, %rd861, 56;
	or.b64  	%rd863, %rd862, %rd860;
	xor.b64  	%rd1220, %rd1141, %rd863;
	ld.local.v2.b32 	{%r306, %r307}, [%rd1+88];
	bfe.u32 	%r308, %r307, 24, 8;
	bfe.u32 	%r309, %r307, 16, 8;
	bfe.u32 	%r310, %r307, 8, 8;
	bfe.u32 	%r311, %r307, 0, 8;
	ld.local.u32 	%rd864, [%rd1+88];
	cvt.u64.u32 	%rd865, %r311;
	shl.b64 	%rd866, %rd865, 32;
	and.b64  	%rd867, %rd866, 1095216660480;
	or.b64  	%rd868, %rd867, %rd864;
	cvt.u64.u32 	%rd869, %r310;
	shl.b64 	%rd870, %rd869, 40;
	and.b64  	%rd871, %rd870, 280375465082880;
	or.b64  	%rd872, %rd871, %rd868;
	cvt.u64.u32 	%rd873, %r309;
	shl.b64 	%rd874, %rd873, 48;
	and.b64  	%rd875, %rd874, 71776119061217280;
	or.b64  	%rd876, %rd875, %rd872;
	cvt.u64.u32 	%rd877, %r308;
	shl.b64 	%rd878, %rd877, 56;
	or.b64  	%rd879, %rd878, %rd876;
	xor.b64  	%rd1219, %rd1140, %rd879;
	ld.local.v2.b32 	{%r312, %r313}, [%rd1+96];
	bfe.u32 	%r314, %r313, 24, 8;
	bfe.u32 	%r315, %r313, 16, 8;
	bfe.u32 	%r316, %r313, 8, 8;
	bfe.u32 	%r317, %r313, 0, 8;
	ld.local.u32 	%rd880, [%rd1+96];
	cvt.u64.u32 	%rd881, %r317;
	shl.b64 	%rd882, %rd881, 32;
	and.b64  	%rd883, %rd882, 1095216660480;
	or.b64  	%rd884, %rd883, %rd880;
	cvt.u64.u32 	%rd885, %r316;
	shl.b64 	%rd886, %rd885, 40;
	and.b64  	%rd887, %rd886, 280375465082880;
	or.b64  	%rd888, %rd887, %rd884;
	cvt.u64.u32 	%rd889, %r315;
	shl.b64 	%rd890, %rd889, 48;
	and.b64  	%rd891, %rd890, 71776119061217280;
	or.b64  	%rd892, %rd891, %rd888;
	cvt.u64.u32 	%rd893, %r314;
	shl.b64 	%rd894, %rd893, 56;
	or.b64  	%rd895, %rd894, %rd892;
	xor.b64  	%rd1218, %rd1139, %rd895;
	ld.local.v2.b32 	{%r318, %r319}, [%rd1+104];
	bfe.u32 	%r320, %r319, 24, 8;
	bfe.u32 	%r321, %r319, 16, 8;
	bfe.u32 	%r322, %r319, 8, 8;
	bfe.u32 	%r323, %r319, 0, 8;
	ld.local.u32 	%rd896, [%rd1+104];
	cvt.u64.u32 	%rd897, %r323;
	shl.b64 	%rd898, %rd897, 32;
	and.b64  	%rd899, %rd898, 1095216660480;
	or.b64  	%rd900, %rd899, %rd896;
	cvt.u64.u32 	%rd901, %r322;
	shl.b64 	%rd902, %rd901, 40;
	and.b64  	%rd903, %rd902, 280375465082880;
	or.b64  	%rd904, %rd903, %rd900;
	cvt.u64.u32 	%rd905, %r321;
	shl.b64 	%rd906, %rd905, 48;
	and.b64  	%rd907, %rd906, 71776119061217280;
	or.b64  	%rd908, %rd907, %rd904;
	cvt.u64.u32 	%rd909, %r320;
	shl.b64 	%rd910, %rd909, 56;
	or.b64  	%rd911, %rd910, %rd908;
	xor.b64  	%rd1217, %rd1138, %rd911;
	ld.local.v2.b32 	{%r324, %r325}, [%rd1+112];
	bfe.u32 	%r326, %r325, 24, 8;
	bfe.u32 	%r327, %r325, 16, 8;
	bfe.u32 	%r328, %r325, 8, 8;
	bfe.u32 	%r329, %r325, 0, 8;
	ld.local.u32 	%rd912, [%rd1+112];
	cvt.u64.u32 	%rd913, %r329;
	shl.b64 	%rd914, %rd913, 32;
	and.b64  	%rd915, %rd914, 1095216660480;
	or.b64  	%rd916, %rd915, %rd912;
	cvt.u64.u32 	%rd917, %r328;
	shl.b64 	%rd918, %rd917, 40;
	and.b64  	%rd919, %rd918, 280375465082880;
	or.b64  	%rd920, %rd919, %rd916;
	cvt.u64.u32 	%rd921, %r327;
	shl.b64 	%rd922, %rd921, 48;
	and.b64  	%rd923, %rd922, 71776119061217280;
	or.b64  	%rd924, %rd923, %rd920;
	cvt.u64.u32 	%rd925, %r326;
	shl.b64 	%rd926, %rd925, 56;
	or.b64  	%rd927, %rd926, %rd924;
	xor.b64  	%rd1216, %rd1137, %rd927;
	ld.local.v2.b32 	{%r330, %r331}, [%rd1+120];
	bfe.u32 	%r332, %r331, 24, 8;
	bfe.u32 	%r333, %r331, 16, 8;
	bfe.u32 	%r334, %r331, 8, 8;
	bfe.u32 	%r335, %r331, 0, 8;
	ld.local.u32 	%rd928, [%rd1+120];
	cvt.u64.u32 	%rd929, %r335;
	shl.b64 	%rd930, %rd929, 32;
	and.b64  	%rd931, %rd930, 1095216660480;
	or.b64  	%rd932, %rd931, %rd928;
	cvt.u64.u32 	%rd933, %r334;
	shl.b64 	%rd934, %rd933, 40;
	and.b64  	%rd935, %rd934, 280375465082880;
	or.b64  	%rd936, %rd935, %rd932;
	cvt.u64.u32 	%rd937, %r333;
	shl.b64 	%rd938, %rd937, 48;
	and.b64  	%rd939, %rd938, 71776119061217280;
	or.b64  	%rd940, %rd939, %rd936;
	cvt.u64.u32 	%rd941, %r332;
	shl.b64 	%rd942, %rd941, 56;
	or.b64  	%rd943, %rd942, %rd940;
	xor.b64  	%rd1215, %rd1136, %rd943;
	ld.local.u32 	%rd944, [%rd1+128];
	cvt.u64.u32 	%rd945, %r238;
	shl.b64 	%rd946, %rd945, 32;
	and.b64  	%rd947, %rd946, 1095216660480;
	or.b64  	%rd948, %rd947, %rd944;
	cvt.u64.u32 	%rd949, %r237;
	shl.b64 	%rd950, %rd949, 40;
	and.b64  	%rd951, %rd950, 280375465082880;
	or.b64  	%rd952, %rd951, %rd948;
	cvt.u64.u32 	%rd953, %r236;
	shl.b64 	%rd954, %rd953, 48;
	and.b64  	%rd955, %rd954, 71776119061217280;
	or.b64  	%rd956, %rd955, %rd952;
	cvt.u64.u32 	%rd957, %r239;
	shl.b64 	%rd958, %rd957, 56;
	or.b64  	%rd959, %rd958, %rd956;
	or.b64  	%rd960, %rd959, -9223372036854775808;
	xor.b64  	%rd1214, %rd1135, %rd960;
	mov.b32 	%r467, 0;
	mov.u64 	%rd1205, keccak_round_constants;
$L__BB0_14:
	xor.b64  	%rd961, %rd1225, %rd1230;
	xor.b64  	%rd962, %rd961, %rd1220;
	xor.b64  	%rd963, %rd962, %rd1215;
	xor.b64  	%rd964, %rd963, %rd1157;
	xor.b64  	%rd965, %rd1224, %rd1229;
	xor.b64  	%rd966, %rd965, %rd1219;
	xor.b64  	%rd967, %rd966, %rd1214;
	xor.b64  	%rd968, %rd967, %rd1156;
	xor.b64  	%rd969, %rd1223, %rd1228;
	xor.b64  	%rd970, %rd969, %rd1218;
	xor.b64  	%rd971, %rd970, %rd1160;
	xor.b64  	%rd972, %rd971, %rd1155;
	xor.b64  	%rd973, %rd1222, %rd1227;
	xor.b64  	%rd974, %rd973, %rd1217;
	xor.b64  	%rd975, %rd974, %rd1159;
	xor.b64  	%rd976, %rd975, %rd1154;
	xor.b64  	%rd977, %rd1221, %rd1226;
	xor.b64  	%rd978, %rd977, %rd1216;
	xor.b64  	%rd979, %rd978, %rd1158;
	xor.b64  	%rd980, %rd979, %rd1153;
	mov.b64 	{%r336, %r337}, %rd968;
	shf.l.wrap.b32 	%r338, %r336, %r337, 1;
	shf.l.wrap.b32 	%r339, %r337, %r336, 1;
	mov.b64 	%rd981, {%r339, %r338};
	xor.b64  	%rd982, %rd981, %rd980;
	mov.b64 	{%r340, %r341}, %rd972;
	shf.l.wrap.b32 	%r342, %r340, %r341, 1;
	shf.l.wrap.b32 	%r343, %r341, %r340, 1;
	mov.b64 	%rd983, {%r343, %r342};
	xor.b64  	%rd984, %rd983, %rd964;
	mov.b64 	{%r344, %r345}, %rd976;
	shf.l.wrap.b32 	%r346, %r344, %r345, 1;
	shf.l.wrap.b32 	%r347, %r345, %r344, 1;
	mov.b64 	%rd985, {%r347, %r346};
	xor.b64  	%rd986, %rd985, %rd968;
	mov.b64 	{%r348, %r349}, %rd980;
	shf.l.wrap.b32 	%r350, %r348, %r349, 1;
	shf.l.wrap.b32 	%r351, %r349, %r348, 1;
	mov.b64 	%rd987, {%r351, %r350};
	xor.b64  	%rd988, %rd987, %rd972;
	mov.b64 	{%r352, %r353}, %rd964;
	shf.l.wrap.b32 	%r354, %r352, %r353, 1;
	shf.l.wrap.b32 	%r355, %r353, %r352, 1;
	mov.b64 	%rd989, {%r355, %r354};
	xor.b64  	%rd990, %rd989, %rd976;
	xor.b64  	%rd991, %rd982, %rd1230;
	xor.b64  	%rd992, %rd984, %rd1229;
	xor.b64  	%rd993, %rd986, %rd1228;
	xor.b64  	%rd994, %rd988, %rd1227;
	xor.b64  	%rd995, %rd990, %rd1226;
	xor.b64  	%rd996, %rd982, %rd1225;
	xor.b64  	%rd997, %rd984, %rd1224;
	xor.b64  	%rd998, %rd986, %rd1223;
	xor.b64  	%rd999, %rd988, %rd1222;
	xor.b64  	%rd1000, %rd990, %rd1221;
	xor.b64  	%rd1001, %rd982, %rd1220;
	xor.b64  	%rd1002, %rd984, %rd1219;
	xor.b64  	%rd1003, %rd986, %rd1218;
	xor.b64  	%rd1004, %rd988, %rd1217;
	xor.b64  	%rd1005, %rd990, %rd1216;
	xor.b64  	%rd1006, %rd982, %rd1215;
	xor.b64  	%rd1007, %rd984, %rd1214;
	xor.b64  	%rd1008, %rd986, %rd1160;
	xor.b64  	%rd1009, %rd988, %rd1159;
	xor.b64  	%rd1010, %rd990, %rd1158;
	xor.b64  	%rd1011, %rd982, %rd1157;
	xor.b64  	%rd1012, %rd984, %rd1156;
	xor.b64  	%rd1013, %rd986, %rd1155;
	xor.b64  	%rd1014, %rd988, %rd1154;
	xor.b64  	%rd1015, %rd990, %rd1153;
	mov.b64 	{%r356, %r357}, %rd992;
	shf.l.wrap.b32 	%r358, %r356, %r357, 1;
	shf.l.wrap.b32 	%r359, %r357, %r356, 1;
	mov.b64 	%rd1016, {%r359, %r358};
	mov.b64 	{%r360, %r361}, %rd993;
	shf.l.wrap.b32 	%r362, %r361, %r360, 30;
	shf.l.wrap.b32 	%r363, %r360, %r361, 30;
	mov.b64 	%rd1017, {%r363, %r362};
	mov.b64 	{%r364, %r365}, %rd994;
	shf.l.wrap.b32 	%r366, %r364, %r365, 28;
	shf.l.wrap.b32 	%r367, %r365, %r364, 28;
	mov.b64 	%rd1018, {%r367, %r366};
	mov.b64 	{%r368, %r369}, %rd995;
	shf.l.wrap.b32 	%r370, %r368, %r369, 27;
	shf.l.wrap.b32 	%r371, %r369, %r368, 27;
	mov.b64 	%rd1019, {%r371, %r370};
	mov.b64 	{%r372, %r373}, %rd996;
	shf.l.wrap.b32 	%r374, %r373, %r372, 4;
	shf.l.wrap.b32 	%r375, %r372, %r373, 4;
	mov.b64 	%rd1020, {%r375, %r374};
	mov.b64 	{%r376, %r377}, %rd997;
	shf.l.wrap.b32 	%r378, %r377, %r376, 12;
	shf.l.wrap.b32 	%r379, %r376, %r377, 12;
	mov.b64 	%rd1021, {%r379, %r378};
	mov.b64 	{%r380, %r381}, %rd998;
	shf.l.wrap.b32 	%r382, %r380, %r381, 6;
	shf.l.wrap.b32 	%r383, %r381, %r380, 6;
	mov.b64 	%rd1022, {%r383, %r382};
	mov.b64 	{%r384, %r385}, %rd999;
	shf.l.wrap.b32 	%r386, %r385, %r384, 23;
	shf.l.wrap.b32 	%r387, %r384, %r385, 23;
	mov.b64 	%rd1023, {%r387, %r386};
	mov.b64 	{%r388, %r389}, %rd1000;
	shf.l.wrap.b32 	%r390, %r388, %r389, 20;
	shf.l.wrap.b32 	%r391, %r389, %r388, 20;
	mov.b64 	%rd1024, {%r391, %r390};
	mov.b64 	{%r392, %r393}, %rd1001;
	shf.l.wrap.b32 	%r394, %r392, %r393, 3;
	shf.l.wrap.b32 	%r395, %r393, %r392, 3;
	mov.b64 	%rd1025, {%r395, %r394};
	mov.b64 	{%r396, %r397}, %rd1002;
	shf.l.wrap.b32 	%r398, %r396, %r397, 10;
	shf.l.wrap.b32 	%r399, %r397, %r396, 10;
	mov.b64 	%rd1026, {%r399, %r398};
	mov.b64 	{%r400, %r401}, %rd1003;
	shf.l.wrap.b32 	%r402, %r401, %r400, 11;
	shf.l.wrap.b32 	%r403, %r400, %r401, 11;
	mov.b64 	%rd1027, {%r403, %r402};
	mov.b64 	{%r404, %r405}, %rd1004;
	shf.l.wrap.b32 	%r406, %r404, %r405, 25;
	shf.l.wrap.b32 	%r407, %r405, %r404, 25;
	mov.b64 	%rd1028, {%r407, %r406};
	mov.b64 	{%r408, %r409}, %rd1005;
	shf.l.wrap.b32 	%r410, %r409, %r408, 7;
	shf.l.wrap.b32 	%r411, %r408, %r409, 7;
	mov.b64 	%rd1029, {%r411, %r410};
	mov.b64 	{%r412, %r413}, %rd1006;
	shf.l.wrap.b32 	%r414, %r413, %r412, 9;
	shf.l.wrap.b32 	%r415, %r412, %r413, 9;
	mov.b64 	%rd1030, {%r415, %r414};
	mov.b64 	{%r416, %r417}, %rd1007;
	shf.l.wrap.b32 	%r418, %r417, %r416, 13;
	shf.l.wrap.b32 	%r419, %r416, %r417, 13;
	mov.b64 	%rd1031, {%r419, %r418};
	mov.b64 	{%r420, %r421}, %rd1008;
	shf.l.wrap.b32 	%r422, %r420, %r421, 15;
	shf.l.wrap.b32 	%r423, %r421, %r420, 15;
	mov.b64 	%rd1032, {%r423, %r422};
	mov.b64 	{%r424, %r425}, %rd1009;
	shf.l.wrap.b32 	%r426, %r424, %r425, 21;
	shf.l.wrap.b32 	%r427, %r425, %r424, 21;
	mov.b64 	%rd1033, {%r427, %r426};
	mov.b64 	{%r428, %r429}, %rd1010;
	shf.l.wrap.b32 	%r430, %r428, %r429, 8;
	shf.l.wrap.b32 	%r431, %r429, %r428, 8;
	mov.b64 	%rd1034, {%r431, %r430};
	mov.b64 	{%r432, %r433}, %rd1011;
	shf.l.wrap.b32 	%r434, %r432, %r433, 18;
	shf.l.wrap.b32 	%r435, %r433, %r432, 18;
	mov.b64 	%rd1035, {%r435, %r434};
	mov.b64 	{%r436, %r437}, %rd1012;
	shf.l.wrap.b32 	%r438, %r436, %r437, 2;
	shf.l.wrap.b32 	%r439, %r437, %r436, 2;
	mov.b64 	%rd1036, {%r439, %r438};
	mov.b64 	{%r440, %r441}, %rd1013;
	shf.l.wrap.b32 	%r442, %r441, %r440, 29;
	shf.l.wrap.b32 	%r443, %r440, %r441, 29;
	mov.b64 	%rd1037, {%r443, %r442};
	mov.b64 	{%r444, %r445}, %rd1014;
	shf.l.wrap.b32 	%r446, %r445, %r444, 24;
	shf.l.wrap.b32 	%r447, %r444, %r445, 24;
	mov.b64 	%rd1038, {%r447, %r446};
	mov.b64 	{%r448, %r449}, %rd1015;
	shf.l.wrap.b32 	%r450, %r448, %r449, 14;
	shf.l.wrap.b32 	%r451, %r449, %r448, 14;
	mov.b64 	%rd1039, {%r451, %r450};
	not.b64 	%rd1040, %rd1021;
	and.b64  	%rd1041, %rd1027, %rd1040;
	not.b64 	%rd1042, %rd1027;
	and.b64  	%rd1043, %rd1033, %rd1042;
	xor.b64  	%rd1229, %rd1043, %rd1021;
	not.b64 	%rd1044, %rd1033;
	and.b64  	%rd1045, %rd1039, %rd1044;
	xor.b64  	%rd1228, %rd1045, %rd1027;
	not.b64 	%rd1046, %rd1039;
	and.b64  	%rd1047, %rd991, %rd1046;
	xor.b64  	%rd1227, %rd1047, %rd1033;
	not.b64 	%rd1048, %rd991;
	and.b64  	%rd1049, %rd1021, %rd1048;
	xor.b64  	%rd1226, %rd1049, %rd1039;
	not.b64 	%rd1050, %rd1024;
	and.b64  	%rd1051, %rd1025, %rd1050;
	xor.b64  	%rd1225, %rd1051, %rd1018;
	not.b64 	%rd1052, %rd1025;
	and.b64  	%rd1053, %rd1031, %rd1052;
	xor.b64  	%rd1224, %rd1053, %rd1024;
	not.b64 	%rd1054, %rd1031;
	and.b64  	%rd1055, %rd1037, %rd1054;
	xor.b64  	%rd1223, %rd1055, %rd1025;
	not.b64 	%rd1056, %rd1037;
	and.b64  	%rd1057, %rd1018, %rd1056;
	xor.b64  	%rd1222, %rd1057, %rd1031;
	not.b64 	%rd1058, %rd1018;
	and.b64  	%rd1059, %rd1024, %rd1058;
	xor.b64  	%rd1221, %rd1059, %rd1037;
	not.b64 	%rd1060, %rd1022;
	and.b64  	%rd1061, %rd1028, %rd1060;
	xor.b64  	%rd1220, %rd1061, %rd1016;
	not.b64 	%rd1062, %rd1028;
	and.b64  	%rd1063, %rd1034, %rd1062;
	xor.b64  	%rd1219, %rd1063, %rd1022;
	not.b64 	%rd1064, %rd1034;
	and.b64  	%rd1065, %rd1035, %rd1064;
	xor.b64  	%rd1218, %rd1065, %rd1028;
	not.b64 	%rd1066, %rd1035;
	and.b64  	%rd1067, %rd1016, %rd1066;
	xor.b64  	%rd1217, %rd1067, %rd1034;
	not.b64 	%rd1068, %rd1016;
	and.b64  	%rd1069, %rd1022, %rd1068;
	xor.b64  	%rd1216, %rd1069, %rd1035;
	not.b64 	%rd1070, %rd1020;
	and.b64  	%rd1071, %rd1026, %rd1070;
	xor.b64  	%rd1215, %rd1071, %rd1019;
	not.b64 	%rd1072, %rd1026;
	and.b64  	%rd1073, %rd1032, %rd1072;
	xor.b64  	%rd1214, %rd1073, %rd1020;
	not.b64 	%rd1074, %rd1032;
	and.b64  	%rd1075, %rd1038, %rd1074;
	xor.b64  	%rd1160, %rd1075, %rd1026;
	not.b64 	%rd1076, %rd1038;
	and.b64  	%rd1077, %rd1019, %rd1076;
	xor.b64  	%rd1159, %rd1077, %rd1032;
	not.b64 	%rd1078, %rd1019;
	and.b64  	%rd1079, %rd1020, %rd1078;
	xor.b64  	%rd1158, %rd1079, %rd1038;
	not.b64 	%rd1080, %rd1023;
	and.b64  	%rd1081, %rd1029, %rd1080;
	xor.b64  	%rd1157, %rd1081, %rd1017;
	not.b64 	%rd1082, %rd1029;
	and.b64  	%rd1083, %rd1030, %rd1082;
	xor.b64  	%rd1156, %rd1083, %rd1023;
	not.b64 	%rd1084, %rd1030;
	and.b64  	%rd1085, %rd1036, %rd1084;
	xor.b64  	%rd1155, %rd1085, %rd1029;
	not.b64 	%rd1086, %rd1036;
	and.b64  	%rd1087, %rd1017, %rd1086;
	xor.b64  	%rd1154, %rd1087, %rd1030;
	not.b64 	%rd1088, %rd1017;
	and.b64  	%rd1089, %rd1023, %rd1088;
	xor.b64  	%rd1153, %rd1089, %rd1036;
	ld.const.u64 	%rd1090, [%rd1205];
	xor.b64  	%rd1091, %rd1041, %rd1090;
	xor.b64  	%rd1230, %rd1091, %rd991;
	add.s32 	%r467, %r467, 1;
	add.s64 	%rd1205, %rd1205, 8;
	setp.ne.s32 	%p10, %r467, 24;
	@%p10 bra 	$L__BB0_14;
	ld.param.u64 	%rd1126, [_Z22keccak256_batch_kernelPhPjS_i_param_2];
	mov.u32 	%r452, %ctaid.x;
	mov.u32 	%r453, %ntid.x;
	mov.u32 	%r454, %tid.x;
	mad.lo.s32 	%r455, %r452, %r453, %r454;
	shl.b32 	%r456, %r455, 5;
	cvt.s64.s32 	%rd1092, %r456;
	cvta.to.global.u64 	%rd1093, %rd1126;
	add.s64 	%rd1094, %rd1093, %rd1092;
	st.global.u8 	[%rd1094], %rd1230;
	shr.u64 	%rd1095, %rd1230, 8;
	st.global.u8 	[%rd1094+1], %rd1095;
	shr.u64 	%rd1096, %rd1230, 16;
	st.global.u8 	[%rd1094+2], %rd1096;
	shr.u64 	%rd1097, %rd1230, 24;
	st.global.u8 	[%rd1094+3], %rd1097;
	shr.u64 	%rd1098, %rd1230, 32;
	st.global.u8 	[%rd1094+4], %rd1098;
	shr.u64 	%rd1099, %rd1230, 40;
	st.global.u8 	[%rd1094+5], %rd1099;
	shr.u64 	%rd1100, %rd1230, 48;
	st.global.u8 	[%rd1094+6], %rd1100;
	shr.u64 	%rd1101, %rd1230, 56;
	st.global.u8 	[%rd1094+7], %rd1101;
	st.global.u8 	[%rd1094+8], %rd1229;
	shr.u64 	%rd1102, %rd1229, 8;
	st.global.u8 	[%rd1094+9], %rd1102;
	shr.u64 	%rd1103, %rd1229, 16;
	st.global.u8 	[%rd1094+10], %rd1103;
	shr.u64 	%rd1104, %rd1229, 24;
	st.global.u8 	[%rd1094+11], %rd1104;
	shr.u64 	%rd1105, %rd1229, 32;
	st.global.u8 	[%rd1094+12], %rd1105;
	shr.u64 	%rd1106, %rd1229, 40;
	st.global.u8 	[%rd1094+13], %rd1106;
	shr.u64 	%rd1107, %rd1229, 48;
	st.global.u8 	[%rd1094+14], %rd1107;
	shr.u64 	%rd1108, %rd1229, 56;
	st.global.u8 	[%rd1094+15], %rd1108;
	st.global.u8 	[%rd1094+16], %rd1228;
	shr.u64 	%rd1109, %rd1228, 8;
	st.global.u8 	[%rd1094+17], %rd1109;
	shr.u64 	%rd1110, %rd1228, 16;
	st.global.u8 	[%rd1094+18], %rd1110;
	shr.u64 	%rd1111, %rd1228, 24;
	st.global.u8 	[%rd1094+19], %rd1111;
	shr.u64 	%rd1112, %rd1228, 32;
	st.global.u8 	[%rd1094+20], %rd1112;
	shr.u64 	%rd1113, %rd1228, 40;
	st.global.u8 	[%rd1094+21], %rd1113;
	shr.u64 	%rd1114, %rd1228, 48;
	st.global.u8 	[%rd1094+22], %rd1114;
	shr.u64 	%rd1115, %rd1228, 56;
	st.global.u8 	[%rd1094+23], %rd1115;
	st.global.u8 	[%rd1094+24], %rd1227;
	shr.u64 	%rd1116, %rd1227, 8;
	st.global.u8 	[%rd1094+25], %rd1116;
	shr.u64 	%rd1117, %rd1227, 16;
	st.global.u8 	[%rd1094+26], %rd1117;
	shr.u64 	%rd1118, %rd1227, 24;
	st.global.u8 	[%rd1094+27], %rd1118;
	shr.u64 	%rd1119, %rd1227, 32;
	st.global.u8 	[%rd1094+28], %rd1119;
	shr.u64 	%rd1120, %rd1227, 40;
	st.global.u8 	[%rd1094+29], %rd1120;
	shr.u64 	%rd1121, %rd1227, 48;
	st.global.u8 	[%rd1094+30], %rd1121;
	shr.u64 	%rd1122, %rd1227, 56;
	st.global.u8 	[%rd1094+31], %rd1122;
$L__BB0_16:
	ret;

}
	// .globl	_Z25ecdsa_verify_batch_kernelPhS_S_Pbi
.visible .entry _Z25ecdsa_verify_batch_kernelPhS_S_Pbi(
	.param .u64 .ptr .align 1 _Z25ecdsa_verify_batch_kernelPhS_S_Pbi_param_0,
	.param .u64 .ptr .align 1 _Z25ecdsa_verify_batch_kernelPhS_S_Pbi_param_1,
	.param .u64 .ptr .align 1 _Z25ecdsa_verify_batch_kernelPhS_S_Pbi_param_2,
	.param .u64 .ptr .align 1 _Z25ecdsa_verify_batch_kernelPhS_S_Pbi_param_3,
	.param .u32 _Z25ecdsa_verify_batch_kernelPhS_S_Pbi_param_4
)
{
	.reg .pred 	%p<9>;
	.reg .b16 	%rs<292>;
	.reg .b32 	%r<9>;
	.reg .b64 	%rd<17>;

	ld.param.u64 	%rd1, [_Z25ecdsa_verify_batch_kernelPhS_S_Pbi_param_0];
	ld.param.u64 	%rd2, [_Z25ecdsa_verify_batch_kernelPhS_S_Pbi_param_1];
	ld.param.u64 	%rd3, [_Z25ecdsa_verify_batch_kernelPhS_S_Pbi_param_2];
	ld.param.u64 	%rd4, [_Z25ecdsa_verify_batch_kernelPhS_S_Pbi_param_3];
	ld.param.u32 	%r2, [_Z25ecdsa_verify_batch_kernelPhS_S_Pbi_param_4];
	mov.u32 	%r3, %ctaid.x;
	mov.u32 	%r4, %ntid.x;
	mov.u32 	%r5, %tid.x;
	mad.lo.s32 	%r1, %r3, %r4, %r5;
	setp.ge.s32 	%p1, %r1, %r2;
	@%p1 bra 	$L__BB1_2;
	cvta.to.global.u64 	%rd5, %rd4;
	cvta.to.global.u64 	%rd6, %rd2;
	cvta.to.global.u64 	%rd7, %rd3;
	cvta.to.global.u64 	%rd8, %rd1;
	mul.lo.s32 	%r6, %r1, 65;
	cvt.s64.s32 	%rd9, %r6;
	add.s64 	%rd10, %rd8, %rd9;
	shl.b32 	%r7, %r1, 5;
	cvt.s64.s32 	%rd11, %r7;
	shl.b32 	%r8, %r1, 6;
	cvt.s64.s32 	%rd12, %r8;
	ld.global.u8 	%rs1, [%rd10+64];
	setp.lt.u16 	%p2, %rs1, 2;
	ld.global.u8 	%rs4, [%rd10];
	add.s64 	%rd13, %rd6, %rd11;
	ld.global.u8 	%rs6, [%rd13];
	add.s64 	%rd14, %rd7, %rd12;
	ld.global.u8 	%rs8, [%rd14];
	ld.global.u8 	%rs10, [%rd10+1];
	ld.global.u8 	%rs12, [%rd13+1];
	ld.global.u8 	%rs14, [%rd14+1];
	ld.global.u8 	%rs16, [%rd10+2];
	ld.global.u8 	%rs18, [%rd13+2];
	ld.global.u8 	%rs20, [%rd14+2];
	ld.global.u8 	%rs22, [%rd10+3];
	ld.global.u8 	%rs24, [%rd13+3];
	ld.global.u8 	%rs26, [%rd14+3];
	ld.global.u8 	%rs28, [%rd10+4];
	ld.global.u8 	%rs30, [%rd13+4];
	ld.global.u8 	%rs32, [%rd14+4];
	ld.global.u8 	%rs34, [%rd10+5];
	ld.global.u8 	%rs36, [%rd13+5];
	ld.global.u8 	%rs38, [%rd14+5];
	ld.global.u8 	%rs40, [%rd10+6];
	ld.global.u8 	%rs42, [%rd13+6];
	ld.global.u8 	%rs44, [%rd14+6];
	ld.global.u8 	%rs46, [%rd10+7];
	ld.global.u8 	%rs48, [%rd13+7];
	ld.global.u8 	%rs50, [%rd14+7];
	ld.global.u8 	%rs52, [%rd10+8];
	ld.global.u8 	%rs54, [%rd13+8];
	ld.global.u8 	%rs56, [%rd14+8];
	ld.global.u8 	%rs58, [%rd10+9];
	ld.global.u8 	%rs60, [%rd13+9];
	ld.global.u8 	%rs62, [%rd14+9];
	ld.global.u8 	%rs64, [%rd10+10];
	ld.global.u8 	%rs66, [%rd13+10];
	ld.global.u8 	%rs68, [%rd14+10];
	ld.global.u8 	%rs70, [%rd10+11];
	ld.global.u8 	%rs72, [%rd13+11];
	ld.global.u8 	%rs74, [%rd14+11];
	ld.global.u8 	%rs76, [%rd10+12];
	ld.global.u8 	%rs78, [%rd13+12];
	ld.global.u8 	%rs80, [%rd14+12];
	ld.global.u8 	%rs82, [%rd10+13];
	ld.global.u8 	%rs84, [%rd13+13];
	ld.global.u8 	%rs86, [%rd14+13];
	ld.global.u8 	%rs88, [%rd10+14];
	ld.global.u8 	%rs90, [%rd13+14];
	ld.global.u8 	%rs92, [%rd14+14];
	ld.global.u8 	%rs94, [%rd10+15];
	ld.global.u8 	%rs96, [%rd13+15];
	ld.global.u8 	%rs98, [%rd14+15];
	ld.global.u8 	%rs100, [%rd10+16];
	ld.global.u8 	%rs102, [%rd13+16];
	ld.global.u8 	%rs104, [%rd14+16];
	ld.global.u8 	%rs106, [%rd10+17];
	ld.global.u8 	%rs108, [%rd13+17];
	ld.global.u8 	%rs110, [%rd14+17];
	ld.global.u8 	%rs112, [%rd10+18];
	ld.global.u8 	%rs114, [%rd13+18];
	ld.global.u8 	%rs116, [%rd14+18];
	ld.global.u8 	%rs118, [%rd10+19];
	ld.global.u8 	%rs120, [%rd13+19];
	ld.global.u8 	%rs122, [%rd14+19];
	ld.global.u8 	%rs124, [%rd10+20];
	ld.global.u8 	%rs126, [%rd13+20];
	ld.global.u8 	%rs128, [%rd14+20];
	ld.global.u8 	%rs130, [%rd10+21];
	ld.global.u8 	%rs132, [%rd13+21];
	ld.global.u8 	%rs134, [%rd14+21];
	ld.global.u8 	%rs136, [%rd10+22];
	ld.global.u8 	%rs138, [%rd13+22];
	ld.global.u8 	%rs140, [%rd14+22];
	ld.global.u8 	%rs142, [%rd10+23];
	ld.global.u8 	%rs144, [%rd13+23];
	ld.global.u8 	%rs146, [%rd14+23];
	ld.global.u8 	%rs148, [%rd10+24];
	ld.global.u8 	%rs150, [%rd13+24];
	ld.global.u8 	%rs152, [%rd14+24];
	ld.global.u8 	%rs154, [%rd10+25];
	ld.global.u8 	%rs156, [%rd13+25];
	ld.global.u8 	%rs158, [%rd14+25];
	ld.global.u8 	%rs160, [%rd10+26];
	ld.global.u8 	%rs162, [%rd13+26];
	ld.global.u8 	%rs164, [%rd14+26];
	ld.global.u8 	%rs166, [%rd10+27];
	ld.global.u8 	%rs168, [%rd13+27];
	ld.global.u8 	%rs170, [%rd14+27];
	ld.global.u8 	%rs172, [%rd10+28];
	ld.global.u8 	%rs174, [%rd13+28];
	ld.global.u8 	%rs176, [%rd14+28];
	ld.global.u8 	%rs178, [%rd10+29];
	ld.global.u8 	%rs180, [%rd13+29];
	ld.global.u8 	%rs182, [%rd14+29];
	ld.global.u8 	%rs184, [%rd10+30];
	ld.global.u8 	%rs186, [%rd13+30];
	ld.global.u8 	%rs188, [%rd14+30];
	ld.global.u8 	%rs190, [%rd10+31];
	or.b16  	%rs191, %rs190, %rs184;
	or.b16  	%rs192, %rs191, %rs178;
	or.b16  	%rs193, %rs192, %rs172;
	or.b16  	%rs194, %rs193, %rs166;
	or.b16  	%rs195, %rs194, %rs160;
	or.b16  	%rs196, %rs195, %rs154;
	or.b16  	%rs197, %rs196, %rs148;
	or.b16  	%rs198, %rs197, %rs142;
	or.b16  	%rs199, %rs198, %rs136;
	or.b16  	%rs200, %rs199, %rs130;
	or.b16  	%rs201, %rs200, %rs124;
	or.b16  	%rs202, %rs201, %rs118;
	or.b16  	%rs203, %rs202, %rs112;
	or.b16  	%rs204, %rs203, %rs106;
	or.b16  	%rs205, %rs204, %rs100;
	or.b16  	%rs206, %rs205, %rs94;
	or.b16  	%rs207, %rs206, %rs88;
	or.b16  	%rs208, %rs207, %rs82;
	or.b16  	%rs209, %rs208, %rs76;
	or.b16  	%rs210, %rs209, %rs70;
	or.b16  	%rs211, %rs210, %rs64;
	or.b16  	%rs212, %rs211, %rs58;
	or.b16  	%rs213, %rs212, %rs52;
	or.b16  	%rs214, %rs213, %rs46;
	or.b16  	%rs215, %rs214, %rs40;
	or.b16  	%rs216, %rs215, %rs34;
	or.b16  	%rs217, %rs216, %rs28;
	or.b16  	%rs218, %rs217, %rs22;
	or.b16  	%rs219, %rs218, %rs16;
	or.b16  	%rs220, %rs219, %rs10;
	or.b16  	%rs221, %rs220, %rs4;
	and.b16  	%rs222, %rs221, 255;
	setp.ne.s16 	%p3, %rs222, 0;
	ld.global.u8 	%rs223, [%rd13+31];
	or.b16  	%rs225, %rs223, %rs186;
	or.b16  	%rs226, %rs225, %rs180;
	or.b16  	%rs227, %rs226, %rs174;
	or.b16  	%rs228, %rs227, %rs168;
	or.b16  	%rs229, %rs228, %rs162;
	or.b16  	%rs230, %rs229, %rs156;
	or.b16  	%rs231, %rs230, %rs150;
	or.b16  	%rs232, %rs231, %rs144;
	or.b16  	%rs233, %rs232, %rs138;
	or.b16  	%rs234, %rs233, %rs132;
	or.b16  	%rs235, %rs234, %rs126;
	or.b16  	%rs236, %rs235, %rs120;
	or.b16  	%rs237, %rs236, %rs114;
	or.b16  	%rs238, %rs237, %rs108;
	or.b16  	%rs239, %rs238, %rs102;
	or.b16  	%rs240, %rs239, %rs96;
	or.b16  	%rs241, %rs240, %rs90;
	or.b16  	%rs242, %rs241, %rs84;
	or.b16  	%rs243, %rs242, %rs78;
	or.b16  	%rs244, %rs243, %rs72;
	or.b16  	%rs245, %rs244, %rs66;
	or.b16  	%rs246, %rs245, %rs60;
	or.b16  	%rs247, %rs246, %rs54;
	or.b16  	%rs248, %rs247, %rs48;
	or.b16  	%rs249, %rs248, %rs42;
	or.b16  	%rs250, %rs249, %rs36;
	or.b16  	%rs251, %rs250, %rs30;
	or.b16  	%rs252, %rs251, %rs24;
	or.b16  	%rs253, %rs252, %rs18;
	or.b16  	%rs254, %rs253, %rs12;
	or.b16  	%rs255, %rs254, %rs6;
	and.b16  	%rs256, %rs255, 255;
	setp.ne.s16 	%p4, %rs256, 0;
	ld.global.u8 	%rs257, [%rd14+31];
	or.b16  	%rs259, %rs257, %rs188;
	or.b16  	%rs260, %rs259, %rs182;
	or.b16  	%rs261, %rs260, %rs176;
	or.b16  	%rs262, %rs261, %rs170;
	or.b16  	%rs263, %rs262, %rs164;
	or.b16  	%rs264, %rs263, %rs158;
	or.b16  	%rs265, %rs264, %rs152;
	or.b16  	%rs266, %rs265, %rs146;
	or.b16  	%rs267, %rs266, %rs140;
	or.b16  	%rs268, %rs267, %rs134;
	or.b16  	%rs269, %rs268, %rs128;
	or.b16  	%rs270, %rs269, %rs122;
	or.b16  	%rs271, %rs270, %rs116;
	or.b16  	%rs272, %rs271, %rs110;
	or.b16  	%rs273, %rs272, %rs104;
	or.b16  	%rs274, %rs273, %rs98;
	or.b16  	%rs275, %rs274, %rs92;
	or.b16  	%rs276, %rs275, %rs86;
	or.b16  	%rs277, %rs276, %rs80;
	or.b16  	%rs278, %rs277, %rs74;
	or.b16  	%rs279, %rs278, %rs68;
	or.b16  	%rs280, %rs279, %rs62;
	or.b16  	%rs281, %rs280, %rs56;
	or.b16  	%rs282, %rs281, %rs50;
	or.b16  	%rs283, %rs282, %rs44;
	or.b16  	%rs284, %rs283, %rs38;
	or.b16  	%rs285, %rs284, %rs32;
	or.b16  	%rs286, %rs285, %rs26;
	or.b16  	%rs287, %rs286, %rs20;
	or.b16  	%rs288, %rs287, %rs14;
	or.b16  	%rs289, %rs288, %rs8;
	and.b16  	%rs290, %rs289, 255;
	setp.ne.s16 	%p5, %rs290, 0;
	and.pred  	%p6, %p3, %p4;
	and.pred  	%p7, %p6, %p5;
	and.pred  	%p8, %p7, %p2;
	selp.u16 	%rs291, 1, 0, %p8;
	cvt.s64.s32 	%rd15, %r1;
	add.s64 	%rd16, %rd5, %rd15;
	st.global.u8 	[%rd16], %rs291;
$L__BB1_2:
	ret;

}
	// .globl	_Z27process_transactions_kernelPhPjS_S_S_i
.visible .entry _Z27process_transactions_kernelPhPjS_S_S_i(
	.param .u64 .ptr .align 1 _Z27process_transactions_kernelPhPjS_S_S_i_param_0,
	.param .u64 .ptr .align 1 _Z27process_transactions_kernelPhPjS_S_S_i_param_1,
	.param .u64 .ptr .align 1 _Z27process_transactions_kernelPhPjS_S_S_i_param_2,
	.param .u64 .ptr .align 1 _Z27process_transactions_kernelPhPjS_S_S_i_param_3,
	.param .u64 .ptr .align 1 _Z27process_transactions_kernelPhPjS_S_S_i_param_4,
	.param .u32 _Z27process_transactions_kernelPhPjS_S_S_i_param_5
)
{
	.local .align 8 .b8 	__local_depot2[136];
	.reg .b64 	%SP;
	.reg .b64 	%SPL;
	.reg .pred 	%p<188>;
	.reg .b16 	%rs<650>;
	.reg .b32 	%r<1610>;
	.reg .b64 	%rd<3994>;

	mov.u64 	%SPL, __local_depot2;
	ld.param.u64 	%rd611, [_Z27process_transactions_kernelPhPjS_S_S_i_param_0];
	ld.param.u64 	%rd612, [_Z27process_transactions_kernelPhPjS_S_S_i_param_1];
	ld.param.u64 	%rd613, [_Z27process_transactions_kernelPhPjS_S_S_i_param_4];
	ld.param.u32 	%r163, [_Z27process_transactions_kernelPhPjS_S_S_i_param_5];
	add.u64 	%rd1, %SPL, 0;
	mov.u32 	%r164, %ctaid.x;
	mov.u32 	%r165, %ntid.x;
	mov.u32 	%r166, %tid.x;
	mad.lo.s32 	%r1, %r164, %r165, %r166;
	setp.ge.s32 	%p2, %r1, %r163;
	@%p2 bra 	$L__BB2_146;
	cvta.to.global.u64 	%rd616, %rd612;
	cvta.to.global.u64 	%rd617, %rd611;
	cvta.to.global.u64 	%rd618, %rd613;
	shl.b32 	%r167, %r1, 10;
	cvt.s64.s32 	%rd619, %r167;
	add.s64 	%rd2, %rd617, %rd619;
	mul.wide.s32 	%rd620, %r1, 4;
	add.s64 	%rd621, %rd616, %rd620;
	ld.global.u32 	%r2, [%rd621];
	shl.b32 	%r168, %r1, 7;
	cvt.s64.s32 	%rd622, %r168;
	add.s64 	%rd3, %rd618, %rd622;
	add.s32 	%r169, %r2, -1024;
	setp.lt.u32 	%p4, %r169, -1021;
	mov.b16 	%rs649, 3;
	mov.pred 	%p187, 0;
	mov.b64 	%rd3993, 0;
	mov.b16 	%rs228, 0;
	mov.u16 	%rs553, %rs228;
	mov.u16 	%rs554, %rs228;
	mov.u16 	%rs555, %rs228;
	mov.u16 	%rs556, %rs228;
	mov.u16 	%rs557, %rs228;
	mov.u16 	%rs558, %rs228;
	mov.u16 	%rs559, %rs228;
	mov.u16 	%rs560, %rs228;
	mov.u16 	%rs561, %rs228;
	mov.u16 	%rs562, %rs228;
	mov.u16 	%rs563, %rs228;
	mov.u16 	%rs564, %rs228;
	mov.u16 	%rs565, %rs228;
	mov.u16 	%rs566, %rs228;
	mov.u16 	%rs567, %rs228;
	mov.u16 	%rs568, %rs228;
	mov.u16 	%rs569, %rs228;
	mov.u16 	%rs570, %rs228;
	mov.u16 	%rs571, %rs228;
	mov.u16 	%rs572, %rs228;
	mov.u16 	%rs573, %rs228;
	mov.u16 	%rs574, %rs228;
	mov.u16 	%rs575, %rs228;
	mov.u16 	%rs576, %rs228;
	mov.u16 	%rs577, %rs228;
	mov.u16 	%rs578, %rs228;
	mov.u16 	%rs579, %rs228;
	mov.u16 	%rs580, %rs228;
	mov.u16 	%rs581, %rs228;
	mov.u16 	%rs582, %rs228;
	mov.u16 	%rs583, %rs228;
	mov.u16 	%rs584, %rs228;
	mov.u16 	%rs585, %rs228;
	mov.u16 	%rs586, %rs228;
	mov.u16 	%rs587, %rs228;
	mov.u16 	%rs588, %rs228;
	mov.u16 	%rs589, %rs228;
	mov.u16 	%rs590, %rs228;
	mov.u16 	%rs591, %rs228;
	mov.u16 	%rs592, %rs228;
	mov.u16 	%rs593, %rs228;
	mov.u16 	%rs594, %rs228;
	mov.u16 	%rs595, %rs228;
	mov.u16 	%rs596, %rs228;
	mov.u16 	%rs597, %rs228;
	mov.u16 	%rs598, %rs228;
	mov.u16 	%rs599, %rs228;
	mov.u16 	%rs600, %rs228;
	mov.u16 	%rs601, %rs228;
	mov.u16 	%rs602, %rs228;
	mov.u16 	%rs603, %rs228;
	mov.u16 	%rs604, %rs228;
	mov.u16 	%rs605, %rs228;
	mov.u16 	%rs606, %rs228;
	mov.u16 	%rs607, %rs228;
	mov.u16 	%rs608, %rs228;
	mov.u16 	%rs609, %rs228;
	mov.u16 	%rs610, %rs228;
	mov.u16 	%rs611, %rs228;
	mov.u16 	%rs612, %rs228;
	mov.u16 	%rs613, %rs228;
	mov.u16 	%rs614, %rs228;
	mov.u16 	%rs615, %rs228;
	mov.u16 	%rs616, %rs228;
	mov.u16 	%rs617, %rs228;
	mov.u16 	%rs618, %rs228;
	mov.u16 	%rs619, %rs228;
	mov.u16 	%rs620, %rs228;
	mov.u16 	%rs621, %rs228;
	mov.u16 	%rs622, %rs228;
	mov.u16 	%rs623, %rs228;
	mov.u16 	%rs624, %rs228;
	mov.u16 	%rs625, %rs228;
	mov.u16 	%rs626, %rs228;
	mov.u16 	%rs627, %rs228;
	mov.u16 	%rs628, %rs228;
	mov.u16 	%rs629, %rs228;
	mov.u16 	%rs630, %rs228;
	mov.u16 	%rs631, %rs228;
	mov.u16 	%rs632, %rs228;
	mov.u16 	%rs633, %rs228;
	mov.u16 	%rs634, %rs228;
	mov.u16 	%rs635, %rs228;
	mov.u16 	%rs636, %rs228;
	mov.u16 	%rs637, %rs228;
	mov.u16 	%rs638, %rs228;
	mov.u16 	%rs639, %rs228;
	mov.u16 	%rs640, %rs228;
	mov.u16 	%rs641, %rs228;
	mov.u16 	%rs642, %rs228;
	mov.u16 	%rs643, %rs228;
	mov.u16 	%rs644, %rs228;
	mov.u16 	%rs645, %rs228;
	mov.u16 	%rs646, %rs228;
	mov.u16 	%rs647, %rs228;
	mov.u16 	%rs648, %rs228;
	@%p4 bra 	$L__BB2_145;
	ld.global.u8 	%rs1, [%rd2];
	setp.lt.u16 	%p6, %rs1, 192;
	@%p6 bra 	$L__BB2_145;
	setp.gt.u16 	%p7, %rs1, 247;
	@%p7 bra 	$L__BB2_5;
	cvt.u32.u16 	%r196, %rs1;
	add.s32 	%r1546, %r196, -192;
	add.s32 	%r197, %r196, -191;
	setp.gt.u32 	%p18, %r197, %r2;
	mov.b32 	%r1561, 1;
	mov.b16 	%rs553, 0;
	mov.u16 	%rs554, %rs553;
	mov.u16 	%rs555, %rs553;
	mov.u16 	%rs556, %rs553;
	mov.u16 	%rs557, %rs553;
	mov.u16 	%rs558, %rs553;
	mov.u16 	%rs559, %rs553;
	mov.u16 	%rs560, %rs553;
	mov.u16 	%rs561, %rs553;
	mov.u16 	%rs562, %rs553;
	mov.u16 	%rs563, %rs553;
	mov.u16 	%rs564, %rs553;
	mov.u16 	%rs565, %rs553;
	mov.u16 	%rs566, %rs553;
	mov.u16 	%rs567, %rs553;
	mov.u16 	%rs568, %rs553;
	mov.u16 	%rs569, %rs553;
	mov.u16 	%rs570, %rs553;
	mov.u16 	%rs571, %rs553;
	mov.u16 	%rs572, %rs553;
	mov.u16 	%rs573, %rs553;
	mov.u16 	%rs574, %rs553;
	mov.u16 	%rs575, %rs553;
	mov.u16 	%rs576, %rs553;
	mov.u16 	%rs577, %rs553;
	mov.u16 	%rs578, %rs553;
	mov.u16 	%rs579, %rs553;
	mov.u16 	%rs580, %rs553;
	mov.u16 	%rs581, %rs553;
	mov.u16 	%rs582, %rs553;
	mov.u16 	%rs583, %rs553;
	mov.u16 	%rs584, %rs553;
	mov.u16 	%rs585, %rs553;
	mov.u16 	%rs586, %rs553;
	mov.u16 	%rs587, %rs553;
	mov.u16 	%rs588, %rs553;
	mov.u16 	%rs589, %rs553;
	mov.u16 	%rs590, %rs553;
	mov.u16 	%rs591, %rs553;
	mov.u16 	%rs592, %rs553;
	mov.u16 	%rs593, %rs553;
	mov.u16 	%rs594, %rs553;
	mov.u16 	%rs595, %rs553;
	mov.u16 	%rs596, %rs553;
	mov.u16 	%rs597, %rs553;
	mov.u16 	%rs598, %rs553;
	mov.u16 	%rs599, %rs553;
	mov.u16 	%rs600, %rs553;
	mov.u16 	%rs601, %rs553;
	mov.u16 	%rs602, %rs553;
	mov.u16 	%rs603, %rs553;
	mov.u16 	%rs604, %rs553;
	mov.u16 	%rs605, %rs553;
	mov.u16 	%rs606, %rs553;
	mov.u16 	%rs607, %rs553;
	mov.u16 	%rs608, %rs553;
	mov.u16 	%rs609, %rs553;
	mov.u16 	%rs610, %rs553;
	mov.u16 	%rs611, %rs553;
	mov.u16 	%rs612, %rs553;
	mov.u16 	%rs613, %rs553;
	mov.u16 	%rs614, %rs553;
	mov.u16 	%rs615, %rs553;
	mov.u16 	%rs616, %rs553;
	mov.u16 	%rs617, %rs553;
	mov.u16 	%rs618, %rs553;
	mov.u16 	%rs619, %rs553;
	mov.u16 	%rs620, %rs553;
	mov.u16 	%rs621, %rs553;
	mov.u16 	%rs622, %rs553;
	mov.u16 	%rs623, %rs553;
	mov.u16 	%rs624, %rs553;
	mov.u16 	%rs625, %rs553;
	mov.u16 	%rs626, %rs553;
	mov.u16 	%rs627, %rs553;
	mov.u16 	%rs628, %rs553;
	mov.u16 	%rs629, %rs553;
	mov.u16 	%rs630, %rs553;
	mov.u16 	%rs631, %rs553;
	mov.u16 	%rs632, %rs553;
	mov.u16 	%rs633, %rs553;
	mov.u16 	%rs634, %rs553;
	mov.u16 	%rs635, %rs553;
	mov.u16 	%rs636, %rs553;
	mov.u16 	%rs637, %rs553;
	mov.u16 	%rs638, %rs553;
	mov.u16 	%rs639, %rs553;
	mov.u16 	%rs640, %rs553;
	mov.u16 	%rs641, %rs553;
	mov.u16 	%rs642, %rs553;
	mov.u16 	%rs643, %rs553;
	mov.u16 	%rs644, %rs553;
	mov.u16 	%rs645, %rs553;
	mov.u16 	%rs646, %rs553;
	mov.u16 	%rs647, %rs553;
	mov.u16 	%rs648, %rs553;
	@%p18 bra 	$L__BB2_145;
	bra.uni 	$L__BB2_15;
$L__BB2_5:
	cvt.u32.u16 	%r170, %rs1;
	add.s32 	%r4, %r170, -247;
	add.s32 	%r1561, %r170, -246;
	setp.gt.u32 	%p9, %r1561, %r2;
	mov.u16 	%rs553, %rs228;
	mov.u16 	%rs554, %rs228;
	mov.u16 	%rs555, %rs228;
	mov.u16 	%rs556, %rs228;
	mov.u16 	%rs557, %rs228;
	mov.u16 	%rs558, %rs228;
	mov.u16 	%rs559, %rs228;
	mov.u16 	%rs560, %rs228;
	mov.u16 	%rs561, %rs228;
	mov.u16 	%rs562, %rs228;
	mov.u16 	%rs563, %rs228;
	mov.u16 	%rs564, %rs228;
	mov.u16 	%rs565, %rs228;
	mov.u16 	%rs566, %rs228;
	mov.u16 	%rs567, %rs228;
	mov.u16 	%rs568, %rs228;
	mov.u16 	%rs569, %rs228;
	mov.u16 	%rs570, %rs228;
	mov.u16 	%rs571, %rs228;
	mov.u16 	%rs572, %rs228;
	mov.u16 	%rs573, %rs228;
	mov.u16 	%rs574, %rs228;
	mov.u16 	%rs575, %rs228;
	mov.u16 	%rs576, %rs228;
	mov.u16 	%rs577, %rs228;
	mov.u16 	%rs578, %rs228;
	mov.u16 	%rs579, %rs228;
	mov.u16 	%rs580, %rs228;
	mov.u16 	%rs581, %rs228;
	mov.u16 	%rs582, %rs228;
	mov.u16 	%rs583, %rs228;
	mov.u16 	%rs584, %rs228;
	mov.u16 	%rs585, %rs228;
	mov.u16 	%rs586, %rs228;
	mov.u16 	%rs587, %rs228;
	mov.u16 	%rs588, %rs228;
	mov.u16 	%rs589, %rs228;
	mov.u16 	%rs590, %rs228;
	mov.u16 	%rs591, %rs228;
	mov.u16 	%rs592, %rs228;
	mov.u16 	%rs593, %rs228;
	mov.u16 	%rs594, %rs228;
	mov.u16 	%rs595, %rs228;
	mov.u16 	%rs596, %rs228;
	mov.u16 	%rs597, %rs228;
	mov.u16 	%rs598, %rs228;
	mov.u16 	%rs599, %rs228;
	mov.u16 	%rs600, %rs228;
	mov.u16 	%rs601, %rs228;
	mov.u16 	%rs602, %rs228;
	mov.u16 	%rs603, %rs228;
	mov.u16 	%rs604, %rs228;
	mov.u16 	%rs605, %rs228;
	mov.u16 	%rs606, %rs228;
	mov.u16 	%rs607, %rs228;
	mov.u16 	%rs608, %rs228;
	mov.u16 	%rs609, %rs228;
	mov.u16 	%rs610, %rs228;
	mov.u16 	%rs611, %rs228;
	mov.u16 	%rs612, %rs228;
	mov.u16 	%rs613, %rs228;
	mov.u16 	%rs614, %rs228;
	mov.u16 	%rs615, %rs228;
	mov.u16 	%rs616, %rs228;
	mov.u16 	%rs617, %rs228;
	mov.u16 	%rs618, %rs228;
	mov.u16 	%rs619, %rs228;
	mov.u16 	%rs620, %rs228;
	mov.u16 	%rs621, %rs228;
	mov.u16 	%rs622, %rs228;
	mov.u16 	%rs623, %rs228;
	mov.u16 	%rs624, %rs228;
	mov.u16 	%rs625, %rs228;
	mov.u16 	%rs626, %rs228;
	mov.u16 	%rs627, %rs228;
	mov.u16 	%rs628, %rs228;
	mov.u16 	%rs629, %rs228;
	mov.u16 	%rs630, %rs228;
	mov.u16 	%rs631, %rs228;
	mov.u16 	%rs632, %rs228;
	mov.u16 	%rs633, %rs228;
	mov.u16 	%rs634, %rs228;
	mov.u16 	%rs635, %rs228;
	mov.u16 	%rs636, %rs228;
	mov.u16 	%rs637, %rs228;
	mov.u16 	%rs638, %rs228;
	mov.u16 	%rs639, %rs228;
	mov.u16 	%rs640, %rs228;
	mov.u16 	%rs641, %rs228;
	mov.u16 	%rs642, %rs228;
	mov.u16 	%rs643, %rs228;
	mov.u16 	%rs644, %rs228;
	mov.u16 	%rs645, %rs228;
	mov.u16 	%rs646, %rs228;
	mov.u16 	%rs647, %rs228;
	mov.u16 	%rs648, %rs228;
	@%p9 bra 	$L__BB2_145;
	and.b32  	%r6, %r4, 7;
	add.s16 	%rs234, %rs1, 8;
	and.b16  	%rs235, %rs234, 255;
	setp.lt.u16 	%p10, %rs235, 7;
	mov.b32 	%r1541, 0;
	mov.u32 	%r1546, %r1541;
	@%p10 bra 	$L__BB2_8;
	ld.global.u8 	%r174, [%rd2+5];
	ld.global.u8 	%rs236, [%rd2+6];
	shl.b32 	%r175, %r174, 16;
	mul.wide.u16 	%r176, %rs236, 256;
	or.b32  	%r177, %r175, %r176;
	ld.global.u8 	%r178, [%rd2+7];
	or.b32  	%r179, %r177, %r178;
	shl.b32 	%r180, %r179, 8;
	ld.global.u8 	%r181, [%rd2+8];
	or.b32  	%r1546, %r180, %r181;
	mov.b32 	%r1541, 8;
$L__BB2_8:
	setp.eq.s32 	%p11, %r6, 0;
	@%p11 bra 	$L__BB2_14;
	and.b32  	%r11, %r4, 3;
	setp.lt.u32 	%p12, %r6, 4;
	@%p12 bra 	$L__BB2_11;
	cvt.u64.u32 	%rd625, %r1541;
	add.s64 	%rd626, %rd2, %rd625;
	ld.global.u8 	%r183, [%rd626+1];
	ld.global.u8 	%rs237, [%rd626+2];
	shl.b32 	%r184, %r183, 16;
	mul.wide.u16 	%r185, %rs237, 256;
	or.b32  	%r186, %r184, %r185;
	ld.global.u8 	%r187, [%rd626+3];
	or.b32  	%r188, %r186, %r187;
	shl.b32 	%r189, %r188, 8;
	add.s32 	%r1541, %r1541, 4;
	ld.global.u8 	%r190, [%rd626+4];
	or.b32  	%r1546, %r189, %r190;
$L__BB2_11:
	setp.eq.s32 	%p13, %r11, 0;
	@%p13 bra 	$L__BB2_14;
	mov.b32 	%r1545, 0;
$L__BB2_13:
	.pragma "nounroll";
	shl.b32 	%r192, %r1546, 8;
	add.s32 	%r20, %r1541, 1;
	cvt.u64.u32 	%rd627, %r1541;
	add.s64 	%rd628, %rd2, %rd627;
	ld.global.u8 	%r193, [%rd628+1];
	or.b32  	%r1546, %r192, %r193;
	add.s32 	%r1545, %r1545, 1;
	setp.ne.s32 	%p14, %r1545, %r11;
	mov.u32 	%r1541, %r20;
	@%p14 bra 	$L__BB2_13;
$L__BB2_14:
	add.s32 	%r194, %r1546, %r1561;
	setp.gt.u32 	%p16, %r194, %r2;
	mov.u16 	%rs553, %rs228;
	mov.u16 	%rs554, %rs228;
	mov.u16 	%rs555, %rs228;
	mov.u16 	%rs556, %rs228;
	mov.u16 	%rs557, %rs228;
	mov.u16 	%rs558, %rs228;
	mov.u16 	%rs559, %rs228;
	mov.u16 	%rs560, %rs228;
	mov.u16 	%rs561, %rs228;
	mov.u16 	%rs562, %rs228;
	mov.u16 	%rs563, %rs228;
	mov.u16 	%rs564, %rs228;
	mov.u16 	%rs565, %rs228;
	mov.u16 	%rs566, %rs228;
	mov.u16 	%rs567, %rs228;
	mov.u16 	%rs568, %rs228;
	mov.u16 	%rs569, %rs228;
	mov.u16 	%rs570, %rs228;
	mov.u16 	%rs571, %rs228;
	mov.u16 	%rs572, %rs228;
	mov.u16 	%rs573, %rs228;
	mov.u16 	%rs574, %rs228;
	mov.u16 	%rs575, %rs228;
	mov.u16 	%rs576, %rs228;
	mov.u16 	%rs577, %rs228;
	mov.u16 	%rs578, %rs228;
	mov.u16 	%rs579, %rs228;
	mov.u16 	%rs580, %rs228;
	mov.u16 	%rs581, %rs228;
	mov.u16 	%rs582, %rs228;
	mov.u16 	%rs583, %rs228;
	mov.u16 	%rs584, %rs228;
	mov.u16 	%rs585, %rs228;
	mov.u16 	%rs586, %rs228;
	mov.u16 	%rs587, %rs228;
	mov.u16 	%rs588, %rs228;
	mov.u16 	%rs589, %rs228;
	mov.u16 	%rs590, %rs228;
	mov.u16 	%rs591, %rs228;
	mov.u16 	%rs592, %rs228;
	mov.u16 	%rs593, %rs228;
	mov.u16 	%rs594, %rs228;
	mov.u16 	%rs595, %rs228;
	mov.u16 	%rs596, %rs228;
	mov.u16 	%rs597, %rs228;
	mov.u16 	%rs598, %rs228;
	mov.u16 	%rs599, %rs228;
	mov.u16 	%rs600, %rs228;
	mov.u16 	%rs601, %rs228;
	mov.u16 	%rs602, %rs228;
	mov.u16 	%rs603, %rs228;
	mov.u16 	%rs604, %rs228;
	mov.u16 	%rs605, %rs228;
	mov.u16 	%rs606, %rs228;
	mov.u16 	%rs607, %rs228;
	mov.u16 	%rs608, %rs228;
	mov.u16 	%rs609, %rs228;
	mov.u16 	%rs610, %rs228;
	mov.u16 	%rs611, %rs228;
	mov.u16 	%rs612, %rs228;
	mov.u16 	%rs613, %rs228;
	mov.u16 	%rs614, %rs228;
	mov.u16 	%rs615, %rs228;
	mov.u16 	%rs616, %rs228;
	mov.u16 	%rs617, %rs228;
	mov.u16 	%rs618, %rs228;
	mov.u16 	%rs619, %rs228;
	mov.u16 	%rs620, %rs228;
	mov.u16 	%rs621, %rs228;
	mov.u16 	%rs622, %rs228;
	mov.u16 	%rs623, %rs228;
	mov.u16 	%rs624, %rs228;
	mov.u16 	%rs625, %rs228;
	mov.u16 	%rs626, %rs228;
	mov.u16 	%rs627, %rs228;
	mov.u16 	%rs628, %rs228;
	mov.u16 	%rs629, %rs228;
	mov.u16 	%rs630, %rs228;
	mov.u16 	%rs631, %rs228;
	mov.u16 	%rs632, %rs228;
	mov.u16 	%rs633, %rs228;
	mov.u16 	%rs634, %rs228;
	mov.u16 	%rs635, %rs228;
	mov.u16 	%rs636, %rs228;
	mov.u16 	%rs637, %rs228;
	mov.u16 	%rs638, %rs228;
	mov.u16 	%rs639, %rs228;
	mov.u16 	%rs640, %rs228;
	mov.u16 	%rs641, %rs228;
	mov.u16 	%rs642, %rs228;
	mov.u16 	%rs643, %rs228;
	mov.u16 	%rs644, %rs228;
	mov.u16 	%rs645, %rs228;
	mov.u16 	%rs646, %rs228;
	mov.u16 	%rs647, %rs228;
	mov.u16 	%rs648, %rs228;
	@%p16 bra 	$L__BB2_145;
$L__BB2_15:
	add.s32 	%r26, %r1546, %r1561;
	setp.gt.u32 	%p20, %r26, %r2;
	mov.u16 	%rs553, %rs228;
	mov.u16 	%rs554, %rs228;
	mov.u16 	%rs555, %rs228;
	mov.u16 	%rs556, %rs228;
	mov.u16 	%rs557, %rs228;
	mov.u16 	%rs558, %rs228;
	mov.u16 	%rs559, %rs228;
	mov.u16 	%rs560, %rs228;
	mov.u16 	%rs561, %rs228;
	mov.u16 	%rs562, %rs228;
	mov.u16 	%rs563, %rs228;
	mov.u16 	%rs564, %rs228;
	mov.u16 	%rs565, %rs228;
	mov.u16 	%rs566, %rs228;
	mov.u16 	%rs567, %rs228;
	mov.u16 	%rs568, %rs228;
	mov.u16 	%rs569, %rs228;
	mov.u16 	%rs570, %rs228;
	mov.u16 	%rs571, %rs228;
	mov.u16 	%rs572, %rs228;
	mov.u16 	%rs573, %rs228;
	mov.u16 	%rs574, %rs228;
	mov.u16 	%rs575, %rs228;
	mov.u16 	%rs576, %rs228;
	mov.u16 	%rs577, %rs228;
	mov.u16 	%rs578, %rs228;
	mov.u16 	%rs579, %rs228;
	mov.u16 	%rs580, %rs228;
	mov.u16 	%rs581, %rs228;
	mov.u16 	%rs582, %rs228;
	mov.u16 	%rs583, %rs228;
	mov.u16 	%rs584, %rs228;
	mov.u16 	%rs585, %rs228;
	mov.u16 	%rs586, %rs228;
	mov.u16 	%rs587, %rs228;
	mov.u16 	%rs588, %rs228;
	mov.u16 	%rs589, %rs228;
	mov.u16 	%rs590, %rs228;
	mov.u16 	%rs591, %rs228;
	mov.u16 	%rs592, %rs228;
	mov.u16 	%rs593, %rs228;
	mov.u16 	%rs594, %rs228;
	mov.u16 	%rs595, %rs228;
	mov.u16 	%rs596, %rs228;
	mov.u16 	%rs597, %rs228;
	mov.u16 	%rs598, %rs228;
	mov.u16 	%rs599, %rs228;
	mov.u16 	%rs600, %rs228;
	mov.u16 	%rs601, %rs228;
	mov.u16 	%rs602, %rs228;
	mov.u16 	%rs603, %rs228;
	mov.u16 	%rs604, %rs228;
	mov.u16 	%rs605, %rs228;
	mov.u16 	%rs606, %rs228;
	mov.u16 	%rs607, %rs228;
	mov.u16 	%rs608, %rs228;
	mov.u16 	%rs609, %rs228;
	mov.u16 	%rs610, %rs228;
	mov.u16 	%rs611, %rs228;
	mov.u16 	%rs612, %rs228;
	mov.u16 	%rs613, %rs228;
	mov.u16 	%rs614, %rs228;
	mov.u16 	%rs615, %rs228;
	mov.u16 	%rs616, %rs228;
	mov.u16 	%rs617, %rs228;
	mov.u16 	%rs618, %rs228;
	mov.u16 	%rs619, %rs228;
	mov.u16 	%rs620, %rs228;
	mov.u16 	%rs621, %rs228;
	mov.u16 	%rs622, %rs228;
	mov.u16 	%rs623, %rs228;
	mov.u16 	%rs624, %rs228;
	mov.u16 	%rs625, %rs228;
	mov.u16 	%rs626, %rs228;
	mov.u16 	%rs627, %rs228;
	mov.u16 	%rs628, %rs228;
	mov.u16 	%rs629, %rs228;
	mov.u16 	%rs630, %rs228;
	mov.u16 	%rs631, %rs228;
	mov.u16 	%rs632, %rs228;
	mov.u16 	%rs633, %rs228;
	mov.u16 	%rs634, %rs228;
	mov.u16 	%rs635, %rs228;
	mov.u16 	%rs636, %rs228;
	mov.u16 	%rs637, %rs228;
	mov.u16 	%rs638, %rs228;
	mov.u16 	%rs639, %rs228;
	mov.u16 	%rs640, %rs228;
	mov.u16 	%rs641, %rs228;
	mov.u16 	%rs642, %rs228;
	mov.u16 	%rs643, %rs228;
	mov.u16 	%rs644, %rs228;
	mov.u16 	%rs645, %rs228;
	mov.u16 	%rs646, %rs228;
	mov.u16 	%rs647, %rs228;
	mov.u16 	%rs648, %rs228;
	@%p20 bra 	$L__BB2_145;
	mov.b64 	%rd3673, 0;
	mov.b32 	%r1549, 0;
	mov.u32 	%r1570, %r1549;
	mov.u32 	%r1569, %r1549;
	mov.u32 	%r1568, %r1549;
$L__BB2_17:
	mov.u32 	%r31, %r1561;
	mov.u64 	%rd3993, %rd3673;
	mov.u32 	%r30, %r1568;
	mov.u32 	%r29, %r1569;
	mov.u32 	%r28, %r1570;
	setp.ge.u32 	%p22, %r31, %r26;
	mov.u16 	%rs553, %rs228;
	mov.u16 	%rs554, %rs228;
	mov.u16 	%rs555, %rs228;
	mov.u16 	%rs556, %rs228;
	mov.u16 	%rs557, %rs228;
	mov.u16 	%rs558, %rs228;
	mov.u16 	%rs559, %rs228;
	mov.u16 	%rs560, %rs228;
	mov.u16 	%rs561, %rs228;
	mov.u16 	%rs562, %rs228;
	mov.u16 	%rs563, %rs228;
	mov.u16 	%rs564, %rs228;
	mov.u16 	%rs565, %rs228;
	mov.u16 	%rs566, %rs228;
	mov.u16 	%rs567, %rs228;
	mov.u16 	%rs568, %rs228;
	mov.u16 	%rs569, %rs228;
	mov.u16 	%rs570, %rs228;
	mov.u16 	%rs571, %rs228;
	mov.u16 	%rs572, %rs228;
	mov.u16 	%rs573, %rs228;
	mov.u16 	%rs574, %rs228;
	mov.u16 	%rs575, %rs228;
	mov.u16 	%rs576, %rs228;
	mov.u16 	%rs577, %rs228;
	mov.u16 	%rs578, %rs228;
	mov.u16 	%rs579, %rs228;
	mov.u16 	%rs580, %rs228;
	mov.u16 	%rs581, %rs228;
	mov.u16 	%rs582, %rs228;
	mov.u16 	%rs583, %rs228;
	mov.u16 	%rs584, %rs228;
	mov.u16 	%rs585, %rs228;
	mov.u16 	%rs586, %rs228;
	mov.u16 	%rs587, %rs228;
	mov.u16 	%rs588, %rs228;
	mov.u16 	%rs589, %rs228;
	mov.u16 	%rs590, %rs228;
	mov.u16 	%rs591, %rs228;
	mov.u16 	%rs592, %rs228;
	mov.u16 	%rs593, %rs228;
	mov.u16 	%rs594, %rs228;
	mov.u16 	%rs595, %rs228;
	mov.u16 	%rs596, %rs228;
	mov.u16 	%rs597, %rs228;
	mov.u16 	%rs598, %rs228;
	mov.u16 	%rs599, %rs228;
	mov.u16 	%rs600, %rs228;
	mov.u16 	%rs601, %rs228;
	mov.u16 	%rs602, %rs228;
	mov.u16 	%rs603, %rs228;
	mov.u16 	%rs604, %rs228;
	mov.u16 	%rs605, %rs228;
	mov.u16 	%rs606, %rs228;
	mov.u16 	%rs607, %rs228;
	mov.u16 	%rs608, %rs228;
	mov.u16 	%rs609, %rs228;
	mov.u16 	%rs610, %rs228;
	mov.u16 	%rs611, %rs228;
	mov.u16 	%rs612, %rs228;
	mov.u16 	%rs613, %rs228;
	mov.u16 	%rs614, %rs228;
	mov.u16 	%rs615, %rs228;
	mov.u16 	%rs616, %rs228;
	mov.u16 	%rs617, %rs228;
	mov.u16 	%rs618, %rs228;
	mov.u16 	%rs619, %rs228;
	mov.u16 	%rs620, %rs228;
	mov.u16 	%rs621, %rs228;
	mov.u16 	%rs622, %rs228;
	mov.u16 	%rs623, %rs228;
	mov.u16 	%rs624, %rs228;
	mov.u16 	%rs625, %rs228;
	mov.u16 	%rs626, %rs228;
	mov.u16 	%rs627, %rs228;
	mov.u16 	%rs628, %rs228;
	mov.u16 	%rs629, %rs228;
	mov.u16 	%rs630, %rs228;
	mov.u16 	%rs631, %rs228;
	mov.u16 	%rs632, %rs228;
	mov.u16 	%rs633, %rs228;
	mov.u16 	%rs634, %rs228;
	mov.u16 	%rs635, %rs228;
	mov.u16 	%rs636, %rs228;
	mov.u16 	%rs637, %rs228;
	mov.u16 	%rs638, %rs228;
	mov.u16 	%rs639, %rs228;
	mov.u16 	%rs640, %rs228;
	mov.u16 	%rs641, %rs228;
	mov.u16 	%rs642, %rs228;
	mov.u16 	%rs643, %rs228;
	mov.u16 	%rs644, %rs228;
	mov.u16 	%rs645, %rs228;
	mov.u16 	%rs646, %rs228;
	mov.u16 	%rs647, %rs228;
	mov.u16 	%rs648, %rs228;
	@%p22 bra 	$L__BB2_145;
	cvt.u64.u32 	%rd633, %r31;
	add.s64 	%rd634, %rd2, %rd633;
	ld.global.s8 	%rs2, [%rd634];
	setp.lt.s16 	%p23, %rs2, 0;
	@%p23 bra 	$L__BB2_20;
	add.s32 	%r1561, %r31, 1;
	mov.b32 	%r1560, 1;
	mov.u32 	%r1562, %r31;
	bra.uni 	$L__BB2_34;
$L__BB2_20:
	setp.gt.u16 	%p24, %rs2, -73;
	@%p24 bra 	$L__BB2_22;
	cvt.u32.u16 	%r237, %rs2;
	and.b32  	%r238, %r237, 255;
	add.s32 	%r1560, %r238, -128;
	add.s32 	%r1562, %r31, 1;
	add.s32 	%r1561, %r1560, %r1562;
	setp.gt.u32 	%p38, %r1561, %r26;
	mov.u16 	%rs553, %rs228;
	mov.u16 	%rs554, %rs228;
	mov.u16 	%rs555, %rs228;
	mov.u16 	%rs556, %rs228;
	mov.u16 	%rs557, %rs228;
	mov.u16 	%rs558, %rs228;
	mov.u16 	%rs559, %rs228;
	mov.u16 	%rs560, %rs228;
	mov.u16 	%rs561, %rs228;
	mov.u16 	%rs562, %rs228;
	mov.u16 	%rs563, %rs228;
	mov.u16 	%rs564, %rs228;
	mov.u16 	%rs565, %rs228;
	mov.u16 	%rs566, %rs228;
	mov.u16 	%rs567, %rs228;
	mov.u16 	%rs568, %rs228;
	mov.u16 	%rs569, %rs228;
	mov.u16 	%rs570, %rs228;
	mov.u16 	%rs571, %rs228;
	mov.u16 	%rs572, %rs228;
	mov.u16 	%rs573, %rs228;
	mov.u16 	%rs574, %rs228;
	mov.u16 	%rs575, %rs228;
	mov.u16 	%rs576, %rs228;
	mov.u16 	%rs577, %rs228;
	mov.u16 	%rs578, %rs228;
	mov.u16 	%rs579, %rs228;
	mov.u16 	%rs580, %rs228;
	mov.u16 	%rs581, %rs228;
	mov.u16 	%rs582, %rs228;
	mov.u16 	%rs583, %rs228;
	mov.u16 	%rs584, %rs228;
	mov.u16 	%rs585, %rs228;
	mov.u16 	%rs586, %rs228;
	mov.u16 	%rs587, %rs228;
	mov.u16 	%rs588, %rs228;
	mov.u16 	%rs589, %rs228;
	mov.u16 	%rs590, %rs228;
	mov.u16 	%rs591, %rs228;
	mov.u16 	%rs592, %rs228;
	mov.u16 	%rs593, %rs228;
	mov.u16 	%rs594, %rs228;
	mov.u16 	%rs595, %rs228;
	mov.u16 	%rs596, %rs228;
	mov.u16 	%rs597, %rs228;
	mov.u16 	%rs598, %rs228;
	mov.u16 	%rs599, %rs228;
	mov.u16 	%rs600, %rs228;
	mov.u16 	%rs601, %rs228;
	mov.u16 	%rs602, %rs228;
	mov.u16 	%rs603, %rs228;
	mov.u16 	%rs604, %rs228;
	mov.u16 	%rs605, %rs228;
	mov.u16 	%rs606, %rs228;
	mov.u16 	%rs607, %rs228;
	mov.u16 	%rs608, %rs228;
	mov.u16 	%rs609, %rs228;
	mov.u16 	%rs610, %rs228;
	mov.u16 	%rs611, %rs228;
	mov.u16 	%rs612, %rs228;
	mov.u16 	%rs613, %rs228;
	mov.u16 	%rs614, %rs228;
	mov.u16 	%rs615, %rs228;
	mov.u16 	%rs616, %rs228;
	mov.u16 	%rs617, %rs228;
	mov.u16 	%rs618, %rs228;
	mov.u16 	%rs619, %rs228;
	mov.u16 	%rs620, %rs228;
	mov.u16 	%rs621, %rs228;
	mov.u16 	%rs622, %rs228;
	mov.u16 	%rs623, %rs228;
	mov.u16 	%rs624, %rs228;
	mov.u16 	%rs625, %rs228;
	mov.u16 	%rs626, %rs228;
	mov.u16 	%rs627, %rs228;
	mov.u16 	%rs628, %rs228;
	mov.u16 	%rs629, %rs228;
	mov.u16 	%rs630, %rs228;
	mov.u16 	%rs631, %rs228;
	mov.u16 	%rs632, %rs228;
	mov.u16 	%rs633, %rs228;
	mov.u16 	%rs634, %rs228;
	mov.u16 	%rs635, %rs228;
	mov.u16 	%rs636, %rs228;
	mov.u16 	%rs637, %rs228;
	mov.u16 	%rs638, %rs228;
	mov.u16 	%rs639, %rs228;
	mov.u16 	%rs640, %rs228;
	mov.u16 	%rs641, %rs228;
	mov.u16 	%rs642, %rs228;
	mov.u16 	%rs643, %rs228;
	mov.u16 	%rs644, %rs228;
	mov.u16 	%rs645, %rs228;
	mov.u16 	%rs646, %rs228;
	mov.u16 	%rs647, %rs228;
	mov.u16 	%rs648, %rs228;
	@%p38 bra 	$L__BB2_145;
	bra.uni 	$L__BB2_34;
$L__BB2_22:
	setp.gt.u16 	%p26, %rs2, -65;
	mov.u16 	%rs553, %rs228;
	mov.u16 	%rs554, %rs228;
	mov.u16 	%rs555, %rs228;
	mov.u16 	%rs556, %rs228;
	mov.u16 	%rs557, %rs228;
	mov.u16 	%rs558, %rs228;
	mov.u16 	%rs559, %rs228;
	mov.u16 	%rs560, %rs228;
	mov.u16 	%rs561, %rs228;
	mov.u16 	%rs562, %rs228;
	mov.u16 	%rs563, %rs228;
	mov.u16 	%rs564, %rs228;
	mov.u16 	%rs565, %rs228;
	mov.u16 	%rs566, %rs228;
	mov.u16 	%rs567, %rs228;
	mov.u16 	%rs568, %rs228;
	mov.u16 	%rs569, %rs228;
	mov.u16 	%rs570, %rs228;
	mov.u16 	%rs571, %rs228;
	mov.u16 	%rs572, %rs228;
	mov.u16 	%rs573, %rs228;
	mov.u16 	%rs574, %rs228;
	mov.u16 	%rs575, %rs228;
	mov.u16 	%rs576, %rs228;
	mov.u16 	%rs577, %rs228;
	mov.u16 	%rs578, %rs228;
	mov.u16 	%rs579, %rs228;
	mov.u16 	%rs580, %rs228;
	mov.u16 	%rs581, %rs228;
	mov.u16 	%rs582, %rs228;
	mov.u16 	%rs583, %rs228;
	mov.u16 	%rs584, %rs228;
	mov.u16 	%rs585, %rs228;
	mov.u16 	%rs586, %rs228;
	mov.u16 	%rs587, %rs228;
	mov.u16 	%rs588, %rs228;
	mov.u16 	%rs589, %rs228;
	mov.u16 	%rs590, %rs228;
	mov.u16 	%rs591, %rs228;
	mov.u16 	%rs592, %rs228;
	mov.u16 	%rs593, %rs228;
	mov.u16 	%rs594, %rs228;
	mov.u16 	%rs595, %rs228;
	mov.u16 	%rs596, %rs228;
	mov.u16 	%rs597, %rs228;
	mov.u16 	%rs598, %rs228;
	mov.u16 	%rs599, %rs228;
	mov.u16 	%rs600, %rs228;
	mov.u16 	%rs601, %rs228;
	mov.u16 	%rs602, %rs228;
	mov.u16 	%rs603, %rs228;
	mov.u16 	%rs604, %rs228;
	mov.u16 	%rs605, %rs228;
	mov.u16 	%rs606, %rs228;
	mov.u16 	%rs607, %rs228;
	mov.u16 	%rs608, %rs228;
	mov.u16 	%rs609, %rs228;
	mov.u16 	%rs610, %rs228;
	mov.u16 	%rs611, %rs228;
	mov.u16 	%rs612, %rs228;
	mov.u16 	%rs613, %rs228;
	mov.u16 	%rs614, %rs228;
	mov.u16 	%rs615, %rs228;
	mov.u16 	%rs616, %rs228;
	mov.u16 	%rs617, %rs228;
	mov.u16 	%rs618, %rs228;
	mov.u16 	%rs619, %rs228;
	mov.u16 	%rs620, %rs228;
	mov.u16 	%rs621, %rs228;
	mov.u16 	%rs622, %rs228;
	mov.u16 	%rs623, %rs228;
	mov.u16 	%rs624, %rs228;
	mov.u16 	%rs625, %rs228;
	mov.u16 	%rs626, %rs228;
	mov.u16 	%rs627, %rs228;
	mov.u16 	%rs628, %rs228;
	mov.u16 	%rs629, %rs228;
	mov.u16 	%rs630, %rs228;
	mov.u16 	%rs631, %rs228;
	mov.u16 	%rs632, %rs228;
	mov.u16 	%rs633, %rs228;
	mov.u16 	%rs634, %rs228;
	mov.u16 	%rs635, %rs228;
	mov.u16 	%rs636, %rs228;
	mov.u16 	%rs637, %rs228;
	mov.u16 	%rs638, %rs228;
	mov.u16 	%rs639, %rs228;
	mov.u16 	%rs640, %rs228;
	mov.u16 	%rs641, %rs228;
	mov.u16 	%rs642, %rs228;
	mov.u16 	%rs643, %rs228;
	mov.u16 	%rs644, %rs228;
	mov.u16 	%rs645, %rs228;
	mov.u16 	%rs646, %rs228;
	mov.u16 	%rs647, %rs228;
	mov.u16 	%rs648, %rs228;
	@%p26 bra 	$L__BB2_145;
	cvt.u32.u16 	%r199, %rs2;
	and.b32  	%r200, %r199, 255;
	add.s32 	%r36, %r200, -183;
	add.s32 	%r37, %r31, 1;
	add.s32 	%r1562, %r36, %r37;
	setp.gt.u32 	%p28, %r1562, %r26;
	mov.u16 	%rs553, %rs228;
	mov.u16 	%rs554, %rs228;
	mov.u16 	%rs555, %rs228;
	mov.u16 	%rs556, %rs228;
	mov.u16 	%rs557, %rs228;
	mov.u16 	%rs558, %rs228;
	mov.u16 	%rs559, %rs228;
	mov.u16 	%rs560, %rs228;
	mov.u16 	%rs561, %rs228;
	mov.u16 	%rs562, %rs228;
	mov.u16 	%rs563, %rs228;
	mov.u16 	%rs564, %rs228;
	mov.u16 	%rs565, %rs228;
	mov.u16 	%rs566, %rs228;
	mov.u16 	%rs567, %rs228;
	mov.u16 	%rs568, %rs228;
	mov.u16 	%rs569, %rs228;
	mov.u16 	%rs570, %rs228;
	mov.u16 	%rs571, %rs228;
	mov.u16 	%rs572, %rs228;
	mov.u16 	%rs573, %rs228;
	mov.u16 	%rs574, %rs228;
	mov.u16 	%rs575, %rs228;
	mov.u16 	%rs576, %rs228;
	mov.u16 	%rs577, %rs228;
	mov.u16 	%rs578, %rs228;
	mov.u16 	%rs579, %rs228;
	mov.u16 	%rs580, %rs228;
	mov.u16 	%rs581, %rs228;
	mov.u16 	%rs582, %rs228;
	mov.u16 	%rs583, %rs228;
	mov.u16 	%rs584, %rs228;
	mov.u16 	%rs585, %rs228;
	mov.u16 	%rs586, %rs228;
	mov.u16 	%rs587, %rs228;
	mov.u16 	%rs588, %rs228;
	mov.u16 	%rs589, %rs228;
	mov.u16 	%rs590, %rs228;
	mov.u16 	%rs591, %rs228;
	mov.u16 	%rs592, %rs228;
	mov.u16 	%rs593, %rs228;
	mov.u16 	%rs594, %rs228;
	mov.u16 	%rs595, %rs228;
	mov.u16 	%rs596, %rs228;
	mov.u16 	%rs597, %rs228;
	mov.u16 	%rs598, %rs228;
	mov.u16 	%rs599, %rs228;
	mov.u16 	%rs600, %rs228;
	mov.u16 	%rs601, %rs228;
	mov.u16 	%rs602, %rs228;
	mov.u16 	%rs603, %rs228;
	mov.u16 	%rs604, %rs228;
	mov.u16 	%rs605, %rs228;
	mov.u16 	%rs606, %rs228;
	mov.u16 	%rs607, %rs228;
	mov.u16 	%rs608, %rs228;
	mov.u16 	%rs609, %rs228;
	mov.u16 	%rs610, %rs228;
	mov.u16 	%rs611, %rs228;
	mov.u16 	%rs612, %rs228;
	mov.u16 	%rs613, %rs228;
	mov.u16 	%rs614, %rs228;
	mov.u16 	%rs615, %rs228;
	mov.u16 	%rs616, %rs228;
	mov.u16 	%rs617, %rs228;
	mov.u16 	%rs618, %rs228;
	mov.u16 	%rs619, %rs228;
	mov.u16 	%rs620, %rs228;
	mov.u16 	%rs621, %rs228;
	mov.u16 	%rs622, %rs228;
	mov.u16 	%rs623, %rs228;
	mov.u16 	%rs624, %rs228;
	mov.u16 	%rs625, %rs228;
	mov.u16 	%rs626, %rs228;
	mov.u16 	%rs627, %rs228;
	mov.u16 	%rs628, %rs228;
	mov.u16 	%rs629, %rs228;
	mov.u16 	%rs630, %rs228;
	mov.u16 	%rs631, %rs228;
	mov.u16 	%rs632, %rs228;
	mov.u16 	%rs633, %rs228;
	mov.u16 	%rs634, %rs228;
	mov.u16 	%rs635, %rs228;
	mov.u16 	%rs636, %rs228;
	mov.u16 	%rs637, %rs228;
	mov.u16 	%rs638, %rs228;
	mov.u16 	%rs639, %rs228;
	mov.u16 	%rs640, %rs228;
	mov.u16 	%rs641, %rs228;
	mov.u16 	%rs642, %rs228;
	mov.u16 	%rs643, %rs228;
	mov.u16 	%rs644, %rs228;
	mov.u16 	%rs645, %rs228;
	mov.u16 	%rs646, %rs228;
	mov.u16 	%rs647, %rs228;
	mov.u16 	%rs648, %rs228;
	@%p28 bra 	$L__BB2_145;
	and.b32  	%r39, %r36, 7;
	setp.lt.u32 	%p29, %r36, 8;
	mov.b32 	%r1558, 0;
	mov.u32 	%r1560, %r1558;
	@%p29 bra 	$L__BB2_26;
	add.s32 	%r204, %r31, 5;
	cvt.u64.u32 	%rd635, %r204;
	add.s64 	%rd636, %rd2, %rd635;
	ld.global.u8 	%r205, [%rd636];
	add.s32 	%r206, %r31, 6;
	cvt.u64.u32 	%rd637, %r206;
	add.s64 	%rd638, %rd2, %rd637;
	ld.global.u8 	%rs250, [%rd638];
	shl.b32 	%r207, %r205, 16;
	mul.wide.u16 	%r208, %rs250, 256;
	or.b32  	%r209, %r207, %r208;
	add.s32 	%r210, %r31, 7;
	cvt.u64.u32 	%rd639, %r210;
	add.s64 	%rd640, %rd2, %rd639;
	ld.global.u8 	%r211, [%rd640];
	or.b32  	%r212, %r209, %r211;
	shl.b32 	%r213, %r212, 8;
	add.s32 	%r214, %r31, 8;
	cvt.u64.u32 	%rd641, %r214;
	add.s64 	%rd642, %rd2, %rd641;
	ld.global.u8 	%r215, [%rd642];
	or.b32  	%r1560, %r213, %r215;
	mov.b32 	%r1558, 8;
$L__BB2_26:
	setp.eq.s32 	%p30, %r39, 0;
	@%p30 bra 	$L__BB2_33;
	and.b32  	%r44, %r36, 3;
	setp.lt.u32 	%p31, %r39, 4;
	@%p31 bra 	$L__BB2_29;
	add.s32 	%r217, %r1558, %r37;
	cvt.u64.u32 	%rd643, %r217;
	add.s64 	%rd644, %rd2, %rd643;
	ld.global.u8 	%r218, [%rd644];
	add.s32 	%r219, %r217, 1;
	cvt.u64.u32 	%rd645, %r219;
	add.s64 	%rd646, %rd2, %rd645;
	ld.global.u8 	%rs251, [%rd646];
	shl.b32 	%r220, %r218, 16;
	mul.wide.u16 	%r221, %rs251, 256;
	or.b32  	%r222, %r220, %r221;
	add.s32 	%r223, %r217, 2;
	cvt.u64.u32 	%rd647, %r223;
	add.s64 	%rd648, %rd2, %rd647;
	ld.global.u8 	%r224, [%rd648];
	or.b32  	%r225, %r222, %r224;
	shl.b32 	%r226, %r225, 8;
	add.s32 	%r227, %r217, 3;
	cvt.u64.u32 	%rd649, %r227;
	add.s64 	%rd650, %rd2, %rd649;
	ld.global.u8 	%r228, [%rd650];
	or.b32  	%r1560, %r226, %r228;
	add.s32 	%r1558, %r1558, 4;
$L__BB2_29:
	setp.eq.s32 	%p32, %r44, 0;
	@%p32 bra 	$L__BB2_33;
	shl.b32 	%r229, %r1560, 8;
	add.s32 	%r50, %r1558, %r37;
	cvt.u64.u32 	%rd651, %r50;
	add.s64 	%rd652, %rd2, %rd651;
	ld.global.u8 	%r230, [%rd652];
	or.b32  	%r1560, %r229, %r230;
	setp.eq.s32 	%p33, %r44, 1;
	@%p33 bra 	$L__BB2_33;
	shl.b32 	%r231, %r1560, 8;
	add.s32 	%r232, %r50, 1;
	cvt.u64.u32 	%rd653, %r232;
	add.s64 	%rd654, %rd2, %rd653;
	ld.global.u8 	%r233, [%rd654];
	or.b32  	%r1560, %r231, %r233;
	setp.eq.s32 	%p34, %r44, 2;
	@%p34 bra 	$L__BB2_33;
	shl.b32 	%r234, %r1560, 8;
	add.s32 	%r235, %r50, 2;
	cvt.u64.u32 	%rd655, %r235;
	add.s64 	%rd656, %rd2, %rd655;
	ld.global.u8 	%r236, [%rd656];
	or.b32  	%r1560, %r234, %r236;
$L__BB2_33:
	add.s32 	%r1561, %r1560, %r1562;
	setp.gt.u32 	%p36, %r1561, %r26;
	mov.u16 	%rs553, %rs228;
	mov.u16 	%rs554, %rs228;
	mov.u16 	%rs555, %rs228;
	mov.u16 	%rs556, %rs228;
	mov.u16 	%rs557, %rs228;
	mov.u16 	%rs558, %rs228;
	mov.u16 	%rs559, %rs228;
	mov.u16 	%rs560, %rs228;
	mov.u16 	%rs561, %rs228;
	mov.u16 	%rs562, %rs228;
	mov.u16 	%rs563, %rs228;
	mov.u16 	%rs564, %rs228;
	mov.u16 	%rs565, %rs228;
	mov.u16 	%rs566, %rs228;
	mov.u16 	%rs567, %rs228;
	mov.u16 	%rs568, %rs228;
	mov.u16 	%rs569, %rs228;
	mov.u16 	%rs570, %rs228;
	mov.u16 	%rs571, %rs228;
	mov.u16 	%rs572, %rs228;
	mov.u16 	%rs573, %rs228;
	mov.u16 	%rs574, %rs228;
	mov.u16 	%rs575, %rs228;
	mov.u16 	%rs576, %rs228;
	mov.u16 	%rs577, %rs228;
	mov.u16 	%rs578, %rs228;
	mov.u16 	%rs579, %rs228;
	mov.u16 	%rs580, %rs228;
	mov.u16 	%rs581, %rs228;
	mov.u16 	%rs582, %rs228;
	mov.u16 	%rs583, %rs228;
	mov.u16 	%rs584, %rs228;
	mov.u16 	%rs585, %rs228;
	mov.u16 	%rs586, %rs228;
	mov.u16 	%rs587, %rs228;
	mov.u16 	%rs588, %rs228;
	mov.u16 	%rs589, %rs228;
	mov.u16 	%rs590, %rs228;
	mov.u16 	%rs591, %rs228;
	mov.u16 	%rs592, %rs228;
	mov.u16 	%rs593, %rs228;
	mov.u16 	%rs594, %rs228;
	mov.u16 	%rs595, %rs228;
	mov.u16 	%rs596, %rs228;
	mov.u16 	%rs597, %rs228;
	mov.u16 	%rs598, %rs228;
	mov.u16 	%rs599, %rs228;
	mov.u16 	%rs600, %rs228;
	mov.u16 	%rs601, %rs228;
	mov.u16 	%rs602, %rs228;
	mov.u16 	%rs603, %rs228;
	mov.u16 	%rs604, %rs228;
	mov.u16 	%rs605, %rs228;
	mov.u16 	%rs606, %rs228;
	mov.u16 	%rs607, %rs228;
	mov.u16 	%rs608, %rs228;
	mov.u16 	%rs609, %rs228;
	mov.u16 	%rs610, %rs228;
	mov.u16 	%rs611, %rs228;
	mov.u16 	%rs612, %rs228;
	mov.u16 	%rs613, %rs228;
	mov.u16 	%rs614, %rs228;
	mov.u16 	%rs615, %rs228;
	mov.u16 	%rs616, %rs228;
	mov.u16 	%rs617, %rs228;
	mov.u16 	%rs618, %rs228;
	mov.u16 	%rs619, %rs228;
	mov.u16 	%rs620, %rs228;
	mov.u16 	%rs621, %rs228;
	mov.u16 	%rs622, %rs228;
	mov.u16 	%rs623, %rs228;
	mov.u16 	%rs624, %rs228;
	mov.u16 	%rs625, %rs228;
	mov.u16 	%rs626, %rs228;
	mov.u16 	%rs627, %rs228;
	mov.u16 	%rs628, %rs228;
	mov.u16 	%rs629, %rs228;
	mov.u16 	%rs630, %rs228;
	mov.u16 	%rs631, %rs228;
	mov.u16 	%rs632, %rs228;
	mov.u16 	%rs633, %rs228;
	mov.u16 	%rs634, %rs228;
	mov.u16 	%rs635, %rs228;
	mov.u16 	%rs636, %rs228;
	mov.u16 	%rs637, %rs228;
	mov.u16 	%rs638, %rs228;
	mov.u16 	%rs639, %rs228;
	mov.u16 	%rs640, %rs228;
	mov.u16 	%rs641, %rs228;
	mov.u16 	%rs642, %rs228;
	mov.u16 	%rs643, %rs228;
	mov.u16 	%rs644, %rs228;
	mov.u16 	%rs645, %rs228;
	mov.u16 	%rs646, %rs228;
	mov.u16 	%rs647, %rs228;
	mov.u16 	%rs648, %rs228;
	@%p36 bra 	$L__BB2_145;
$L__BB2_34:
	setp.eq.s32 	%p39, %r1549, 5;
	mov.u64 	%rd3673, %rd3993;
	mov.u32 	%r1568, %r30;
	mov.u32 	%r1569, %r1562;
	mov.u32 	%r1570, %r1560;
	@%p39 bra 	$L__BB2_51;
	setp.eq.s32 	%p40, %r1549, 3;
	mov.u64 	%rd3673, %rd3993;
	mov.u32 	%r1568, %r1560;
	mov.u32 	%r1569, %r29;
	mov.u32 	%r1570, %r28;
	@%p40 bra 	$L__BB2_51;
	setp.ne.s32 	%p41, %r1549, 2;
	mov.u64 	%rd3673, %rd3993;
	mov.u32 	%r1568, %r30;
	mov.u32 	%r1569, %r29;
	mov.u32 	%r1570, %r28;
	@%p41 bra 	$L__BB2_51;
	setp.eq.s32 	%p42, %r1560, 0;
	mov.b64 	%rd3673, 0;
	mov.u32 	%r1568, %r30;
	mov.u32 	%r1569, %r29;
	mov.u32 	%r1570, %r28;
	@%p42 bra 	$L__BB2_51;
	and.b32  	%r59, %r1560, 15;
	setp.lt.u32 	%p43, %r1560, 16;
	mov.b64 	%rd3673, 0;
	mov.b32 	%r1566, 0;
	@%p43 bra 	$L__BB2_41;
	and.b32  	%r1566, %r1560, -16;
	mov.b64 	%rd3673, 0;
	mov.b32 	%r1564, 0;
$L__BB2_40:
	.pragma "nounroll";
	add.s32 	%r242, %r1564, %r1562;
	cvt.u64.u32 	%rd661, %r242;
	add.s64 	%rd662, %rd2, %rd661;
	ld.global.u8 	%r243, [%rd662];
	shl.b64 	%rd663, %rd3673, 16;
	mul.wide.u32 	%rd664, %r243, 256;
	or.b64  	%rd665, %rd663, %rd664;
	add.s32 	%r244, %r242, 1;
	cvt.u64.u32 	%rd666, %r244;
	add.s64 	%rd667, %rd2, %rd666;
	ld.global.u8 	%rd668, [%rd667];
	or.b64  	%rd669, %rd665, %rd668;
	add.s32 	%r245, %r242, 2;
	cvt.u64.u32 	%rd670, %r245;
	add.s64 	%rd671, %rd2, %rd670;
	ld.global.u8 	%r246, [%rd671];
	shl.b64 	%rd672, %rd669, 16;
	mul.wide.u32 	%rd673, %r246, 256;
	or.b64  	%rd674, %rd672, %rd673;
	add.s32 	%r247, %r242, 3;
	cvt.u64.u32 	%rd675, %r247;
	add.s64 	%rd676, %rd2, %rd675;
	ld.global.u8 	%rd677, [%rd676];
	or.b64  	%rd678, %rd674, %rd677;
	add.s32 	%r248, %r242, 4;
	cvt.u64.u32 	%rd679, %r248;
	add.s64 	%rd680, %rd2, %rd679;
	ld.global.u8 	%r249, [%rd680];
	shl.b64 	%rd681, %rd678, 16;
	mul.wide.u32 	%rd682, %r249, 256;
	or.b64  	%rd683, %rd681, %rd682;
	add.s32 	%r250, %r242, 5;
	cvt.u64.u32 	%rd684, %r250;
	add.s64 	%rd685, %rd2, %rd684;
	ld.global.u8 	%rd686, [%rd685];
	or.b64  	%rd687, %rd683, %rd686;
	add.s32 	%r251, %r242, 6;
	cvt.u64.u32 	%rd688, %r251;
	add.s64 	%rd689, %rd2, %rd688;
	ld.global.u8 	%r252, [%rd689];
	shl.b64 	%rd690, %rd687, 16;
	mul.wide.u32 	%rd691, %r252, 256;
	or.b64  	%rd692, %rd690, %rd691;
	add.s32 	%r253, %r242, 7;
	cvt.u64.u32 	%rd693, %r253;
	add.s64 	%rd694, %rd2, %rd693;
	ld.global.u8 	%rd695, [%rd694];
	or.b64  	%rd696, %rd692, %rd695;
	add.s32 	%r254, %r242, 8;
	cvt.u64.u32 	%rd697, %r254;
	add.s64 	%rd698, %rd2, %rd697;
	ld.global.u8 	%r255, [%rd698];
	shl.b64 	%rd699, %rd696, 16;
	mul.wide.u32 	%rd700, %r255, 256;
	or.b64  	%rd701, %rd699, %rd700;
	add.s32 	%r256, %r242, 9;
	cvt.u64.u32 	%rd702, %r256;
	add.s64 	%rd703, %rd2, %rd702;
	ld.global.u8 	%rd704, [%rd703];
	or.b64  	%rd705, %rd701, %rd704;
	add.s32 	%r257, %r242, 10;
	cvt.u64.u32 	%rd706, %r257;
	add.s64 	%rd707, %rd2, %rd706;
	ld.global.u8 	%r258, [%rd707];
	shl.b64 	%rd708, %rd705, 16;
	mul.wide.u32 	%rd709, %r258, 256;
	or.b64  	%rd710, %rd708, %rd709;
	add.s32 	%r259, %r242, 11;
	cvt.u64.u32 	%rd711, %r259;
	add.s64 	%rd712, %rd2, %rd711;
	ld.global.u8 	%rd713, [%rd712];
	or.b64  	%rd714, %rd710, %rd713;
	add.s32 	%r260, %r242, 12;
	cvt.u64.u32 	%rd715, %r260;
	add.s64 	%rd716, %rd2, %rd715;
	ld.global.u8 	%r261, [%rd716];
	shl.b64 	%rd717, %rd714, 16;
	mul.wide.u32 	%rd718, %r261, 256;
	or.b64  	%rd719, %rd717, %rd718;
	add.s32 	%r262, %r242, 13;
	cvt.u64.u32 	%rd720, %r262;
	add.s64 	%rd721, %rd2, %rd720;
	ld.global.u8 	%rd722, [%rd721];
	or.b64  	%rd723, %rd719, %rd722;
	add.s32 	%r263, %r242, 14;
	cvt.u64.u32 	%rd724, %r263;
	add.s64 	%rd725, %rd2, %rd724;
	ld.global.u8 	%r264, [%rd725];
	shl.b64 	%rd726, %rd723, 16;
	mul.wide.u32 	%rd727, %r264, 256;
	or.b64  	%rd728, %rd726, %rd727;
	add.s32 	%r265, %r242, 15;
	cvt.u64.u32 	%rd729, %r265;
	add.s64 	%rd730, %rd2, %rd729;
	ld.global.u8 	%rd731, [%rd730];
	or.b64  	%rd3673, %rd728, %rd731;
	add.s32 	%r1564, %r1564, 16;
	setp.eq.s32 	%p44, %r1564, %r1566;
	@%p44 bra 	$L__BB2_41;
	bra.uni 	$L__BB2_40;
$L__BB2_41:
	setp.eq.s32 	%p45, %r59, 0;
	mov.u32 	%r1568, %r30;
	mov.u32 	%r1569, %r29;
	mov.u32 	%r1570, %r28;
	@%p45 bra 	$L__BB2_51;
	and.b32  	%r64, %r1560, 7;
	setp.lt.u32 	%p46, %r59, 8;
	@%p46 bra 	$L__BB2_44;
	add.s32 	%r266, %r1566, %r1562;
	cvt.u64.u32 	%rd733, %r266;
	add.s64 	%rd734, %rd2, %rd733;
	ld.global.u8 	%r267, [%rd734];
	shl.b64 	%rd735, %rd3673, 16;
	mul.wide.u32 	%rd736, %r267, 256;
	or.b64  	%rd737, %rd735, %rd736;
	add.s32 	%r268, %r266, 1;
	cvt.u64.u32 	%rd738, %r268;
	add.s64 	%rd739, %rd2, %rd738;
	ld.global.u8 	%rd740, [%rd739];
	or.b64  	%rd741, %rd737, %rd740;
	add.s32 	%r269, %r266, 2;
	cvt.u64.u32 	%rd742, %r269;
	add.s64 	%rd743, %rd2, %rd742;
	ld.global.u8 	%r270, [%rd743];
	shl.b64 	%rd744, %rd741, 16;
	mul.wide.u32 	%rd745, %r270, 256;
	or.b64  	%rd746, %rd744, %rd745;
	add.s32 	%r271, %r266, 3;
	cvt.u64.u32 	%rd747, %r271;
	add.s64 	%rd748, %rd2, %rd747;
	ld.global.u8 	%rd749, [%rd748];
	or.b64  	%rd750, %rd746, %rd749;
	add.s32 	%r272, %r266, 4;
	cvt.u64.u32 	%rd751, %r272;
	add.s64 	%rd752, %rd2, %rd751;
	ld.global.u8 	%r273, [%rd752];
	shl.b64 	%rd753, %rd750, 16;
	mul.wide.u32 	%rd754, %r273, 256;
	or.b64  	%rd755, %rd753, %rd754;
	add.s32 	%r274, %r266, 5;
	cvt.u64.u32 	%rd756, %r274;
	add.s64 	%rd757, %rd2, %rd756;
	ld.global.u8 	%rd758, [%rd757];
	or.b64  	%rd759, %rd755, %rd758;
	add.s32 	%r275, %r266, 6;
	cvt.u64.u32 	%rd760, %r275;
	add.s64 	%rd761, %rd2, %rd760;
	ld.global.u8 	%r276, [%rd761];
	shl.b64 	%rd762, %rd759, 16;
	mul.wide.u32 	%rd763, %r276, 256;
	or.b64  	%rd764, %rd762, %rd763;
	add.s32 	%r277, %r266, 7;
	cvt.u64.u32 	%rd765, %r277;
	add.s64 	%rd766, %rd2, %rd765;
	ld.global.u8 	%rd767, [%rd766];
	or.b64  	%rd3673, %rd764, %rd767;
	add.s32 	%r1566, %r1566, 8;
$L__BB2_44:
	setp.eq.s32 	%p47, %r64, 0;
	mov.u32 	%r1568, %r30;
	mov.u32 	%r1569, %r29;
	mov.u32 	%r1570, %r28;
	@%p47 bra 	$L__BB2_51;
	and.b32  	%r67, %r1560, 3;
	setp.lt.u32 	%p48, %r64, 4;
	@%p48 bra 	$L__BB2_47;
	add.s32 	%r278, %r1566, %r1562;
	cvt.u64.u32 	%rd769, %r278;
	add.s64 	%rd770, %rd2, %rd769;
	ld.global.u8 	%r279, [%rd770];
	shl.b64 	%rd771, %rd3673, 16;
	mul.wide.u32 	%rd772, %r279, 256;
	or.b64  	%rd773, %rd771, %rd772;
	add.s32 	%r280, %r278, 1;
	cvt.u64.u32 	%rd774, %r280;
	add.s64 	%rd775, %rd2, %rd774;
	ld.global.u8 	%rd776, [%rd775];
	or.b64  	%rd777, %rd773, %rd776;
	add.s32 	%r281, %r278, 2;
	cvt.u64.u32 	%rd778, %r281;
	add.s64 	%rd779, %rd2, %rd778;
	ld.global.u8 	%r282, [%rd779];
	shl.b64 	%rd780, %rd777, 16;
	mul.wide.u32 	%rd781, %r282, 256;
	or.b64  	%rd782, %rd780, %rd781;
	add.s32 	%r283, %r278, 3;
	cvt.u64.u32 	%rd783, %r283;
	add.s64 	%rd784, %rd2, %rd783;
	ld.global.u8 	%rd785, [%rd784];
	or.b64  	%rd3673, %rd782, %rd785;
	add.s32 	%r1566, %r1566, 4;
$L__BB2_47:
	setp.eq.s32 	%p49, %r67, 0;
	mov.u32 	%r1568, %r30;
	mov.u32 	%r1569, %r29;
	mov.u32 	%r1570, %r28;
	@%p49 bra 	$L__BB2_51;
	shl.b64 	%rd786, %rd3673, 8;
	add.s32 	%r70, %r1566, %r1562;
	cvt.u64.u32 	%rd787, %r70;
	add.s64 	%rd788, %rd2, %rd787;
	ld.global.u8 	%rd789, [%rd788];
	or.b64  	%rd3673, %rd786, %rd789;
	setp.eq.s32 	%p50, %r67, 1;
	mov.u32 	%r1568, %r30;
	mov.u32 	%r1569, %r29;
	mov.u32 	%r1570, %r28;
	@%p50 bra 	$L__BB2_51;
	shl.b64 	%rd790, %rd3673, 8;
	add.s32 	%r284, %r70, 1;
	cvt.u64.u32 	%rd791, %r284;
	add.s64 	%rd792, %rd2, %rd791;
	ld.global.u8 	%rd793, [%rd792];
	or.b64  	%rd3673, %rd790, %rd793;
	setp.eq.s32 	%p51, %r67, 2;
	mov.u32 	%r1568, %r30;
	mov.u32 	%r1569, %r29;
	mov.u32 	%r1570, %r28;
	@%p51 bra 	$L__BB2_51;
	shl.b64 	%rd794, %rd3673, 8;
	add.s32 	%r285, %r70, 2;
	cvt.u64.u32 	%rd795, %r285;
	add.s64 	%rd796, %rd2, %rd795;
	ld.global.u8 	%rd797, [%rd796];
	or.b64  	%rd3673, %rd794, %rd797;
	mov.u32 	%r1568, %r30;
	mov.u32 	%r1569, %r29;
	mov.u32 	%r1570, %r28;
$L__BB2_51:
	add.s32 	%r1549, %r1549, 1;
	setp.ne.s32 	%p52, %r1549, 9;
	@%p52 bra 	$L__BB2_17;
	setp.eq.s64 	%p54, %rd3673, 0;
	mov.b64 	%rd3993, 0;
	mov.u16 	%rs553, %rs228;
	mov.u16 	%rs554, %rs228;
	mov.u16 	%rs555, %rs228;
	mov.u16 	%rs556, %rs228;
	mov.u16 	%rs557, %rs228;
	mov.u16 	%rs558, %rs228;
	mov.u16 	%rs559, %rs228;
	mov.u16 	%rs560, %rs228;
	mov.u16 	%rs561, %rs228;
	mov.u16 	%rs562, %rs228;
	mov.u16 	%rs563, %rs228;
	mov.u16 	%rs564, %rs228;
	mov.u16 	%rs565, %rs228;
	mov.u16 	%rs566, %rs228;
	mov.u16 	%rs567, %rs228;
	mov.u16 	%rs568, %rs228;
	mov.u16 	%rs569, %rs228;
	mov.u16 	%rs570, %rs228;
	mov.u16 	%rs571, %rs228;
	mov.u16 	%rs572, %rs228;
	mov.u16 	%rs573, %rs228;
	mov.u16 	%rs574, %rs228;
	mov.u16 	%rs575, %rs228;
	mov.u16 	%rs576, %rs228;
	mov.u16 	%rs577, %rs228;
	mov.u16 	%rs578, %rs228;
	mov.u16 	%rs579, %rs228;
	mov.u16 	%rs580, %rs228;
	mov.u16 	%rs581, %rs228;
	mov.u16 	%rs582, %rs228;
	mov.u16 	%rs583, %rs228;
	mov.u16 	%rs584, %rs228;
	mov.u16 	%rs585, %rs228;
	mov.u16 	%rs586, %rs228;
	mov.u16 	%rs587, %rs228;
	mov.u16 	%rs588, %rs228;
	mov.u16 	%rs589, %rs228;
	mov.u16 	%rs590, %rs228;
	mov.u16 	%rs591, %rs228;
	mov.u16 	%rs592, %rs228;
	mov.u16 	%rs593, %rs228;
	mov.u16 	%rs594, %rs228;
	mov.u16 	%rs595, %rs228;
	mov.u16 	%rs596, %rs228;
	mov.u16 	%rs597, %rs228;
	mov.u16 	%rs598, %rs228;
	mov.u16 	%rs599, %rs228;
	mov.u16 	%rs600, %rs228;
	mov.u16 	%rs601, %rs228;
	mov.u16 	%rs602, %rs228;
	mov.u16 	%rs603, %rs228;
	mov.u16 	%rs604, %rs228;
	mov.u16 	%rs605, %rs228;
	mov.u16 	%rs606, %rs228;
	mov.u16 	%rs607, %rs228;
	mov.u16 	%rs608, %rs228;
	mov.u16 	%rs609, %rs228;
	mov.u16 	%rs610, %rs228;
	mov.u16 	%rs611, %rs228;
	mov.u16 	%rs612, %rs228;
	mov.u16 	%rs613, %rs228;
	mov.u16 	%rs614, %rs228;
	mov.u16 	%rs615, %rs228;
	mov.u16 	%rs616, %rs228;
	mov.u16 	%rs617, %rs228;
	mov.u16 	%rs618, %rs228;
	mov.u16 	%rs619, %rs228;
	mov.u16 	%rs620, %rs228;
	mov.u16 	%rs621, %rs228;
	mov.u16 	%rs622, %rs228;
	mov.u16 	%rs623, %rs228;
	mov.u16 	%rs624, %rs228;
	mov.u16 	%rs625, %rs228;
	mov.u16 	%rs626, %rs228;
	mov.u16 	%rs627, %rs228;
	mov.u16 	%rs628, %rs228;
	mov.u16 	%rs629, %rs228;
	mov.u16 	%rs630, %rs228;
	mov.u16 	%rs631, %rs228;
	mov.u16 	%rs632, %rs228;
	mov.u16 	%rs633, %rs228;
	mov.u16 	%rs634, %rs228;
	mov.u16 	%rs635, %rs228;
	mov.u16 	%rs636, %rs228;
	mov.u16 	%rs637, %rs228;
	mov.u16 	%rs638, %rs228;
	mov.u16 	%rs639, %rs228;
	mov.u16 	%rs640, %rs228;
	mov.u16 	%rs641, %rs228;
	mov.u16 	%rs642, %rs228;
	mov.u16 	%rs643, %rs228;
	mov.u16 	%rs644, %rs228;
	mov.u16 	%rs645, %rs228;
	mov.u16 	%rs646, %rs228;
	mov.u16 	%rs647, %rs228;
	mov.u16 	%rs648, %rs228;
	@%p54 bra 	$L__BB2_145;
	setp.lt.u32 	%p55, %r2, 136;
	mov.b32 	%r1574, 0;
	mov.b64 	%rd3700, 0;
	mov.u64 	%rd3701, %rd3700;
	mov.u64 	%rd3702, %rd3700;
	mov.u64 	%rd3703, %rd3700;
	mov.u64 	%rd3704, %rd3700;
	mov.u64 	%rd3705, %rd3700;
	mov.u64 	%rd3706, %rd3700;
	mov.u64 	%rd3707, %rd3700;
	mov.u64 	%rd3682, %rd3700;
	mov.u64 	%rd3683, %rd3700;
	mov.u64 	%rd3684, %rd3700;
	mov.u64 	%rd3685, %rd3700;
	mov.u64 	%rd3686, %rd3700;
	mov.u64 	%rd3687, %rd3700;
	mov.u64 	%rd3688, %rd3700;
	mov.u64 	%rd3689, %rd3700;
	mov.u64 	%rd3690, %rd3700;
	mov.u64 	%rd3691, %rd3700;
	mov.u64 	%rd3692, %rd3700;
	mov.u64 	%rd3693, %rd3700;
	mov.u64 	%rd3694, %rd3700;
	mov.u64 	%rd3695, %rd3700;
	mov.u64 	%rd3696, %rd3700;
	mov.u64 	%rd3697, %rd3700;
	mov.u64 	%rd3698, %rd3700;
	mov.u32 	%r1575, %r2;
	@%p55 bra 	$L__BB2_58;
	mov.b32 	%r1574, 0;
	mov.b64 	%rd3700, 0;
	mov.u64 	%rd801, keccak_round_constants;
	mov.u32 	%r1575, %r2;
$L__BB2_55:
	cvt.u64.u32 	%rd802, %r1574;
	add.s64 	%rd803, %rd2, %rd802;
	ld.global.u8 	%rd804, [%rd803];
	ld.global.u8 	%r289, [%rd803+1];
	mul.wide.u32 	%rd805, %r289, 256;
	or.b64  	%rd806, %rd805, %rd804;
	ld.global.u8 	%r290, [%rd803+2];
	mul.wide.u32 	%rd807, %r290, 65536;
	or.b64  	%rd808, %rd807, %rd806;
	ld.global.u8 	%r291, [%rd803+3];
	mul.wide.u32 	%rd809, %r291, 16777216;
	or.b64  	%rd810, %rd809, %rd808;
	ld.global.u8 	%rd811, [%rd803+4];
	shl.b64 	%rd812, %rd811, 32;
	or.b64  	%rd813, %rd812, %rd810;
	ld.global.u8 	%rd814, [%rd803+5];
	shl.b64 	%rd815, %rd814, 40;
	or.b64  	%rd816, %rd815, %rd813;
	ld.global.u8 	%rd817, [%rd803+6];
	shl.b64 	%rd818, %rd817, 48;
	or.b64  	%rd819, %rd818, %rd816;
	ld.global.u8 	%rd820, [%rd803+7];
	shl.b64 	%rd821, %rd820, 56;
	or.b64  	%rd822, %rd821, %rd819;
	xor.b64  	%rd3698, %rd3698, %rd822;
	ld.global.u8 	%rd823, [%rd803+8];
	ld.global.u8 	%r292, [%rd803+9];
	mul.wide.u32 	%rd824, %r292, 256;
	or.b64  	%rd825, %rd824, %rd823;
	ld.global.u8 	%r293, [%rd803+10];
	mul.wide.u32 	%rd826, %r293, 65536;
	or.b64  	%rd827, %rd826, %rd825;
	ld.global.u8 	%r294, [%rd803+11];
	mul.wide.u32 	%rd828, %r294, 16777216;
	or.b64  	%rd829, %rd828, %rd827;
	ld.global.u8 	%rd830, [%rd803+12];
	shl.b64 	%rd831, %rd830, 32;
	or.b64  	%rd832, %rd831, %rd829;
	ld.global.u8 	%rd833, [%rd803+13];
	shl.b64 	%rd834, %rd833, 40;
	or.b64  	%rd835, %rd834, %rd832;
	ld.global.u8 	%rd836, [%rd803+14];
	shl.b64 	%rd837, %rd836, 48;
	or.b64  	%rd838, %rd837, %rd835;
	ld.global.u8 	%rd839, [%rd803+15];
	shl.b64 	%rd840, %rd839, 56;
	or.b64  	%rd841, %rd840, %rd838;
	xor.b64  	%rd3697, %rd3697, %rd841;
	ld.global.u8 	%rd842, [%rd803+16];
	ld.global.u8 	%r295, [%rd803+17];
	mul.wide.u32 	%rd843, %r295, 256;
	or.b64  	%rd844, %rd843, %rd842;
	ld.global.u8 	%r296, [%rd803+18];
	mul.wide.u32 	%rd845, %r296, 65536;
	or.b64  	%rd846, %rd845, %rd844;
	ld.global.u8 	%r297, [%rd803+19];
	mul.wide.u32 	%rd847, %r297, 16777216;
	or.b64  	%rd848, %rd847, %rd846;
	ld.global.u8 	%rd849, [%rd803+20];
	shl.b64 	%rd850, %rd849, 32;
	or.b64  	%rd851, %rd850, %rd848;
	ld.global.u8 	%rd852, [%rd803+21];
	shl.b64 	%rd853, %rd852, 40;
	or.b64  	%rd854, %rd853, %rd851;
	ld.global.u8 	%rd855, [%rd803+22];
	shl.b64 	%rd856, %rd855, 48;
	or.b64  	%rd857, %rd856, %rd854;
	ld.global.u8 	%rd858, [%rd803+23];
	shl.b64 	%rd859, %rd858, 56;
	or.b64  	%rd860, %rd859, %rd857;
	xor.b64  	%rd3696, %rd3696, %rd860;
	ld.global.u8 	%rd861, [%rd803+24];
	ld.global.u8 	%r298, [%rd803+25];
	mul.wide.u32 	%rd862, %r298, 256;
	or.b64  	%rd863, %rd862, %rd861;
	ld.global.u8 	%r299, [%rd803+26];
	mul.wide.u32 	%rd864, %r299, 65536;
	or.b64  	%rd865, %rd864, %rd863;
	ld.global.u8 	%r300, [%rd803+27];
	mul.wide.u32 	%rd866, %r300, 16777216;
	or.b64  	%rd867, %rd866, %rd865;
	ld.global.u8 	%rd868, [%rd803+28];
	shl.b64 	%rd869, %rd868, 32;
	or.b64  	%rd870, %rd869, %rd867;
	ld.global.u8 	%rd871, [%rd803+29];
	shl.b64 	%rd872, %rd871, 40;
	or.b64  	%rd873, %rd872, %rd870;
	ld.global.u8 	%rd874, [%rd803+30];
	shl.b64 	%rd875, %rd874, 48;
	or.b64  	%rd876, %rd875, %rd873;
	ld.global.u8 	%rd877, [%rd803+31];
	shl.b64 	%rd878, %rd877, 56;
	or.b64  	%rd879, %rd878, %rd876;
	xor.b64  	%rd3695, %rd3695, %rd879;
	ld.global.u8 	%rd880, [%rd803+32];
	ld.global.u8 	%r301, [%rd803+33];
	mul.wide.u32 	%rd881, %r301, 256;
	or.b64  	%rd882, %rd881, %rd880;
	ld.global.u8 	%r302, [%rd803+34];
	mul.wide.u32 	%rd883, %r302, 65536;
	or.b64  	%rd884, %rd883, %rd882;
	ld.global.u8 	%r303, [%rd803+35];
	mul.wide.u32 	%rd885, %r303, 16777216;
	or.b64  	%rd886, %rd885, %rd884;
	ld.global.u8 	%rd887, [%rd803+36];
	shl.b64 	%rd888, %rd887, 32;
	or.b64  	%rd889, %rd888, %rd886;
	ld.global.u8 	%rd890, [%rd803+37];
	shl.b64 	%rd891, %rd890, 40;
	or.b64  	%rd892, %rd891, %rd889;
	ld.global.u8 	%rd893, [%rd803+38];
	shl.b64 	%rd894, %rd893, 48;
	or.b64  	%rd895, %rd894, %rd892;
	ld.global.u8 	%rd896, [%rd803+39];
	shl.b64 	%rd897, %rd896, 56;
	or.b64  	%rd898, %rd897, %rd895;
	xor.b64  	%rd3694, %rd3694, %rd898;
	ld.global.u8 	%rd899, [%rd803+40];
	ld.global.u8 	%r304, [%rd803+41];
	mul.wide.u32 	%rd900, %r304, 256;
	or.b64  	%rd901, %rd900, %rd899;
	ld.global.u8 	%r305, [%rd803+42];
	mul.wide.u32 	%rd902, %r305, 65536;
	or.b64  	%rd903, %rd902, %rd901;
	ld.global.u8 	%r306, [%rd803+43];
	mul.wide.u32 	%rd904, %r306, 16777216;
	or.b64  	%rd905, %rd904, %rd903;
	ld.global.u8 	%rd906, [%rd803+44];
	shl.b64 	%rd907, %rd906, 32;
	or.b64  	%rd908, %rd907, %rd905;
	ld.global.u8 	%rd909, [%rd803+45];
	shl.b64 	%rd910, %rd909, 40;
	or.b64  	%rd911, %rd910, %rd908;
	ld.global.u8 	%rd912, [%rd803+46];
	shl.b64 	%rd913, %rd912, 48;
	or.b64  	%rd914, %rd913, %rd911;
	ld.global.u8 	%rd915, [%rd803+47];
	shl.b64 	%rd916, %rd915, 56;
	or.b64  	%rd917, %rd916, %rd914;
	xor.b64  	%rd3693, %rd3693, %rd917;
	ld.global.u8 	%rd918, [%rd803+48];
	ld.global.u8 	%r307, [%rd803+49];
	mul.wide.u32 	%rd919, %r307, 256;
	or.b64  	%rd920, %rd919, %rd918;
	ld.global.u8 	%r308, [%rd803+50];
	mul.wide.u32 	%rd921, %r308, 65536;
	or.b64  	%rd922, %rd921, %rd920;
	ld.global.u8 	%r309, [%rd803+51];
	mul.wide.u32 	%rd923, %r309, 16777216;
	or.b64  	%rd924, %rd923, %rd922;
	ld.global.u8 	%rd925, [%rd803+52];
	shl.b64 	%rd926, %rd925, 32;
	or.b64  	%rd927, %rd926, %rd924;
	ld.global.u8 	%rd928, [%rd803+53];
	shl.b64 	%rd929, %rd928, 40;
	or.b64  	%rd930, %rd929, %rd927;
	ld.global.u8 	%rd931, [%rd803+54];
	shl.b64 	%rd932, %rd931, 48;
	or.b64  	%rd933, %rd932, %rd930;
	ld.global.u8 	%rd934, [%rd803+55];
	shl.b64 	%rd935, %rd934, 56;
	or.b64  	%rd936, %rd935, %rd933;
	xor.b64  	%rd3692, %rd3692, %rd936;
	ld.global.u8 	%rd937, [%rd803+56];
	ld.global.u8 	%r310, [%rd803+57];
	mul.wide.u32 	%rd938, %r310, 256;
	or.b64  	%rd939, %rd938, %rd937;
	ld.global.u8 	%r311, [%rd803+58];
	mul.wide.u32 	%rd940, %r311, 65536;
	or.b64  	%rd941, %rd940, %rd939;
	ld.global.u8 	%r312, [%rd803+59];
	mul.wide.u32 	%rd942, %r312, 16777216;
	or.b64  	%rd943, %rd942, %rd941;
	ld.global.u8 	%rd944, [%rd803+60];
	shl.b64 	%rd945, %rd944, 32;
	or.b64  	%rd946, %rd945, %rd943;
	ld.global.u8 	%rd947, [%rd803+61];
	shl.b64 	%rd948, %rd947, 40;
	or.b64  	%rd949, %rd948, %rd946;
	ld.global.u8 	%rd950, [%rd803+62];
	shl.b64 	%rd951, %rd950, 48;
	or.b64  	%rd952, %rd951, %rd949;
	ld.global.u8 	%rd953, [%rd803+63];
	shl.b64 	%rd954, %rd953, 56;
	or.b64  	%rd955, %rd954, %rd952;
	xor.b64  	%rd3691, %rd3691, %rd955;
	ld.global.u8 	%rd956, [%rd803+64];
	ld.global.u8 	%r313, [%rd803+65];
	mul.wide.u32 	%rd957, %r313, 256;
	or.b64  	%rd958, %rd957, %rd956;
	ld.global.u8 	%r314, [%rd803+66];
	mul.wide.u32 	%rd959, %r314, 65536;
	or.b64  	%rd960, %rd959, %rd958;
	ld.global.u8 	%r315, [%rd803+67];
	mul.wide.u32 	%rd961, %r315, 16777216;
	or.b64  	%rd962, %rd961, %rd960;
	ld.global.u8 	%rd963, [%rd803+68];
	shl.b64 	%rd964, %rd963, 32;
	or.b64  	%rd965, %rd964, %rd962;
	ld.global.u8 	%rd966, [%rd803+69];
	shl.b64 	%rd967, %rd966, 40;
	or.b64  	%rd968, %rd967, %rd965;
	ld.global.u8 	%rd969, [%rd803+70];
	shl.b64 	%rd970, %rd969, 48;
	or.b64  	%rd971, %rd970, %rd968;
	ld.global.u8 	%rd972, [%rd803+71];
	shl.b64 	%rd973, %rd972, 56;
	or.b64  	%rd974, %rd973, %rd971;
	xor.b64  	%rd3690, %rd3690, %rd974;
	ld.global.u8 	%rd975, [%rd803+72];
	ld.global.u8 	%r316, [%rd803+73];
	mul.wide.u32 	%rd976, %r316, 256;
	or.b64  	%rd977, %rd976, %rd975;
	ld.global.u8 	%r317, [%rd803+74];
	mul.wide.u32 	%rd978, %r317, 65536;
	or.b64  	%rd979, %rd978, %rd977;
	ld.global.u8 	%r318, [%rd803+75];
	mul.wide.u32 	%rd980, %r318, 16777216;
	or.b64  	%rd981, %rd980, %rd979;
	ld.global.u8 	%rd982, [%rd803+76];
	shl.b64 	%rd983, %rd982, 32;
	or.b64  	%rd984, %rd983, %rd981;
	ld.global.u8 	%rd985, [%rd803+77];
	shl.b64 	%rd986, %rd985, 40;
	or.b64  	%rd987, %rd986, %rd984;
	ld.global.u8 	%rd988, [%rd803+78];
	shl.b64 	%rd989, %rd988, 48;
	or.b64  	%rd990, %rd989, %rd987;
	ld.global.u8 	%rd991, [%rd803+79];
	shl.b64 	%rd992, %rd991, 56;
	or.b64  	%rd993, %rd992, %rd990;
	xor.b64  	%rd3689, %rd3689, %rd993;
	ld.global.u8 	%rd994, [%rd803+80];
	ld.global.u8 	%r319, [%rd803+81];
	mul.wide.u32 	%rd995, %r319, 256;
	or.b64  	%rd996, %rd995, %rd994;
	ld.global.u8 	%r320, [%rd803+82];
	mul.wide.u32 	%rd997, %r320, 65536;
	or.b64  	%rd998, %rd997, %rd996;
	ld.global.u8 	%r321, [%rd803+83];
	mul.wide.u32 	%rd999, %r321, 16777216;
	or.b64  	%rd1000, %rd999, %rd998;
	ld.global.u8 	%rd1001, [%rd803+84];
	shl.b64 	%rd1002, %rd1001, 32;
	or.b64  	%rd1003, %rd1002, %rd1000;
	ld.global.u8 	%rd1004, [%rd803+85];
	shl.b64 	%rd1005, %rd1004, 40;
	or.b64  	%rd1006, %rd1005, %rd1003;
	ld.global.u8 	%rd1007, [%rd803+86];
	shl.b64 	%rd1008, %rd1007, 48;
	or.b64  	%rd1009, %rd1008, %rd1006;
	ld.global.u8 	%rd1010, [%rd803+87];
	shl.b64 	%rd1011, %rd1010, 56;
	or.b64  	%rd1012, %rd1011, %rd1009;
	xor.b64  	%rd3688, %rd3688, %rd1012;
	ld.global.u8 	%rd1013, [%rd803+88];
	ld.global.u8 	%r322, [%rd803+89];
	mul.wide.u32 	%rd1014, %r322, 256;
	or.b64  	%rd1015, %rd1014, %rd1013;
	ld.global.u8 	%r323, [%rd803+90];
	mul.wide.u32 	%rd1016, %r323, 65536;
	or.b64  	%rd1017, %rd1016, %rd1015;
	ld.global.u8 	%r324, [%rd803+91];
	mul.wide.u32 	%rd1018, %r324, 16777216;
	or.b64  	%rd1019, %rd1018, %rd1017;
	ld.global.u8 	%rd1020, [%rd803+92];
	shl.b64 	%rd1021, %rd1020, 32;
	or.b64  	%rd1022, %rd1021, %rd1019;
	ld.global.u8 	%rd1023, [%rd803+93];
	shl.b64 	%rd1024, %rd1023, 40;
	or.b64  	%rd1025, %rd1024, %rd1022;
	ld.global.u8 	%rd1026, [%rd803+94];
	shl.b64 	%rd1027, %rd1026, 48;
	or.b64  	%rd1028, %rd1027, %rd1025;
	ld.global.u8 	%rd1029, [%rd803+95];
	shl.b64 	%rd1030, %rd1029, 56;
	or.b64  	%rd1031, %rd1030, %rd1028;
	xor.b64  	%rd3687, %rd3687, %rd1031;
	ld.global.u8 	%rd1032, [%rd803+96];
	ld.global.u8 	%r325, [%rd803+97];
	mul.wide.u32 	%rd1033, %r325, 256;
	or.b64  	%rd1034, %rd1033, %rd1032;
	ld.global.u8 	%r326, [%rd803+98];
	mul.wide.u32 	%rd1035, %r326, 65536;
	or.b64  	%rd1036, %rd1035, %rd1034;
	ld.global.u8 	%r327, [%rd803+99];
	mul.wide.u32 	%rd1037, %r327, 16777216;
	or.b64  	%rd1038, %rd1037, %rd1036;
	ld.global.u8 	%rd1039, [%rd803+100];
	shl.b64 	%rd1040, %rd1039, 32;
	or.b64  	%rd1041, %rd1040, %rd1038;
	ld.global.u8 	%rd1042, [%rd803+101];
	shl.b64 	%rd1043, %rd1042, 40;
	or.b64  	%rd1044, %rd1043, %rd1041;
	ld.global.u8 	%rd1045, [%rd803+102];
	shl.b64 	%rd1046, %rd1045, 48;
	or.b64  	%rd1047, %rd1046, %rd1044;
	ld.global.u8 	%rd1048, [%rd803+103];
	shl.b64 	%rd1049, %rd1048, 56;
	or.b64  	%rd1050, %rd1049, %rd1047;
	xor.b64  	%rd3686, %rd3686, %rd1050;
	ld.global.u8 	%rd1051, [%rd803+104];
	ld.global.u8 	%r328, [%rd803+105];
	mul.wide.u32 	%rd1052, %r328, 256;
	or.b64  	%rd1053, %rd1052, %rd1051;
	ld.global.u8 	%r329, [%rd803+106];
	mul.wide.u32 	%rd1054, %r329, 65536;
	or.b64  	%rd1055, %rd1054, %rd1053;
	ld.global.u8 	%r330, [%rd803+107];
	mul.wide.u32 	%rd1056, %r330, 16777216;
	or.b64  	%rd1057, %rd1056, %rd1055;
	ld.global.u8 	%rd1058, [%rd803+108];
	shl.b64 	%rd1059, %rd1058, 32;
	or.b64  	%rd1060, %rd1059, %rd1057;
	ld.global.u8 	%rd1061, [%rd803+109];
	shl.b64 	%rd1062, %rd1061, 40;
	or.b64  	%rd1063, %rd1062, %rd1060;
	ld.global.u8 	%rd1064, [%rd803+110];
	shl.b64 	%rd1065, %rd1064, 48;
	or.b64  	%rd1066, %rd1065, %rd1063;
	ld.global.u8 	%rd1067, [%rd803+111];
	shl.b64 	%rd1068, %rd1067, 56;
	or.b64  	%rd1069, %rd1068, %rd1066;
	xor.b64  	%rd3685, %rd3685, %rd1069;
	ld.global.u8 	%rd1070, [%rd803+112];
	ld.global.u8 	%r331, [%rd803+113];
	mul.wide.u32 	%rd1071, %r331, 256;
	or.b64  	%rd1072, %rd1071, %rd1070;
	ld.global.u8 	%r332, [%rd803+114];
	mul.wide.u32 	%rd1073, %r332, 65536;
	or.b64  	%rd1074, %rd1073, %rd1072;
	ld.global.u8 	%r333, [%rd803+115];
	mul.wide.u32 	%rd1075, %r333, 16777216;
	or.b64  	%rd1076, %rd1075, %rd1074;
	ld.global.u8 	%rd1077, [%rd803+116];
	shl.b64 	%rd1078, %rd1077, 32;
	or.b64  	%rd1079, %rd1078, %rd1076;
	ld.global.u8 	%rd1080, [%rd803+117];
	shl.b64 	%rd1081, %rd1080, 40;
	or.b64  	%rd1082, %rd1081, %rd1079;
	ld.global.u8 	%rd1083, [%rd803+118];
	shl.b64 	%rd1084, %rd1083, 48;
	or.b64  	%rd1085, %rd1084, %rd1082;
	ld.global.u8 	%rd1086, [%rd803+119];
	shl.b64 	%rd1087, %rd1086, 56;
	or.b64  	%rd1088, %rd1087, %rd1085;
	xor.b64  	%rd3684, %rd3684, %rd1088;
	add.s32 	%r334, %r1574, 120;
	cvt.u64.u32 	%rd1089, %r334;
	add.s64 	%rd1090, %rd2, %rd1089;
	ld.global.u8 	%rd1091, [%rd1090];
	ld.global.u8 	%r335, [%rd1090+1];
	mul.wide.u32 	%rd1092, %r335, 256;
	or.b64  	%rd1093, %rd1092, %rd1091;
	ld.global.u8 	%r336, [%rd1090+2];
	mul.wide.u32 	%rd1094, %r336, 65536;
	or.b64  	%rd1095, %rd1094, %rd1093;
	ld.global.u8 	%r337, [%rd1090+3];
	mul.wide.u32 	%rd1096, %r337, 16777216;
	or.b64  	%rd1097, %rd1096, %rd1095;
	ld.global.u8 	%rd1098, [%rd1090+4];
	shl.b64 	%rd1099, %rd1098, 32;
	or.b64  	%rd1100, %rd1099, %rd1097;
	ld.global.u8 	%rd1101, [%rd1090+5];
	shl.b64 	%rd1102, %rd1101, 40;
	or.b64  	%rd1103, %rd1102, %rd1100;
	ld.global.u8 	%rd1104, [%rd1090+6];
	shl.b64 	%rd1105, %rd1104, 48;
	or.b64  	%rd1106, %rd1105, %rd1103;
	ld.global.u8 	%rd1107, [%rd1090+7];
	shl.b64 	%rd1108, %rd1107, 56;
	or.b64  	%rd1109, %rd1108, %rd1106;
	xor.b64  	%rd3683, %rd3683, %rd1109;
	add.s32 	%r338, %r1574, 128;
	cvt.u64.u32 	%rd1110, %r338;
	add.s64 	%rd1111, %rd2, %rd1110;
	ld.global.u8 	%rd1112, [%rd1111];
	ld.global.u8 	%r339, [%rd1111+1];
	mul.wide.u32 	%rd1113, %r339, 256;
	or.b64  	%rd1114, %rd1113, %rd1112;
	ld.global.u8 	%r340, [%rd1111+2];
	mul.wide.u32 	%rd1115, %r340, 65536;
	or.b64  	%rd1116, %rd1115, %rd1114;
	ld.global.u8 	%r341, [%rd1111+3];
	mul.wide.u32 	%rd1117, %r341, 16777216;
	or.b64  	%rd1118, %rd1117, %rd1116;
	ld.global.u8 	%rd1119, [%rd1111+4];
	shl.b64 	%rd1120, %rd1119, 32;
	or.b64  	%rd1121, %rd1120, %rd1118;
	ld.global.u8 	%rd1122, [%rd1111+5];
	shl.b64 	%rd1123, %rd1122, 40;
	or.b64  	%rd1124, %rd1123, %rd1121;
	ld.global.u8 	%rd1125, [%rd1111+6];
	shl.b64 	%rd1126, %rd1125, 48;
	or.b64  	%rd1127, %rd1126, %rd1124;
	ld.global.u8 	%rd1128, [%rd1111+7];
	shl.b64 	%rd1129, %rd1128, 56;
	or.b64  	%rd1130, %rd1129, %rd1127;
	xor.b64  	%rd3682, %rd3682, %rd1130;
	mov.b32 	%r1573, 0;
	mov.u64 	%rd3699, %rd801;
$L__BB2_56:
	xor.b64  	%rd1131, %rd3693, %rd3698;
	xor.b64  	%rd1132, %rd1131, %rd3688;
	xor.b64  	%rd1133, %rd1132, %rd3683;
	xor.b64  	%rd1134, %rd1133, %rd3704;
	xor.b64  	%rd1135, %rd3692, %rd3697;
	xor.b64  	%rd1136, %rd1135, %rd3687;
	xor.b64  	%rd1137, %rd1136, %rd3682;
	xor.b64  	%rd1138, %rd1137, %rd3703;
	xor.b64  	%rd1139, %rd3691, %rd3696;
	xor.b64  	%rd1140, %rd1139, %rd3686;
	xor.b64  	%rd1141, %rd1140, %rd3707;
	xor.b64  	%rd1142, %rd1141, %rd3702;
	xor.b64  	%rd1143, %rd3690, %rd3695;
	xor.b64  	%rd1144, %rd1143, %rd3685;
	xor.b64  	%rd1145, %rd1144, %rd3706;
	xor.b64  	%rd1146, %rd1145, %rd3701;
	xor.b64  	%rd1147, %rd3689, %rd3694;
	xor.b64  	%rd1148, %rd1147, %rd3684;
	xor.b64  	%rd1149, %rd1148, %rd3705;
	xor.b64  	%rd1150, %rd1149, %rd3700;
	mov.b64 	{%r342, %r343}, %rd1138;
	shf.l.wrap.b32 	%r344, %r342, %r343, 1;
	shf.l.wrap.b32 	%r345, %r343, %r342, 1;
	mov.b64 	%rd1151, {%r345, %r344};
	xor.b64  	%rd1152, %rd1151, %rd1150;
	mov.b64 	{%r346, %r347}, %rd1142;
	shf.l.wrap.b32 	%r348, %r346, %r347, 1;
	shf.l.wrap.b32 	%r349, %r347, %r346, 1;
	mov.b64 	%rd1153, {%r349, %r348};
	xor.b64  	%rd1154, %rd1153, %rd1134;
	mov.b64 	{%r350, %r351}, %rd1146;
	shf.l.wrap.b32 	%r352, %r350, %r351, 1;
	shf.l.wrap.b32 	%r353, %r351, %r350, 1;
	mov.b64 	%rd1155, {%r353, %r352};
	xor.b64  	%rd1156, %rd1155, %rd1138;
	mov.b64 	{%r354, %r355}, %rd1150;
	shf.l.wrap.b32 	%r356, %r354, %r355, 1;
	shf.l.wrap.b32 	%r357, %r355, %r354, 1;
	mov.b64 	%rd1157, {%r357, %r356};
	xor.b64  	%rd1158, %rd1157, %rd1142;
	mov.b64 	{%r358, %r359}, %rd1134;
	shf.l.wrap.b32 	%r360, %r358, %r359, 1;
	shf.l.wrap.b32 	%r361, %r359, %r358, 1;
	mov.b64 	%rd1159, {%r361, %r360};
	xor.b64  	%rd1160, %rd1159, %rd1146;
	xor.b64  	%rd1161, %rd1152, %rd3698;
	xor.b64  	%rd1162, %rd1154, %rd3697;
	xor.b64  	%rd1163, %rd1156, %rd3696;
	xor.b64  	%rd1164, %rd1158, %rd3695;
	xor.b64  	%rd1165, %rd1160, %rd3694;
	xor.b64  	%rd1166, %rd1152, %rd3693;
	xor.b64  	%rd1167, %rd1154, %rd3692;
	xor.b64  	%rd1168, %rd1156, %rd3691;
	xor.b64  	%rd1169, %rd1158, %rd3690;
	xor.b64  	%rd1170, %rd1160, %rd3689;
	xor.b64  	%rd1171, %rd1152, %rd3688;
	xor.b64  	%rd1172, %rd1154, %rd3687;
	xor.b64  	%rd1173, %rd1156, %rd3686;
	xor.b64  	%rd1174, %rd1158, %rd3685;
	xor.b64  	%rd1175, %rd1160, %rd3684;
	xor.b64  	%rd1176, %rd1152, %rd3683;
	xor.b64  	%rd1177, %rd1154, %rd3682;
	xor.b64  	%rd1178, %rd1156, %rd3707;
	xor.b64  	%rd1179, %rd1158, %rd3706;
	xor.b64  	%rd1180, %rd1160, %rd3705;
	xor.b64  	%rd1181, %rd1152, %rd3704;
	xor.b64  	%rd1182, %rd1154, %rd3703;
	xor.b64  	%rd1183, %rd1156, %rd3702;
	xor.b64  	%rd1184, %rd1158, %rd3701;
	xor.b64  	%rd1185, %rd1160, %rd3700;
	mov.b64 	{%r362, %r363}, %rd1162;
	shf.l.wrap.b32 	%r364, %r362, %r363, 1;
	shf.l.wrap.b32 	%r365, %r363, %r362, 1;
	mov.b64 	%rd1186, {%r365, %r364};
	mov.b64 	{%r366, %r367}, %rd1163;
	shf.l.wrap.b32 	%r368, %r367, %r366, 30;
	shf.l.wrap.b32 	%r369, %r366, %r367, 30;
	mov.b64 	%rd1187, {%r369, %r368};
	mov.b64 	{%r370, %r371}, %rd1164;
	shf.l.wrap.b32 	%r372, %r370, %r371, 28;
	shf.l.wrap.b32 	%r373, %r371, %r370, 28;
	mov.b64 	%rd1188, {%r373, %r372};
	mov.b64 	{%r374, %r375}, %rd1165;
	shf.l.wrap.b32 	%r376, %r374, %r375, 27;
	shf.l.wrap.b32 	%r377, %r375, %r374, 27;
	mov.b64 	%rd1189, {%r377, %r376};
	mov.b64 	{%r378, %r379}, %rd1166;
	shf.l.wrap.b32 	%r380, %r379, %r378, 4;
	shf.l.wrap.b32 	%r381, %r378, %r379, 4;
	mov.b64 	%rd1190, {%r381, %r380};
	mov.b64 	{%r382, %r383}, %rd1167;
	shf.l.wrap.b32 	%r384, %r383, %r382, 12;
	shf.l.wrap.b32 	%r385, %r382, %r383, 12;
	mov.b64 	%rd1191, {%r385, %r384};
	mov.b64 	{%r386, %r387}, %rd1168;
	shf.l.wrap.b32 	%r388, %r386, %r387, 6;
	shf.l.wrap.b32 	%r389, %r387, %r386, 6;
	mov.b64 	%rd1192, {%r389, %r388};
	mov.b64 	{%r390, %r391}, %rd1169;
	shf.l.wrap.b32 	%r392, %r391, %r390, 23;
	shf.l.wrap.b32 	%r393, %r390, %r391, 23;
	mov.b64 	%rd1193, {%r393, %r392};
	mov.b64 	{%r394, %r395}, %rd1170;
	shf.l.wrap.b32 	%r396, %r394, %r395, 20;
	shf.l.wrap.b32 	%r397, %r395, %r394, 20;
	mov.b64 	%rd1194, {%r397, %r396};
	mov.b64 	{%r398, %r399}, %rd1171;
	shf.l.wrap.b32 	%r400, %r398, %r399, 3;
	shf.l.wrap.b32 	%r401, %r399, %r398, 3;
	mov.b64 	%rd1195, {%r401, %r400};
	mov.b64 	{%r402, %r403}, %rd1172;
	shf.l.wrap.b32 	%r404, %r402, %r403, 10;
	shf.l.wrap.b32 	%r405, %r403, %r402, 10;
	mov.b64 	%rd1196, {%r405, %r404};
	mov.b64 	{%r406, %r407}, %rd1173;
	shf.l.wrap.b32 	%r408, %r407, %r406, 11;
	shf.l.wrap.b32 	%r409, %r406, %r407, 11;
	mov.b64 	%rd1197, {%r409, %r408};
	mov.b64 	{%r410, %r411}, %rd1174;
	shf.l.wrap.b32 	%r412, %r410, %r411, 25;
	shf.l.wrap.b32 	%r413, %r411, %r410, 25;
	mov.b64 	%rd1198, {%r413, %r412};
	mov.b64 	{%r414, %r415}, %rd1175;
	shf.l.wrap.b32 	%r416, %r415, %r414, 7;
	shf.l.wrap.b32 	%r417, %r414, %r415, 7;
	mov.b64 	%rd1199, {%r417, %r416};
	mov.b64 	{%r418, %r419}, %rd1176;
	shf.l.wrap.b32 	%r420, %r419, %r418, 9;
	shf.l.wrap.b32 	%r421, %r418, %r419, 9;
	mov.b64 	%rd1200, {%r421, %r420};
	mov.b64 	{%r422, %r423}, %rd1177;
	shf.l.wrap.b32 	%r424, %r423, %r422, 13;
	shf.l.wrap.b32 	%r425, %r422, %r423, 13;
	mov.b64 	%rd1201, {%r425, %r424};
	mov.b64 	{%r426, %r427}, %rd1178;
	shf.l.wrap.b32 	%r428, %r426, %r427, 15;
	shf.l.wrap.b32 	%r429, %r427, %r426, 15;
	mov.b64 	%rd1202, {%r429, %r428};
	mov.b64 	{%r430, %r431}, %rd1179;
	shf.l.wrap.b32 	%r432, %r430, %r431, 21;
	shf.l.wrap.b32 	%r433, %r431, %r430, 21;
	mov.b64 	%rd1203, {%r433, %r432};
	mov.b64 	{%r434, %r435}, %rd1180;
	shf.l.wrap.b32 	%r436, %r434, %r435, 8;
	shf.l.wrap.b32 	%r437, %r435, %r434, 8;
	mov.b64 	%rd1204, {%r437, %r436};
	mov.b64 	{%r438, %r439}, %rd1181;
	shf.l.wrap.b32 	%r440, %r438, %r439, 18;
	shf.l.wrap.b32 	%r441, %r439, %r438, 18;
	mov.b64 	%rd1205, {%r441, %r440};
	mov.b64 	{%r442, %r443}, %rd1182;
	shf.l.wrap.b32 	%r444, %r442, %r443, 2;
	shf.l.wrap.b32 	%r445, %r443, %r442, 2;
	mov.b64 	%rd1206, {%r445, %r444};
	mov.b64 	{%r446, %r447}, %rd1183;
	shf.l.wrap.b32 	%r448, %r447, %r446, 29;
	shf.l.wrap.b32 	%r449, %r446, %r447, 29;
	mov.b64 	%rd1207, {%r449, %r448};
	mov.b64 	{%r450, %r451}, %rd1184;
	shf.l.wrap.b32 	%r452, %r451, %r450, 24;
	shf.l.wrap.b32 	%r453, %r450, %r451, 24;
	mov.b64 	%rd1208, {%r453, %r452};
	mov.b64 	{%r454, %r455}, %rd1185;
	shf.l.wrap.b32 	%r456, %r454, %r455, 14;
	shf.l.wrap.b32 	%r457, %r455, %r454, 14;
	mov.b64 	%rd1209, {%r457, %r456};
	not.b64 	%rd1210, %rd1191;
	and.b64  	%rd1211, %rd1197, %rd1210;
	not.b64 	%rd1212, %rd1197;
	and.b64  	%rd1213, %rd1203, %rd1212;
	xor.b64  	%rd3697, %rd1213, %rd1191;
	not.b64 	%rd1214, %rd1203;
	and.b64  	%rd1215, %rd1209, %rd1214;
	xor.b64  	%rd3696, %rd1215, %rd1197;
	not.b64 	%rd1216, %rd1209;
	and.b64  	%rd1217, %rd1161, %rd1216;
	xor.b64  	%rd3695, %rd1217, %rd1203;
	not.b64 	%rd1218, %rd1161;
	and.b64  	%rd1219, %rd1191, %rd1218;
	xor.b64  	%rd3694, %rd1219, %rd1209;
	not.b64 	%rd1220, %rd1194;
	and.b64  	%rd1221, %rd1195, %rd1220;
	xor.b64  	%rd3693, %rd1221, %rd1188;
	not.b64 	%rd1222, %rd1195;
	and.b64  	%rd1223, %rd1201, %rd1222;
	xor.b64  	%rd3692, %rd1223, %rd1194;
	not.b64 	%rd1224, %rd1201;
	and.b64  	%rd1225, %rd1207, %rd1224;
	xor.b64  	%rd3691, %rd1225, %rd1195;
	not.b64 	%rd1226, %rd1207;
	and.b64  	%rd1227, %rd1188, %rd1226;
	xor.b64  	%rd3690, %rd1227, %rd1201;
	not.b64 	%rd1228, %rd1188;
	and.b64  	%rd1229, %rd1194, %rd1228;
	xor.b64  	%rd3689, %rd1229, %rd1207;
	not.b64 	%rd1230, %rd1192;
	and.b64  	%rd1231, %rd1198, %rd1230;
	xor.b64  	%rd3688, %rd1231, %rd1186;
	not.b64 	%rd1232, %rd1198;
	and.b64  	%rd1233, %rd1204, %rd1232;
	xor.b64  	%rd3687, %rd1233, %rd1192;
	not.b64 	%rd1234, %rd1204;
	and.b64  	%rd1235, %rd1205, %rd1234;
	xor.b64  	%rd3686, %rd1235, %rd1198;
	not.b64 	%rd1236, %rd1205;
	and.b64  	%rd1237, %rd1186, %rd1236;
	xor.b64  	%rd3685, %rd1237, %rd1204;
	not.b64 	%rd1238, %rd1186;
	and.b64  	%rd1239, %rd1192, %rd1238;
	xor.b64  	%rd3684, %rd1239, %rd1205;
	not.b64 	%rd1240, %rd1190;
	and.b64  	%rd1241, %rd1196, %rd1240;
	xor.b64  	%rd3683, %rd1241, %rd1189;
	not.b64 	%rd1242, %rd1196;
	and.b64  	%rd1243, %rd1202, %rd1242;
	xor.b64  	%rd3682, %rd1243, %rd1190;
	not.b64 	%rd1244, %rd1202;
	and.b64  	%rd1245, %rd1208, %rd1244;
	xor.b64  	%rd3707, %rd1245, %rd1196;
	not.b64 	%rd1246, %rd1208;
	and.b64  	%rd1247, %rd1189, %rd1246;
	xor.b64  	%rd3706, %rd1247, %rd1202;
	not.b64 	%rd1248, %rd1189;
	and.b64  	%rd1249, %rd1190, %rd1248;
	xor.b64  	%rd3705, %rd1249, %rd1208;
	not.b64 	%rd1250, %rd1193;
	and.b64  	%rd1251, %rd1199, %rd1250;
	xor.b64  	%rd3704, %rd1251, %rd1187;
	not.b64 	%rd1252, %rd1199;
	and.b64  	%rd1253, %rd1200, %rd1252;
	xor.b64  	%rd3703, %rd1253, %rd1193;
	not.b64 	%rd1254, %rd1200;
	and.b64  	%rd1255, %rd1206, %rd1254;
	xor.b64  	%rd3702, %rd1255, %rd1199;
	not.b64 	%rd1256, %rd1206;
	and.b64  	%rd1257, %rd1187, %rd1256;
	xor.b64  	%rd3701, %rd1257, %rd1200;
	not.b64 	%rd1258, %rd1187;
	and.b64  	%rd1259, %rd1193, %rd1258;
	xor.b64  	%rd3700, %rd1259, %rd1206;
	ld.const.u64 	%rd1260, [%rd3699];
	xor.b64  	%rd1261, %rd1211, %rd1260;
	xor.b64  	%rd3698, %rd1261, %rd1161;
	add.s32 	%r1573, %r1573, 1;
	add.s64 	%rd3699, %rd3699, 8;
	setp.ne.s32 	%p56, %r1573, 24;
	@%p56 bra 	$L__BB2_56;
	add.s32 	%r1574, %r1574, 136;
	add.s32 	%r1575, %r1575, -136;
	setp.gt.u32 	%p57, %r1575, 135;
	@%p57 bra 	$L__BB2_55;
$L__BB2_58:
	mov.b32 	%r458, 0;
	st.local.v2.b32 	[%rd1], {%r458, %r458};
	st.local.v2.b32 	[%rd1+8], {%r458, %r458};
	st.local.v2.b32 	[%rd1+16], {%r458, %r458};
	st.local.v2.b32 	[%rd1+24], {%r458, %r458};
	st.local.v2.b32 	[%rd1+32], {%r458, %r458};
	st.local.v2.b32 	[%rd1+40], {%r458, %r458};
	st.local.v2.b32 	[%rd1+48], {%r458, %r458};
	st.local.v2.b32 	[%rd1+56], {%r458, %r458};
	st.local.v2.b32 	[%rd1+64], {%r458, %r458};
	st.local.v2.b32 	[%rd1+72], {%r458, %r458};
	st.local.v2.b32 	[%rd1+80], {%r458, %r458};
	st.local.v2.b32 	[%rd1+88], {%r458, %r458};
	st.local.v2.b32 	[%rd1+96], {%r458, %r458};
	st.local.v2.b32 	[%rd1+104], {%r458, %r458};
	st.local.v2.b32 	[%rd1+112], {%r458, %r458};
	st.local.v2.b32 	[%rd1+120], {%r458, %r458};
	st.local.v2.b32 	[%rd1+128], {%r458, %r458};
	setp.eq.s32 	%p58, %r1575, 0;
	@%p58 bra 	$L__BB2_65;
	and.b32  	%r81, %r1575, 3;
	setp.lt.u32 	%p59, %r1575, 4;
	mov.b32 	%r1578, 0;
	@%p59 bra 	$L__BB2_62;
	and.b32  	%r1578, %r1575, 252;
	cvt.u16.u32 	%rs258, %r1575;
	shr.u16 	%rs259, %rs258, 2;
	and.b16  	%rs260, %rs259, 63;
	mul.wide.u16 	%r460, %rs260, 4;
	neg.s32 	%r1577, %r460;
	add.s32 	%r1576, %r1574, 3;
	mov.u64 	%rd3750, %rd1;
$L__BB2_61:
	add.s32 	%r461, %r1576, -2;
	add.s32 	%r462, %r1576, -3;
	cvt.u64.u32 	%rd1262, %r462;
	add.s64 	%rd1263, %rd2, %rd1262;
	cvt.u64.u32 	%rd1264, %r461;
	add.s64 	%rd1265, %rd2, %rd1264;
	add.s32 	%r463, %r1576, -1;
	cvt.u64.u32 	%rd1266, %r463;
	add.s64 	%rd1267, %rd2, %rd1266;
	cvt.u64.u32 	%rd1268, %r1576;
	add.s64 	%rd1269, %rd2, %rd1268;
	ld.global.u8 	%r464, [%rd1269];
	ld.global.u8 	%r465, [%rd1267];
	prmt.b32 	%r466, %r465, %r464, 0x3340U;
	ld.global.u8 	%r467, [%rd1265];
	ld.global.u8 	%r468, [%rd1263];
	prmt.b32 	%r469, %r468, %r467, 0x3340U;
	prmt.b32 	%r470, %r469, %r466, 0x5410U;
	st.local.u32 	[%rd3750], %r470;
	add.s32 	%r1577, %r1577, 4;
	add.s64 	%rd3750, %rd3750, 4;
	add.s32 	%r1576, %r1576, 4;
	setp.ne.s32 	%p60, %r1577, 0;
	@%p60 bra 	$L__BB2_61;
$L__BB2_62:
	setp.eq.s32 	%p61, %r81, 0;
	@%p61 bra 	$L__BB2_65;
	cvt.u64.u32 	%rd1270, %r1578;
	add.s64 	%rd3751, %rd1, %rd1270;
	add.s32 	%r1580, %r1578, %r1574;
	neg.s32 	%r1579, %r81;
$L__BB2_64:
	.pragma "nounroll";
	cvt.u64.u32 	%rd1271, %r1580;
	add.s64 	%rd1272, %rd2, %rd1271;
	ld.global.u8 	%rs261, [%rd1272];
	st.local.u8 	[%rd3751], %rs261;
	add.s64 	%rd3751, %rd3751, 1;
	add.s32 	%r1580, %r1580, 1;
	add.s32 	%r1579, %r1579, 1;
	setp.ne.s32 	%p62, %r1579, 0;
	@%p62 bra 	$L__BB2_64;
$L__BB2_65:
	cvt.u64.u32 	%rd1273, %r1575;
	add.s64 	%rd1274, %rd1, %rd1273;
	mov.b16 	%rs262, 1;
	st.local.u8 	[%rd1274], %rs262;
	ld.local.v2.b32 	{%r472, %r473}, [%rd1+128];
	bfe.u32 	%r474, %r473, 24, 8;
	bfe.u32 	%r475, %r473, 16, 8;
	bfe.u32 	%r476, %r473, 8, 8;
	bfe.u32 	%r477, %r473, 0, 8;
	ld.local.v2.b32 	{%r478, %r479}, [%rd1];
	bfe.u32 	%r480, %r479, 24, 8;
	bfe.u32 	%r481, %r479, 16, 8;
	bfe.u32 	%r482, %r479, 8, 8;
	bfe.u32 	%r483, %r479, 0, 8;
	ld.local.u32 	%rd1275, [%rd1];
	cvt.u64.u32 	%rd1276, %r483;
	shl.b64 	%rd1277, %rd1276, 32;
	and.b64  	%rd1278, %rd1277, 1095216660480;
	or.b64  	%rd1279, %rd1278, %rd1275;
	cvt.u64.u32 	%rd1280, %r482;
	shl.b64 	%rd1281, %rd1280, 40;
	and.b64  	%rd1282, %rd1281, 280375465082880;
	or.b64  	%rd1283, %rd1282, %rd1279;
	cvt.u64.u32 	%rd1284, %r481;
	shl.b64 	%rd1285, %rd1284, 48;
	and.b64  	%rd1286, %rd1285, 71776119061217280;
	or.b64  	%rd1287, %rd1286, %rd1283;
	cvt.u64.u32 	%rd1288, %r480;
	shl.b64 	%rd1289, %rd1288, 56;
	or.b64  	%rd1290, %rd1289, %rd1287;
	xor.b64  	%rd3776, %rd3698, %rd1290;
	ld.local.v2.b32 	{%r484, %r485}, [%rd1+8];
	bfe.u32 	%r486, %r485, 24, 8;
	bfe.u32 	%r487, %r485, 16, 8;
	bfe.u32 	%r488, %r485, 8, 8;
	bfe.u32 	%r489, %r485, 0, 8;
	ld.local.u32 	%rd1291, [%rd1+8];
	cvt.u64.u32 	%rd1292, %r489;
	shl.b64 	%rd1293, %rd1292, 32;
	and.b64  	%rd1294, %rd1293, 1095216660480;
	or.b64  	%rd1295, %rd1294, %rd1291;
	cvt.u64.u32 	%rd1296, %r488;
	shl.b64 	%rd1297, %rd1296, 40;
	and.b64  	%rd1298, %rd1297, 280375465082880;
	or.b64  	%rd1299, %rd1298, %rd1295;
	cvt.u64.u32 	%rd1300, %r487;
	shl.b64 	%rd1301, %rd1300, 48;
	and.b64  	%rd1302, %rd1301, 71776119061217280;
	or.b64  	%rd1303, %rd1302, %rd1299;
	cvt.u64.u32 	%rd1304, %r486;
	shl.b64 	%rd1305, %rd1304, 56;
	or.b64  	%rd1306, %rd1305, %rd1303;
	xor.b64  	%rd3775, %rd3697, %rd1306;
	ld.local.v2.b32 	{%r490, %r491}, [%rd1+16];
	bfe.u32 	%r492, %r491, 24, 8;
	bfe.u32 	%r493, %r491, 16, 8;
	bfe.u32 	%r494, %r491, 8, 8;
	bfe.u32 	%r495, %r491, 0, 8;
	ld.local.u32 	%rd1307, [%rd1+16];
	cvt.u64.u32 	%rd1308, %r495;
	shl.b64 	%rd1309, %rd1308, 32;
	and.b64  	%rd1310, %rd1309, 1095216660480;
	or.b64  	%rd1311, %rd1310, %rd1307;
	cvt.u64.u32 	%rd1312, %r494;
	shl.b64 	%rd1313, %rd1312, 40;
	and.b64  	%rd1314, %rd1313, 280375465082880;
	or.b64  	%rd1315, %rd1314, %rd1311;
	cvt.u64.u32 	%rd1316, %r493;
	shl.b64 	%rd1317, %rd1316, 48;
	and.b64  	%rd1318, %rd1317, 71776119061217280;
	or.b64  	%rd1319, %rd1318, %rd1315;
	cvt.u64.u32 	%rd1320, %r492;
	shl.b64 	%rd1321, %rd1320, 56;
	or.b64  	%rd1322, %rd1321, %rd1319;
	xor.b64  	%rd3774, %rd3696, %rd1322;
	ld.local.v2.b32 	{%r496, %r497}, [%rd1+24];
	bfe.u32 	%r498, %r497, 24, 8;
	bfe.u32 	%r499, %r497, 16, 8;
	bfe.u32 	%r500, %r497, 8, 8;
	bfe.u32 	%r501, %r497, 0, 8;
	ld.local.u32 	%rd1323, [%rd1+24];
	cvt.u64.u32 	%rd1324, %r501;
	shl.b64 	%rd1325, %rd1324, 32;
	and.b64  	%rd1326, %rd1325, 1095216660480;
	or.b64  	%rd1327, %rd1326, %rd1323;
	cvt.u64.u32 	%rd1328, %r500;
	shl.b64 	%rd1329, %rd1328, 40;
	and.b64  	%rd1330, %rd1329, 280375465082880;
	or.b64  	%rd1331, %rd1330, %rd1327;
	cvt.u64.u32 	%rd1332, %r499;
	shl.b64 	%rd1333, %rd1332, 48;
	and.b64  	%rd1334, %rd1333, 71776119061217280;
	or.b64  	%rd1335, %rd1334, %rd1331;
	cvt.u64.u32 	%rd1336, %r498;
	shl.b64 	%rd1337, %rd1336, 56;
	or.b64  	%rd1338, %rd1337, %rd1335;
	xor.b64  	%rd3773, %rd3695, %rd1338;
	ld.local.v2.b32 	{%r502, %r503}, [%rd1+32];
	bfe.u32 	%r504, %r503, 24, 8;
	bfe.u32 	%r505, %r503, 16, 8;
	bfe.u32 	%r506, %r503, 8, 8;
	bfe.u32 	%r507, %r503, 0, 8;
	ld.local.u32 	%rd1339, [%rd1+32];
	cvt.u64.u32 	%rd1340, %r507;
	shl.b64 	%rd1341, %rd1340, 32;
	and.b64  	%rd1342, %rd1341, 1095216660480;
	or.b64  	%rd1343, %rd1342, %rd1339;
	cvt.u64.u32 	%rd1344, %r506;
	shl.b64 	%rd1345, %rd1344, 40;
	and.b64  	%rd1346, %rd1345, 280375465082880;
	or.b64  	%rd1347, %rd1346, %rd1343;
	cvt.u64.u32 	%rd1348, %r505;
	shl.b64 	%rd1349, %rd1348, 48;
	and.b64  	%rd1350, %rd1349, 71776119061217280;
	or.b64  	%rd1351, %rd1350, %rd1347;
	cvt.u64.u32 	%rd1352, %r504;
	shl.b64 	%rd1353, %rd1352, 56;
	or.b64  	%rd1354, %rd1353, %rd1351;
	xor.b64  	%rd3772, %rd3694, %rd1354;
	ld.local.v2.b32 	{%r508, %r509}, [%rd1+40];
	bfe.u32 	%r510, %r509, 24, 8;
	bfe.u32 	%r511, %r509, 16, 8;
	bfe.u32 	%r512, %r509, 8, 8;
	bfe.u32 	%r513, %r509, 0, 8;
	ld.local.u32 	%rd1355, [%rd1+40];
	cvt.u64.u32 	%rd1356, %r513;
	shl.b64 	%rd1357, %rd1356, 32;
	and.b64  	%rd1358, %rd1357, 1095216660480;
	or.b64  	%rd1359, %rd1358, %rd1355;
	cvt.u64.u32 	%rd1360, %r512;
	shl.b64 	%rd1361, %rd1360, 40;
	and.b64  	%rd1362, %rd1361, 280375465082880;
	or.b64  	%rd1363, %rd1362, %rd1359;
	cvt.u64.u32 	%rd1364, %r511;
	shl.b64 	%rd1365, %rd1364, 48;
	and.b64  	%rd1366, %rd1365, 71776119061217280;
	or.b64  	%rd1367, %rd1366, %rd1363;
	cvt.u64.u32 	%rd1368, %r510;
	shl.b64 	%rd1369, %rd1368, 56;
	or.b64  	%rd1370, %rd1369, %rd1367;
	xor.b64  	%rd3771, %rd3693, %rd1370;
	ld.local.v2.b32 	{%r514, %r515}, [%rd1+48];
	bfe.u32 	%r516, %r515, 24, 8;
	bfe.u32 	%r517, %r515, 16, 8;
	bfe.u32 	%r518, %r515, 8, 8;
	bfe.u32 	%r519, %r515, 0, 8;
	ld.local.u32 	%rd1371, [%rd1+48];
	cvt.u64.u32 	%rd1372, %r519;
	shl.b64 	%rd1373, %rd1372, 32;
	and.b64  	%rd1374, %rd1373, 1095216660480;
	or.b64  	%rd1375, %rd1374, %rd1371;
	cvt.u64.u32 	%rd1376, %r518;
	shl.b64 	%rd1377, %rd1376, 40;
	and.b64  	%rd1378, %rd1377, 280375465082880;
	or.b64  	%rd1379, %rd1378, %rd1375;
	cvt.u64.u32 	%rd1380, %r517;
	shl.b64 	%rd1381, %rd1380, 48;
	and.b64  	%rd1382, %rd1381, 71776119061217280;
	or.b64  	%rd1383, %rd1382, %rd1379;
	cvt.u64.u32 	%rd1384, %r516;
	shl.b64 	%rd1385, %rd1384, 56;
	or.b64  	%rd1386, %rd1385, %rd1383;
	xor.b64  	%rd3770, %rd3692, %rd1386;
	ld.local.v2.b32 	{%r520, %r521}, [%rd1+56];
	bfe.u32 	%r522, %r521, 24, 8;
	bfe.u32 	%r523, %r521, 16, 8;
	bfe.u32 	%r524, %r521, 8, 8;
	bfe.u32 	%r525, %r521, 0, 8;
	ld.local.u32 	%rd1387, [%rd1+56];
	cvt.u64.u32 	%rd1388, %r525;
	shl.b64 	%rd1389, %rd1388, 32;
	and.b64  	%rd1390, %rd1389, 1095216660480;
	or.b64  	%rd1391, %rd1390, %rd1387;
	cvt.u64.u32 	%rd1392, %r524;
	shl.b64 	%rd1393, %rd1392, 40;
	and.b64  	%rd1394, %rd1393, 280375465082880;
	or.b64  	%rd1395, %rd1394, %rd1391;
	cvt.u64.u32 	%rd1396, %r523;
	shl.b64 	%rd1397, %rd1396, 48;
	and.b64  	%rd1398, %rd1397, 71776119061217280;
	or.b64  	%rd1399, %rd1398, %rd1395;
	cvt.u64.u32 	%rd1400, %r522;
	shl.b64 	%rd1401, %rd1400, 56;
	or.b64  	%rd1402, %rd1401, %rd1399;
	xor.b64  	%rd3769, %rd3691, %rd1402;
	ld.local.v2.b32 	{%r526, %r527}, [%rd1+64];
	bfe.u32 	%r528, %r527, 24, 8;
	bfe.u32 	%r529, %r527, 16, 8;
	bfe.u32 	%r530, %r527, 8, 8;
	bfe.u32 	%r531, %r527, 0, 8;
	ld.local.u32 	%rd1403, [%rd1+64];
	cvt.u64.u32 	%rd1404, %r531;
	shl.b64 	%rd1405, %rd1404, 32;
	and.b64  	%rd1406, %rd1405, 1095216660480;
	or.b64  	%rd1407, %rd1406, %rd1403;
	cvt.u64.u32 	%rd1408, %r530;
	shl.b64 	%rd1409, %rd1408, 40;
	and.b64  	%rd1410, %rd1409, 280375465082880;
	or.b64  	%rd1411, %rd1410, %rd1407;
	cvt.u64.u32 	%rd1412, %r529;
	shl.b64 	%rd1413, %rd1412, 48;
	and.b64  	%rd1414, %rd1413, 71776119061217280;
	or.b64  	%rd1415, %rd1414, %rd1411;
	cvt.u64.u32 	%rd1416, %r528;
	shl.b64 	%rd1417, %rd1416, 56;
	or.b64  	%rd1418, %rd1417, %rd1415;
	xor.b64  	%rd3768, %rd3690, %rd1418;
	ld.local.v2.b32 	{%r532, %r533}, [%rd1+72];
	bfe.u32 	%r534, %r533, 24, 8;
	bfe.u32 	%r535, %r533, 16, 8;
	bfe.u32 	%r536, %r533, 8, 8;
	bfe.u32 	%r537, %r533, 0, 8;
	ld.local.u32 	%rd1419, [%rd1+72];
	cvt.u64.u32 	%rd1420, %r537;
	shl.b64 	%rd1421, %rd1420, 32;
	and.b64  	%rd1422, %rd1421, 1095216660480;
	or.b64  	%rd1423, %rd1422, %rd1419;
	cvt.u64.u32 	%rd1424, %r536;
	shl.b64 	%rd1425, %rd1424, 40;
	and.b64  	%rd1426, %rd1425, 280375465082880;
	or.b64  	%rd1427, %rd1426, %rd1423;
	cvt.u64.u32 	%rd1428, %r535;
	shl.b64 	%rd1429, %rd1428, 48;
	and.b64  	%rd1430, %rd1429, 71776119061217280;
	or.b64  	%rd1431, %rd1430, %rd1427;
	cvt.u64.u32 	%rd1432, %r534;
	shl.b64 	%rd1433, %rd1432, 56;
	or.b64  	%rd1434, %rd1433, %rd1431;
	xor.b64  	%rd3767, %rd3689, %rd1434;
	ld.local.v2.b32 	{%r538, %r539}, [%rd1+80];
	bfe.u32 	%r540, %r539, 24, 8;
	bfe.u32 	%r541, %r539, 16, 8;
	bfe.u32 	%r542, %r539, 8, 8;
	bfe.u32 	%r543, %r539, 0, 8;
	ld.local.u32 	%rd1435, [%rd1+80];
	cvt.u64.u32 	%rd1436, %r543;
	shl.b64 	%rd1437, %rd1436, 32;
	and.b64  	%rd1438, %rd1437, 1095216660480;
	or.b64  	%rd1439, %rd1438, %rd1435;
	cvt.u64.u32 	%rd1440, %r542;
	shl.b64 	%rd1441, %rd1440, 40;
	and.b64  	%rd1442, %rd1441, 280375465082880;
	or.b64  	%rd1443, %rd1442, %rd1439;
	cvt.u64.u32 	%rd1444, %r541;
	shl.b64 	%rd1445, %rd1444, 48;
	and.b64  	%rd1446, %rd1445, 71776119061217280;
	or.b64  	%rd1447, %rd1446, %rd1443;
	cvt.u64.u32 	%rd1448, %r540;
	shl.b64 	%rd1449, %rd1448, 56;
	or.b64  	%rd1450, %rd1449, %rd1447;
	xor.b64  	%rd3766, %rd3688, %rd1450;
	ld.local.v2.b32 	{%r544, %r545}, [%rd1+88];
	bfe.u32 	%r546, %r545, 24, 8;
	bfe.u32 	%r547, %r545, 16, 8;
	bfe.u32 	%r548, %r545, 8, 8;
	bfe.u32 	%r549, %r545, 0, 8;
	ld.local.u32 	%rd1451, [%rd1+88];
	cvt.u64.u32 	%rd1452, %r549;
	shl.b64 	%rd1453, %rd1452, 32;
	and.b64  	%rd1454, %rd1453, 1095216660480;
	or.b64  	%rd1455, %rd1454, %rd1451;
	cvt.u64.u32 	%rd1456, %r548;
	shl.b64 	%rd1457, %rd1456, 40;
	and.b64  	%rd1458, %rd1457, 280375465082880;
	or.b64  	%rd1459, %rd1458, %rd1455;
	cvt.u64.u32 	%rd1460, %r547;
	shl.b64 	%rd1461, %rd1460, 48;
	and.b64  	%rd1462, %rd1461, 71776119061217280;
	or.b64  	%rd1463, %rd1462, %rd1459;
	cvt.u64.u32 	%rd1464, %r546;
	shl.b64 	%rd1465, %rd1464, 56;
	or.b64  	%rd1466, %rd1465, %rd1463;
	xor.b64  	%rd3765, %rd3687, %rd1466;
	ld.local.v2.b32 	{%r550, %r551}, [%rd1+96];
	bfe.u32 	%r552, %r551, 24, 8;
	bfe.u32 	%r553, %r551, 16, 8;
	bfe.u32 	%r554, %r551, 8, 8;
	bfe.u32 	%r555, %r551, 0, 8;
	ld.local.u32 	%rd1467, [%rd1+96];
	cvt.u64.u32 	%rd1468, %r555;
	shl.b64 	%rd1469, %rd1468, 32;
	and.b64  	%rd1470, %rd1469, 1095216660480;
	or.b64  	%rd1471, %rd1470, %rd1467;
	cvt.u64.u32 	%rd1472, %r554;
	shl.b64 	%rd1473, %rd1472, 40;
	and.b64  	%rd1474, %rd1473, 280375465082880;
	or.b64  	%rd1475, %rd1474, %rd1471;
	cvt.u64.u32 	%rd1476, %r553;
	shl.b64 	%rd1477, %rd1476, 48;
	and.b64  	%rd1478, %rd1477, 71776119061217280;
	or.b64  	%rd1479, %rd1478, %rd1475;
	cvt.u64.u32 	%rd1480, %r552;
	shl.b64 	%rd1481, %rd1480, 56;
	or.b64  	%rd1482, %rd1481, %rd1479;
	xor.b64  	%rd3764, %rd3686, %rd1482;
	ld.local.v2.b32 	{%r556, %r557}, [%rd1+104];
	bfe.u32 	%r558, %r557, 24, 8;
	bfe.u32 	%r559, %r557, 16, 8;
	bfe.u32 	%r560, %r557, 8, 8;
	bfe.u32 	%r561, %r557, 0, 8;
	ld.local.u32 	%rd1483, [%rd1+104];
	cvt.u64.u32 	%rd1484, %r561;
	shl.b64 	%rd1485, %rd1484, 32;
	and.b64  	%rd1486, %rd1485, 1095216660480;
	or.b64  	%rd1487, %rd1486, %rd1483;
	cvt.u64.u32 	%rd1488, %r560;
	shl.b64 	%rd1489, %rd1488, 40;
	and.b64  	%rd1490, %rd1489, 280375465082880;
	or.b64  	%rd1491, %rd1490, %rd1487;
	cvt.u64.u32 	%rd1492, %r559;
	shl.b64 	%rd1493, %rd1492, 48;
	and.b64  	%rd1494, %rd1493, 71776119061217280;
	or.b64  	%rd1495, %rd1494, %rd1491;
	cvt.u64.u32 	%rd1496, %r558;
	shl.b64 	%rd1497, %rd1496, 56;
	or.b64  	%rd1498, %rd1497, %rd1495;
	xor.b64  	%rd3763, %rd3685, %rd1498;
	ld.local.v2.b32 	{%r562, %r563}, [%rd1+112];
	bfe.u32 	%r564, %r563, 24, 8;
	bfe.u32 	%r565, %r563, 16, 8;
	bfe.u32 	%r566, %r563, 8, 8;
	bfe.u32 	%r567, %r563, 0, 8;
	ld.local.u32 	%rd1499, [%rd1+112];
	cvt.u64.u32 	%rd1500, %r567;
	shl.b64 	%rd1501, %rd1500, 32;
	and.b64  	%rd1502, %rd1501, 1095216660480;
	or.b64  	%rd1503, %rd1502, %rd1499;
	cvt.u64.u32 	%rd1504, %r566;
	shl.b64 	%rd1505, %rd1504, 40;
	and.b64  	%rd1506, %rd1505, 280375465082880;
	or.b64  	%rd1507, %rd1506, %rd1503;
	cvt.u64.u32 	%rd1508, %r565;
	shl.b64 	%rd1509, %rd1508, 48;
	and.b64  	%rd1510, %rd1509, 71776119061217280;
	or.b64  	%rd1511, %rd1510, %rd1507;
	cvt.u64.u32 	%rd1512, %r564;
	shl.b64 	%rd1513, %rd1512, 56;
	or.b64  	%rd1514, %rd1513, %rd1511;
	xor.b64  	%rd3762, %rd3684, %rd1514;
	ld.local.v2.b32 	{%r568, %r569}, [%rd1+120];
	bfe.u32 	%r570, %r569, 24, 8;
	bfe.u32 	%r571, %r569, 16, 8;
	bfe.u32 	%r572, %r569, 8, 8;
	bfe.u32 	%r573, %r569, 0, 8;
	ld.local.u32 	%rd1515, [%rd1+120];
	cvt.u64.u32 	%rd1516, %r573;
	shl.b64 	%rd1517, %rd1516, 32;
	and.b64  	%rd1518, %rd1517, 1095216660480;
	or.b64  	%rd1519, %rd1518, %rd1515;
	cvt.u64.u32 	%rd1520, %r572;
	shl.b64 	%rd1521, %rd1520, 40;
	and.b64  	%rd1522, %rd1521, 280375465082880;
	or.b64  	%rd1523, %rd1522, %rd1519;
	cvt.u64.u32 	%rd1524, %r571;
	shl.b64 	%rd1525, %rd1524, 48;
	and.b64  	%rd1526, %rd1525, 71776119061217280;
	or.b64  	%rd1527, %rd1526, %rd1523;
	cvt.u64.u32 	%rd1528, %r570;
	shl.b64 	%rd1529, %rd1528, 56;
	or.b64  	%rd1530, %rd1529, %rd1527;
	xor.b64  	%rd3761, %rd3683, %rd1530;
	ld.local.u32 	%rd1531, [%rd1+128];
	cvt.u64.u32 	%rd1532, %r477;
	shl.b64 	%rd1533, %rd1532, 32;
	and.b64  	%rd1534, %rd1533, 1095216660480;
	or.b64  	%rd1535, %rd1534, %rd1531;
	cvt.u64.u32 	%rd1536, %r476;
	shl.b64 	%rd1537, %rd1536, 40;
	and.b64  	%rd1538, %rd1537, 280375465082880;
	or.b64  	%rd1539, %rd1538, %rd1535;
	cvt.u64.u32 	%rd1540, %r475;
	shl.b64 	%rd1541, %rd1540, 48;
	and.b64  	%rd1542, %rd1541, 71776119061217280;
	or.b64  	%rd1543, %rd1542, %rd1539;
	cvt.u64.u32 	%rd1544, %r474;
	shl.b64 	%rd1545, %rd1544, 56;
	or.b64  	%rd1546, %rd1545, %rd1543;
	or.b64  	%rd1547, %rd1546, -9223372036854775808;
	xor.b64  	%rd3760, %rd3682, %rd1547;
	mov.b32 	%r1581, 0;
$L__BB2_66:
	xor.b64  	%rd1548, %rd3771, %rd3776;
	xor.b64  	%rd1549, %rd1548, %rd3766;
	xor.b64  	%rd1550, %rd1549, %rd3761;
	xor.b64  	%rd1551, %rd1550, %rd3704;
	xor.b64  	%rd1552, %rd3770, %rd3775;
	xor.b64  	%rd1553, %rd1552, %rd3765;
	xor.b64  	%rd1554, %rd1553, %rd3760;
	xor.b64  	%rd1555, %rd1554, %rd3703;
	xor.b64  	%rd1556, %rd3769, %rd3774;
	xor.b64  	%rd1557, %rd1556, %rd3764;
	xor.b64  	%rd1558, %rd1557, %rd3707;
	xor.b64  	%rd1559, %rd1558, %rd3702;
	xor.b64  	%rd1560, %rd3768, %rd3773;
	xor.b64  	%rd1561, %rd1560, %rd3763;
	xor.b64  	%rd1562, %rd1561, %rd3706;
	xor.b64  	%rd1563, %rd1562, %rd3701;
	xor.b64  	%rd1564, %rd3767, %rd3772;
	xor.b64  	%rd1565, %rd1564, %rd3762;
	xor.b64  	%rd1566, %rd1565, %rd3705;
	xor.b64  	%rd1567, %rd1566, %rd3700;
	mov.b64 	{%r574, %r575}, %rd1555;
	shf.l.wrap.b32 	%r576, %r574, %r575, 1;
	shf.l.wrap.b32 	%r577, %r575, %r574, 1;
	mov.b64 	%rd1568, {%r577, %r576};
	xor.b64  	%rd1569, %rd1568, %rd1567;
	mov.b64 	{%r578, %r579}, %rd1559;
	shf.l.wrap.b32 	%r580, %r578, %r579, 1;
	shf.l.wrap.b32 	%r581, %r579, %r578, 1;
	mov.b64 	%rd1570, {%r581, %r580};
	xor.b64  	%rd1571, %rd1570, %rd1551;
	mov.b64 	{%r582, %r583}, %rd1563;
	shf.l.wrap.b32 	%r584, %r582, %r583, 1;
	shf.l.wrap.b32 	%r585, %r583, %r582, 1;
	mov.b64 	%rd1572, {%r585, %r584};
	xor.b64  	%rd1573, %rd1572, %rd1555;
	mov.b64 	{%r586, %r587}, %rd1567;
	shf.l.wrap.b32 	%r588, %r586, %r587, 1;
	shf.l.wrap.b32 	%r589, %r587, %r586, 1;
	mov.b64 	%rd1574, {%r589, %r588};
	xor.b64  	%rd1575, %rd1574, %rd1559;
	mov.b64 	{%r590, %r591}, %rd1551;
	shf.l.wrap.b32 	%r592, %r590, %r591, 1;
	shf.l.wrap.b32 	%r593, %r591, %r590, 1;
	mov.b64 	%rd1576, {%r593, %r592};
	xor.b64  	%rd1577, %rd1576, %rd1563;
	xor.b64  	%rd1578, %rd1569, %rd3776;
	xor.b64  	%rd1579, %rd1571, %rd3775;
	xor.b64  	%rd1580, %rd1573, %rd3774;
	xor.b64  	%rd1581, %rd1575, %rd3773;
	xor.b64  	%rd1582, %rd1577, %rd3772;
	xor.b64  	%rd1583, %rd1569, %rd3771;
	xor.b64  	%rd1584, %rd1571, %rd3770;
	xor.b64  	%rd1585, %rd1573, %rd3769;
	xor.b64  	%rd1586, %rd1575, %rd3768;
	xor.b64  	%rd1587, %rd1577, %rd3767;
	xor.b64  	%rd1588, %rd1569, %rd3766;
	xor.b64  	%rd1589, %rd1571, %rd3765;
	xor.b64  	%rd1590, %rd1573, %rd3764;
	xor.b64  	%rd1591, %rd1575, %rd3763;
	xor.b64  	%rd1592, %rd1577, %rd3762;
	xor.b64  	%rd1593, %rd1569, %rd3761;
	xor.b64  	%rd1594, %rd1571, %rd3760;
	xor.b64  	%rd1595, %rd1573, %rd3707;
	xor.b64  	%rd1596, %rd1575, %rd3706;
	xor.b64  	%rd1597, %rd1577, %rd3705;
	xor.b64  	%rd1598, %rd1569, %rd3704;
	xor.b64  	%rd1599, %rd1571, %rd3703;
	xor.b64  	%rd1600, %rd1573, %rd3702;
	xor.b64  	%rd1601, %rd1575, %rd3701;
	xor.b64  	%rd1602, %rd1577, %rd3700;
	mov.b64 	{%r594, %r595}, %rd1579;
	shf.l.wrap.b32 	%r596, %r594, %r595, 1;
	shf.l.wrap.b32 	%r597, %r595, %r594, 1;
	mov.b64 	%rd1603, {%r597, %r596};
	mov.b64 	{%r598, %r599}, %rd1580;
	shf.l.wrap.b32 	%r600, %r599, %r598, 30;
	shf.l.wrap.b32 	%r601, %r598, %r599, 30;
	mov.b64 	%rd1604, {%r601, %r600};
	mov.b64 	{%r602, %r603}, %rd1581;
	shf.l.wrap.b32 	%r604, %r602, %r603, 28;
	shf.l.wrap.b32 	%r605, %r603, %r602, 28;
	mov.b64 	%rd1605, {%r605, %r604};
	mov.b64 	{%r606, %r607}, %rd1582;
	shf.l.wrap.b32 	%r608, %r606, %r607, 27;
	shf.l.wrap.b32 	%r609, %r607, %r606, 27;
	mov.b64 	%rd1606, {%r609, %r608};
	mov.b64 	{%r610, %r611}, %rd1583;
	shf.l.wrap.b32 	%r612, %r611, %r610, 4;
	shf.l.wrap.b32 	%r613, %r610, %r611, 4;
	mov.b64 	%rd1607, {%r613, %r612};
	mov.b64 	{%r614, %r615}, %rd1584;
	shf.l.wrap.b32 	%r616, %r615, %r614, 12;
	shf.l.wrap.b32 	%r617, %r614, %r615, 12;
	mov.b64 	%rd1608, {%r617, %r616};
	mov.b64 	{%r618, %r619}, %rd1585;
	shf.l.wrap.b32 	%r620, %r618, %r619, 6;
	shf.l.wrap.b32 	%r621, %r619, %r618, 6;
	mov.b64 	%rd1609, {%r621, %r620};
	mov.b64 	{%r622, %r623}, %rd1586;
	shf.l.wrap.b32 	%r624, %r623, %r622, 23;
	shf.l.wrap.b32 	%r625, %r622, %r623, 23;
	mov.b64 	%rd1610, {%r625, %r624};
	mov.b64 	{%r626, %r627}, %rd1587;
	shf.l.wrap.b32 	%r628, %r626, %r627, 20;
	shf.l.wrap.b32 	%r629, %r627, %r626, 20;
	mov.b64 	%rd1611, {%r629, %r628};
	mov.b64 	{%r630, %r631}, %rd1588;
	shf.l.wrap.b32 	%r632, %r630, %r631, 3;
	shf.l.wrap.b32 	%r633, %r631, %r630, 3;
	mov.b64 	%rd1612, {%r633, %r632};
	mov.b64 	{%r634, %r635}, %rd1589;
	shf.l.wrap.b32 	%r636, %r634, %r635, 10;
	shf.l.wrap.b32 	%r637, %r635, %r634, 10;
	mov.b64 	%rd1613, {%r637, %r636};
	mov.b64 	{%r638, %r639}, %rd1590;
	shf.l.wrap.b32 	%r640, %r639, %r638, 11;
	shf.l.wrap.b32 	%r641, %r638, %r639, 11;
	mov.b64 	%rd1614, {%r641, %r640};
	mov.b64 	{%r642, %r643}, %rd1591;
	shf.l.wrap.b32 	%r644, %r642, %r643, 25;
	shf.l.wrap.b32 	%r645, %r643, %r642, 25;
	mov.b64 	%rd1615, {%r645, %r644};
	mov.b64 	{%r646, %r647}, %rd1592;
	shf.l.wrap.b32 	%r648, %r647, %r646, 7;
	shf.l.wrap.b32 	%r649, %r646, %r647, 7;
	mov.b64 	%rd1616, {%r649, %r648};
	mov.b64 	{%r650, %r651}, %rd1593;
	shf.l.wrap.b32 	%r652, %r651, %r650, 9;
	shf.l.wrap.b32 	%r653, %r650, %r651, 9;
	mov.b64 	%rd1617, {%r653, %r652};
	mov.b64 	{%r654, %r655}, %rd1594;
	shf.l.wrap.b32 	%r656, %r655, %r654, 13;
	shf.l.wrap.b32 	%r657, %r654, %r655, 13;
	mov.b64 	%rd1618, {%r657, %r656};
	mov.b64 	{%r658, %r659}, %rd1595;
	shf.l.wrap.b32 	%r660, %r658, %r659, 15;
	shf.l.wrap.b32 	%r661, %r659, %r658, 15;
	mov.b64 	%rd1619, {%r661, %r660};
	mov.b64 	{%r662, %r663}, %rd1596;
	shf.l.wrap.b32 	%r664, %r662, %r663, 21;
	shf.l.wrap.b32 	%r665, %r663, %r662, 21;
	mov.b64 	%rd1620, {%r665, %r664};
	mov.b64 	{%r666, %r667}, %rd1597;
	shf.l.wrap.b32 	%r668, %r666, %r667, 8;
	shf.l.wrap.b32 	%r669, %r667, %r666, 8;
	mov.b64 	%rd1621, {%r669, %r668};
	mov.b64 	{%r670, %r671}, %rd1598;
	shf.l.wrap.b32 	%r672, %r670, %r671, 18;
	shf.l.wrap.b32 	%r673, %r671, %r670, 18;
	mov.b64 	%rd1622, {%r673, %r672};
	mov.b64 	{%r674, %r675}, %rd1599;
	shf.l.wrap.b32 	%r676, %r674, %r675, 2;
	shf.l.wrap.b32 	%r677, %r675, %r674, 2;
	mov.b64 	%rd1623, {%r677, %r676};
	mov.b64 	{%r678, %r679}, %rd1600;
	shf.l.wrap.b32 	%r680, %r679, %r678, 29;
	shf.l.wrap.b32 	%r681, %r678, %r679, 29;
	mov.b64 	%rd1624, {%r681, %r680};
	mov.b64 	{%r682, %r683}, %rd1601;
	shf.l.wrap.b32 	%r684, %r683, %r682, 24;
	shf.l.wrap.b32 	%r685, %r682, %r683, 24;
	mov.b64 	%rd1625, {%r685, %r684};
	mov.b64 	{%r686, %r687}, %rd1602;
	shf.l.wrap.b32 	%r688, %r686, %r687, 14;
	shf.l.wrap.b32 	%r689, %r687, %r686, 14;
	mov.b64 	%rd1626, {%r689, %r688};
	not.b64 	%rd1627, %rd1608;
	and.b64  	%rd1628, %rd1614, %rd1627;
	not.b64 	%rd1629, %rd1614;
	and.b64  	%rd1630, %rd1620, %rd1629;
	xor.b64  	%rd3775, %rd1630, %rd1608;
	not.b64 	%rd1631, %rd1620;
	and.b64  	%rd1632, %rd1626, %rd1631;
	xor.b64  	%rd3774, %rd1632, %rd1614;
	not.b64 	%rd1633, %rd1626;
	and.b64  	%rd1634, %rd1578, %rd1633;
	xor.b64  	%rd3773, %rd1634, %rd1620;
	not.b64 	%rd1635, %rd1578;
	and.b64  	%rd1636, %rd1608, %rd1635;
	xor.b64  	%rd3772, %rd1636, %rd1626;
	not.b64 	%rd1637, %rd1611;
	and.b64  	%rd1638, %rd1612, %rd1637;
	xor.b64  	%rd3771, %rd1638, %rd1605;
	not.b64 	%rd1639, %rd1612;
	and.b64  	%rd1640, %rd1618, %rd1639;
	xor.b64  	%rd3770, %rd1640, %rd1611;
	not.b64 	%rd1641, %rd1618;
	and.b64  	%rd1642, %rd1624, %rd1641;
	xor.b64  	%rd3769, %rd1642, %rd1612;
	not.b64 	%rd1643, %rd1624;
	and.b64  	%rd1644, %rd1605, %rd1643;
	xor.b64  	%rd3768, %rd1644, %rd1618;
	not.b64 	%rd1645, %rd1605;
	and.b64  	%rd1646, %rd1611, %rd1645;
	xor.b64  	%rd3767, %rd1646, %rd1624;
	not.b64 	%rd1647, %rd1609;
	and.b64  	%rd1648, %rd1615, %rd1647;
	xor.b64  	%rd3766, %rd1648, %rd1603;
	not.b64 	%rd1649, %rd1615;
	and.b64  	%rd1650, %rd1621, %rd1649;
	xor.b64  	%rd3765, %rd1650, %rd1609;
	not.b64 	%rd1651, %rd1621;
	and.b64  	%rd1652, %rd1622, %rd1651;
	xor.b64  	%rd3764, %rd1652, %rd1615;
	not.b64 	%rd1653, %rd1622;
	and.b64  	%rd1654, %rd1603, %rd1653;
	xor.b64  	%rd3763, %rd1654, %rd1621;
	not.b64 	%rd1655, %rd1603;
	and.b64  	%rd1656, %rd1609, %rd1655;
	xor.b64  	%rd3762, %rd1656, %rd1622;
	not.b64 	%rd1657, %rd1607;
	and.b64  	%rd1658, %rd1613, %rd1657;
	xor.b64  	%rd3761, %rd1658, %rd1606;
	not.b64 	%rd1659, %rd1613;
	and.b64  	%rd1660, %rd1619, %rd1659;
	xor.b64  	%rd3760, %rd1660, %rd1607;
	not.b64 	%rd1661, %rd1619;
	and.b64  	%rd1662, %rd1625, %rd1661;
	xor.b64  	%rd3707, %rd1662, %rd1613;
	not.b64 	%rd1663, %rd1625;
	and.b64  	%rd1664, %rd1606, %rd1663;
	xor.b64  	%rd3706, %rd1664, %rd1619;
	not.b64 	%rd1665, %rd1606;
	and.b64  	%rd1666, %rd1607, %rd1665;
	xor.b64  	%rd3705, %rd1666, %rd1625;
	not.b64 	%rd1667, %rd1610;
	and.b64  	%rd1668, %rd1616, %rd1667;
	xor.b64  	%rd3704, %rd1668, %rd1604;
	not.b64 	%rd1669, %rd1616;
	and.b64  	%rd1670, %rd1617, %rd1669;
	xor.b64  	%rd3703, %rd1670, %rd1610;
	not.b64 	%rd1671, %rd1617;
	and.b64  	%rd1672, %rd1623, %rd1671;
	xor.b64  	%rd3702, %rd1672, %rd1616;
	not.b64 	%rd1673, %rd1623;
	and.b64  	%rd1674, %rd1604, %rd1673;
	xor.b64  	%rd3701, %rd1674, %rd1617;
	not.b64 	%rd1675, %rd1604;
	and.b64  	%rd1676, %rd1610, %rd1675;
	xor.b64  	%rd3700, %rd1676, %rd1623;
	mul.wide.u32 	%rd1677, %r1581, 8;
	mov.u64 	%rd1678, keccak_round_constants;
	add.s64 	%rd1679, %rd1678, %rd1677;
	ld.const.u64 	%rd1680, [%rd1679];
	xor.b64  	%rd1681, %rd1628, %rd1680;
	xor.b64  	%rd3776, %rd1681, %rd1578;
	add.s32 	%r1581, %r1581, 1;
	setp.ne.s32 	%p63, %r1581, 24;
	@%p63 bra 	$L__BB2_66;
	cvt.u16.u64 	%rs584, %rd3776;
	shr.u64 	%rd1682, %rd3776, 8;
	cvt.u16.u64 	%rs583, %rd1682;
	shr.u64 	%rd1683, %rd3776, 16;
	cvt.u16.u64 	%rs582, %rd1683;
	shr.u64 	%rd1684, %rd3776, 24;
	cvt.u16.u64 	%rs581, %rd1684;
	shr.u64 	%rd1685, %rd3776, 32;
	cvt.u16.u64 	%rs580, %rd1685;
	shr.u64 	%rd1686, %rd3776, 40;
	cvt.u16.u64 	%rs579, %rd1686;
	shr.u64 	%rd1687, %rd3776, 48;
	cvt.u16.u64 	%rs578, %rd1687;
	shr.u64 	%rd1688, %rd3776, 56;
	cvt.u16.u64 	%rs577, %rd1688;
	cvt.u16.u64 	%rs576, %rd3775;
	shr.u64 	%rd1689, %rd3775, 8;
	cvt.u16.u64 	%rs575, %rd1689;
	shr.u64 	%rd1690, %rd3775, 16;
	cvt.u16.u64 	%rs574, %rd1690;
	shr.u64 	%rd1691, %rd3775, 24;
	cvt.u16.u64 	%rs573, %rd1691;
	shr.u64 	%rd1692, %rd3775, 32;
	cvt.u16.u64 	%rs572, %rd1692;
	shr.u64 	%rd1693, %rd3775, 40;
	cvt.u16.u64 	%rs571, %rd1693;
	shr.u64 	%rd1694, %rd3775, 48;
	cvt.u16.u64 	%rs570, %rd1694;
	shr.u64 	%rd1695, %rd3775, 56;
	cvt.u16.u64 	%rs569, %rd1695;
	cvt.u16.u64 	%rs568, %rd3774;
	shr.u64 	%rd1696, %rd3774, 8;
	cvt.u16.u64 	%rs567, %rd1696;
	shr.u64 	%rd1697, %rd3774, 16;
	cvt.u16.u64 	%rs566, %rd1697;
	shr.u64 	%rd1698, %rd3774, 24;
	cvt.u16.u64 	%rs565, %rd1698;
	shr.u64 	%rd1699, %rd3774, 32;
	cvt.u16.u64 	%rs564, %rd1699;
	shr.u64 	%rd1700, %rd3774, 40;
	cvt.u16.u64 	%rs563, %rd1700;
	shr.u64 	%rd1701, %rd3774, 48;
	cvt.u16.u64 	%rs562, %rd1701;
	shr.u64 	%rd1702, %rd3774, 56;
	cvt.u16.u64 	%rs561, %rd1702;
	cvt.u16.u64 	%rs560, %rd3773;
	shr.u64 	%rd1703, %rd3773, 8;
	cvt.u16.u64 	%rs559, %rd1703;
	shr.u64 	%rd1704, %rd3773, 16;
	cvt.u16.u64 	%rs558, %rd1704;
	shr.u64 	%rd1705, %rd3773, 24;
	cvt.u16.u64 	%rs557, %rd1705;
	shr.u64 	%rd1706, %rd3773, 32;
	cvt.u16.u64 	%rs556, %rd1706;
	shr.u64 	%rd1707, %rd3773, 40;
	cvt.u16.u64 	%rs555, %rd1707;
	shr.u64 	%rd1708, %rd3773, 48;
	cvt.u16.u64 	%rs554, %rd1708;
	shr.u64 	%rd1709, %rd3773, 56;
	cvt.u16.u64 	%rs553, %rd1709;
	setp.lt.u32 	%p65, %r2, 65;
	mov.b16 	%rs585, 0;
	mov.u16 	%rs586, %rs585;
	mov.u16 	%rs587, %rs585;
	mov.u16 	%rs588, %rs585;
	mov.u16 	%rs589, %rs585;
	mov.u16 	%rs590, %rs585;
	mov.u16 	%rs591, %rs585;
	mov.u16 	%rs592, %rs585;
	mov.u16 	%rs593, %rs585;
	mov.u16 	%rs594, %rs585;
	mov.u16 	%rs595, %rs585;
	mov.u16 	%rs596, %rs585;
	mov.u16 	%rs597, %rs585;
	mov.u16 	%rs598, %rs585;
	mov.u16 	%rs599, %rs585;
	mov.u16 	%rs600, %rs585;
	mov.u16 	%rs601, %rs585;
	mov.u16 	%rs602, %rs585;
	mov.u16 	%rs603, %rs585;
	mov.u16 	%rs604, %rs585;
	mov.u16 	%rs605, %rs585;
	mov.u16 	%rs606, %rs585;
	mov.u16 	%rs607, %rs585;
	mov.u16 	%rs608, %rs585;
	mov.u16 	%rs609, %rs585;
	mov.u16 	%rs610, %rs585;
	mov.u16 	%rs611, %rs585;
	mov.u16 	%rs612, %rs585;
	mov.u16 	%rs613, %rs585;
	mov.u16 	%rs614, %rs585;
	mov.u16 	%rs615, %rs585;
	mov.u16 	%rs616, %rs585;
	mov.u16 	%rs617, %rs585;
	mov.u16 	%rs618, %rs585;
	mov.u16 	%rs619, %rs585;
	mov.u16 	%rs620, %rs585;
	mov.u16 	%rs621, %rs585;
	mov.u16 	%rs622, %rs585;
	mov.u16 	%rs623, %rs585;
	mov.u16 	%rs624, %rs585;
	mov.u16 	%rs625, %rs585;
	mov.u16 	%rs626, %rs585;
	mov.u16 	%rs627, %rs585;
	mov.u16 	%rs628, %rs585;
	mov.u16 	%rs629, %rs585;
	mov.u16 	%rs630, %rs585;
	mov.u16 	%rs631, %rs585;
	mov.u16 	%rs632, %rs585;
	mov.u16 	%rs633, %rs585;
	mov.u16 	%rs634, %rs585;
	mov.u16 	%rs635, %rs585;
	mov.u16 	%rs636, %rs585;
	mov.u16 	%rs637, %rs585;
	mov.u16 	%rs638, %rs585;
	mov.u16 	%rs639, %rs585;
	mov.u16 	%rs640, %rs585;
	mov.u16 	%rs641, %rs585;
	mov.u16 	%rs642, %rs585;
	mov.u16 	%rs643, %rs585;
	mov.u16 	%rs644, %rs585;
	mov.u16 	%rs645, %rs585;
	mov.u16 	%rs646, %rs585;
	mov.u16 	%rs647, %rs585;
	mov.u16 	%rs648, %rs585;
	mov.u64 	%rd3993, %rd3673;
	@%p65 bra 	$L__BB2_145;
	add.s32 	%r690, %r2, -33;
	cvt.u64.u32 	%rd1710, %r690;
	add.s64 	%rd1711, %rd2, %rd1710;
	add.s32 	%r691, %r2, -1;
	cvt.u64.u32 	%rd1712, %r691;
	add.s64 	%rd1713, %rd2, %rd1712;
	ld.global.u8 	%rs267, [%rd1713];
	add.s16 	%rs268, %rs267, -29;
	and.b16  	%rs269, %rs268, 255;
	setp.lt.u16 	%p67, %rs269, 254;
	setp.lt.u16 	%p68, %rs267, 35;
	and.pred  	%p69, %p68, %p67;
	add.s32 	%r692, %r2, -65;
	cvt.u64.u32 	%rd1714, %r692;
	add.s64 	%rd1715, %rd2, %rd1714;
	ld.global.u8 	%rs270, [%rd1715];
	ld.global.u8 	%rs272, [%rd1711];
	ld.global.u8 	%rs273, [%rd1715+1];
	ld.global.u8 	%rs275, [%rd1711+1];
	ld.global.u8 	%rs276, [%rd1715+2];
	ld.global.u8 	%rs278, [%rd1711+2];
	ld.global.u8 	%rs279, [%rd1715+3];
	ld.global.u8 	%rs281, [%rd1711+3];
	ld.global.u8 	%rs282, [%rd1715+4];
	ld.global.u8 	%rs284, [%rd1711+4];
	ld.global.u8 	%rs285, [%rd1715+5];
	ld.global.u8 	%rs287, [%rd1711+5];
	ld.global.u8 	%rs288, [%rd1715+6];
	ld.global.u8 	%rs290, [%rd1711+6];
	ld.global.u8 	%rs291, [%rd1715+7];
	ld.global.u8 	%rs293, [%rd1711+7];
	ld.global.u8 	%rs294, [%rd1715+8];
	ld.global.u8 	%rs296, [%rd1711+8];
	ld.global.u8 	%rs297, [%rd1715+9];
	ld.global.u8 	%rs299, [%rd1711+9];
	ld.global.u8 	%rs300, [%rd1715+10];
	ld.global.u8 	%rs302, [%rd1711+10];
	ld.global.u8 	%rs303, [%rd1715+11];
	ld.global.u8 	%rs305, [%rd1711+11];
	ld.global.u8 	%rs306, [%rd1715+12];
	ld.global.u8 	%rs308, [%rd1711+12];
	ld.global.u8 	%rs309, [%rd1715+13];
	ld.global.u8 	%rs311, [%rd1711+13];
	ld.global.u8 	%rs312, [%rd1715+14];
	ld.global.u8 	%rs314, [%rd1711+14];
	ld.global.u8 	%rs315, [%rd1715+15];
	ld.global.u8 	%rs317, [%rd1711+15];
	ld.global.u8 	%rs318, [%rd1715+16];
	ld.global.u8 	%rs320, [%rd1711+16];
	ld.global.u8 	%rs321, [%rd1715+17];
	ld.global.u8 	%rs323, [%rd1711+17];
	ld.global.u8 	%rs324, [%rd1715+18];
	ld.global.u8 	%rs326, [%rd1711+18];
	ld.global.u8 	%rs327, [%rd1715+19];
	ld.global.u8 	%rs329, [%rd1711+19];
	ld.global.u8 	%rs330, [%rd1715+20];
	ld.global.u8 	%rs332, [%rd1711+20];
	ld.global.u8 	%rs333, [%rd1715+21];
	ld.global.u8 	%rs335, [%rd1711+21];
	ld.global.u8 	%rs336, [%rd1715+22];
	ld.global.u8 	%rs338, [%rd1711+22];
	ld.global.u8 	%rs339, [%rd1715+23];
	ld.global.u8 	%rs341, [%rd1711+23];
	ld.global.u8 	%rs342, [%rd1715+24];
	ld.global.u8 	%rs344, [%rd1711+24];
	ld.global.u8 	%rs345, [%rd1715+25];
	ld.global.u8 	%rs347, [%rd1711+25];
	ld.global.u8 	%rs348, [%rd1715+26];
	ld.global.u8 	%rs350, [%rd1711+26];
	ld.global.u8 	%rs351, [%rd1715+27];
	ld.global.u8 	%rs353, [%rd1711+27];
	ld.global.u8 	%rs354, [%rd1715+28];
	ld.global.u8 	%rs356, [%rd1711+28];
	ld.global.u8 	%rs357, [%rd1715+29];
	ld.global.u8 	%rs359, [%rd1711+29];
	ld.global.u8 	%rs360, [%rd1715+30];
	ld.global.u8 	%rs362, [%rd1711+30];
	ld.global.u8 	%rs363, [%rd1715+31];
	or.b16  	%rs365, %rs363, %rs360;
	or.b16  	%rs366, %rs365, %rs357;
	or.b16  	%rs367, %rs366, %rs354;
	or.b16  	%rs368, %rs367, %rs351;
	or.b16  	%rs369, %rs368, %rs348;
	or.b16  	%rs370, %rs369, %rs345;
	or.b16  	%rs371, %rs370, %rs342;
	or.b16  	%rs372, %rs371, %rs339;
	or.b16  	%rs373, %rs372, %rs336;
	or.b16  	%rs374, %rs373, %rs333;
	or.b16  	%rs375, %rs374, %rs330;
	or.b16  	%rs376, %rs375, %rs327;
	or.b16  	%rs377, %rs376, %rs324;
	or.b16  	%rs378, %rs377, %rs321;
	or.b16  	%rs379, %rs378, %rs318;
	or.b16  	%rs380, %rs379, %rs315;
	or.b16  	%rs381, %rs380, %rs312;
	or.b16  	%rs382, %rs381, %rs309;
	or.b16  	%rs383, %rs382, %rs306;
	or.b16  	%rs384, %rs383, %rs303;
	or.b16  	%rs385, %rs384, %rs300;
	or.b16  	%rs386, %rs385, %rs297;
	or.b16  	%rs387, %rs386, %rs294;
	or.b16  	%rs388, %rs387, %rs291;
	or.b16  	%rs389, %rs388, %rs288;
	or.b16  	%rs390, %rs389, %rs285;
	or.b16  	%rs391, %rs390, %rs282;
	or.b16  	%rs392, %rs391, %rs279;
	or.b16  	%rs393, %rs392, %rs276;
	or.b16  	%rs394, %rs393, %rs273;
	or.b16  	%rs395, %rs394, %rs270;
	and.b16  	%rs396, %rs395, 255;
	setp.eq.s16 	%p70, %rs396, 0;
	ld.global.u8 	%rs397, [%rd1711+31];
	or.b16  	%rs398, %rs397, %rs362;
	or.b16  	%rs399, %rs398, %rs359;
	or.b16  	%rs400, %rs399, %rs356;
	or.b16  	%rs401, %rs400, %rs353;
	or.b16  	%rs402, %rs401, %rs350;
	or.b16  	%rs403, %rs402, %rs347;
	or.b16  	%rs404, %rs403, %rs344;
	or.b16  	%rs405, %rs404, %rs341;
	or.b16  	%rs406, %rs405, %rs338;
	or.b16  	%rs407, %rs406, %rs335;
	or.b16  	%rs408, %rs407, %rs332;
	or.b16  	%rs409, %rs408, %rs329;
	or.b16  	%rs410, %rs409, %rs326;
	or.b16  	%rs411, %rs410, %rs323;
	or.b16  	%rs412, %rs411, %rs320;
	or.b16  	%rs413, %rs412, %rs317;
	or.b16  	%rs414, %rs413, %rs314;
	or.b16  	%rs415, %rs414, %rs311;
	or.b16  	%rs416, %rs415, %rs308;
	or.b16  	%rs417, %rs416, %rs305;
	or.b16  	%rs418, %rs417, %rs302;
	or.b16  	%rs419, %rs418, %rs299;
	or.b16  	%rs420, %rs419, %rs296;
	or.b16  	%rs421, %rs420, %rs293;
	or.b16  	%rs422, %rs421, %rs290;
	or.b16  	%rs423, %rs422, %rs287;
	or.b16  	%rs424, %rs423, %rs284;
	or.b16  	%rs425, %rs424, %rs281;
	or.b16  	%rs426, %rs425, %rs278;
	or.b16  	%rs427, %rs426, %rs275;
	or.b16  	%rs428, %rs427, %rs272;
	and.b16  	%rs429, %rs428, 255;
	setp.eq.s16 	%p71, %rs429, 0;
	or.pred  	%p72, %p69, %p70;
	or.pred  	%p73, %p72, %p71;
	mov.u64 	%rd3993, %rd3673;
	@%p73 bra 	$L__BB2_145;
	setp.lt.u16 	%p74, %rs272, 127;
	@%p74 bra 	$L__BB2_101;
	cvt.s16.s8 	%rs433, %rs272;
	setp.lt.s16 	%p76, %rs433, 0;
	mov.u16 	%rs586, %rs585;
	mov.u16 	%rs587, %rs585;
	mov.u16 	%rs588, %rs585;
	mov.u16 	%rs589, %rs585;
	mov.u16 	%rs590, %rs585;
	mov.u16 	%rs591, %rs585;
	mov.u16 	%rs592, %rs585;
	mov.u16 	%rs593, %rs585;
	mov.u16 	%rs594, %rs585;
	mov.u16 	%rs595, %rs585;
	mov.u16 	%rs596, %rs585;
	mov.u16 	%rs597, %rs585;
	mov.u16 	%rs598, %rs585;
	mov.u16 	%rs599, %rs585;
	mov.u16 	%rs600, %rs585;
	mov.u16 	%rs601, %rs585;
	mov.u16 	%rs602, %rs585;
	mov.u16 	%rs603, %rs585;
	mov.u16 	%rs604, %rs585;
	mov.u16 	%rs605, %rs585;
	mov.u16 	%rs606, %rs585;
	mov.u16 	%rs607, %rs585;
	mov.u16 	%rs608, %rs585;
	mov.u16 	%rs609, %rs585;
	mov.u16 	%rs610, %rs585;
	mov.u16 	%rs611, %rs585;
	mov.u16 	%rs612, %rs585;
	mov.u16 	%rs613, %rs585;
	mov.u16 	%rs614, %rs585;
	mov.u16 	%rs615, %rs585;
	mov.u16 	%rs616, %rs585;
	mov.u16 	%rs617, %rs585;
	mov.u16 	%rs618, %rs585;
	mov.u16 	%rs619, %rs585;
	mov.u16 	%rs620, %rs585;
	mov.u16 	%rs621, %rs585;
	mov.u16 	%rs622, %rs585;
	mov.u16 	%rs623, %rs585;
	mov.u16 	%rs624, %rs585;
	mov.u16 	%rs625, %rs585;
	mov.u16 	%rs626, %rs585;
	mov.u16 	%rs627, %rs585;
	mov.u16 	%rs628, %rs585;
	mov.u16 	%rs629, %rs585;
	mov.u16 	%rs630, %rs585;
	mov.u16 	%rs631, %rs585;
	mov.u16 	%rs632, %rs585;
	mov.u16 	%rs633, %rs585;
	mov.u16 	%rs634, %rs585;
	mov.u16 	%rs635, %rs585;
	mov.u16 	%rs636, %rs585;
	mov.u16 	%rs637, %rs585;
	mov.u16 	%rs638, %rs585;
	mov.u16 	%rs639, %rs585;
	mov.u16 	%rs640, %rs585;
	mov.u16 	%rs641, %rs585;
	mov.u16 	%rs642, %rs585;
	mov.u16 	%rs643, %rs585;
	mov.u16 	%rs644, %rs585;
	mov.u16 	%rs645, %rs585;
	mov.u16 	%rs646, %rs585;
	mov.u16 	%rs647, %rs585;
	mov.u16 	%rs648, %rs585;
	mov.u64 	%rd3993, %rd3673;
	@%p76 bra 	$L__BB2_145;
	and.b16  	%rs434, %rs275, %rs278;
	and.b16  	%rs435, %rs434, %rs281;
	and.b16  	%rs436, %rs435, %rs284;
	and.b16  	%rs437, %rs436, %rs287;
	and.b16  	%rs438, %rs437, %rs290;
	and.b16  	%rs439, %rs438, %rs293;
	and.b16  	%rs440, %rs439, %rs296;
	and.b16  	%rs441, %rs440, %rs299;
	and.b16  	%rs442, %rs441, %rs302;
	and.b16  	%rs443, %rs442, %rs305;
	and.b16  	%rs444, %rs443, %rs308;
	and.b16  	%rs445, %rs444, %rs311;
	and.b16  	%rs446, %rs445, %rs314;
	and.b16  	%rs447, %rs446, %rs317;
	and.b16  	%rs448, %rs447, 255;
	setp.ne.s16 	%p77, %rs448, 255;
	setp.lt.u16 	%p78, %rs320, 93;
	or.pred  	%p79, %p77, %p78;
	@%p79 bra 	$L__BB2_101;
	setp.ne.s16 	%p81, %rs320, 93;
	mov.u16 	%rs586, %rs585;
	mov.u16 	%rs587, %rs585;
	mov.u16 	%rs588, %rs585;
	mov.u16 	%rs589, %rs585;
	mov.u16 	%rs590, %rs585;
	mov.u16 	%rs591, %rs585;
	mov.u16 	%rs592, %rs585;
	mov.u16 	%rs593, %rs585;
	mov.u16 	%rs594, %rs585;
	mov.u16 	%rs595, %rs585;
	mov.u16 	%rs596, %rs585;
	mov.u16 	%rs597, %rs585;
	mov.u16 	%rs598, %rs585;
	mov.u16 	%rs599, %rs585;
	mov.u16 	%rs600, %rs585;
	mov.u16 	%rs601, %rs585;
	mov.u16 	%rs602, %rs585;
	mov.u16 	%rs603, %rs585;
	mov.u16 	%rs604, %rs585;
	mov.u16 	%rs605, %rs585;
	mov.u16 	%rs606, %rs585;
	mov.u16 	%rs607, %rs585;
	mov.u16 	%rs608, %rs585;
	mov.u16 	%rs609, %rs585;
	mov.u16 	%rs610, %rs585;
	mov.u16 	%rs611, %rs585;
	mov.u16 	%rs612, %rs585;
	mov.u16 	%rs613, %rs585;
	mov.u16 	%rs614, %rs585;
	mov.u16 	%rs615, %rs585;
	mov.u16 	%rs616, %rs585;
	mov.u16 	%rs617, %rs585;
	mov.u16 	%rs618, %rs585;
	mov.u16 	%rs619, %rs585;
	mov.u16 	%rs620, %rs585;
	mov.u16 	%rs621, %rs585;
	mov.u16 	%rs622, %rs585;
	mov.u16 	%rs623, %rs585;
	mov.u16 	%rs624, %rs585;
	mov.u16 	%rs625, %rs585;
	mov.u16 	%rs626, %rs585;
	mov.u16 	%rs627, %rs585;
	mov.u16 	%rs628, %rs585;
	mov.u16 	%rs629, %rs585;
	mov.u16 	%rs630, %rs585;
	mov.u16 	%rs631, %rs585;
	mov.u16 	%rs632, %rs585;
	mov.u16 	%rs633, %rs585;
	mov.u16 	%rs634, %rs585;
	mov.u16 	%rs635, %rs585;
	mov.u16 	%rs636, %rs585;
	mov.u16 	%rs637, %rs585;
	mov.u16 	%rs638, %rs585;
	mov.u16 	%rs639, %rs585;
	mov.u16 	%rs640, %rs585;
	mov.u16 	%rs641, %rs585;
	mov.u16 	%rs642, %rs585;
	mov.u16 	%rs643, %rs585;
	mov.u16 	%rs644, %rs585;
	mov.u16 	%rs645, %rs585;
	mov.u16 	%rs646, %rs585;
	mov.u16 	%rs647, %rs585;
	mov.u16 	%rs648, %rs585;
	mov.u64 	%rd3993, %rd3673;
	@%p81 bra 	$L__BB2_145;
	setp.lt.u16 	%p82, %rs323, 87;
	@%p82 bra 	$L__BB2_101;
	setp.ne.s16 	%p84, %rs323, 87;
	mov.u16 	%rs586, %rs585;
	mov.u16 	%rs587, %rs585;
	mov.u16 	%rs588, %rs585;
	mov.u16 	%rs589, %rs585;
	mov.u16 	%rs590, %rs585;
	mov.u16 	%rs591, %rs585;
	mov.u16 	%rs592, %rs585;
	mov.u16 	%rs593, %rs585;
	mov.u16 	%rs594, %rs585;
	mov.u16 	%rs595, %rs585;
	mov.u16 	%rs596, %rs585;
	mov.u16 	%rs597, %rs585;
	mov.u16 	%rs598, %rs585;
	mov.u16 	%rs599, %rs585;
	mov.u16 	%rs600, %rs585;
	mov.u16 	%rs601, %rs585;
	mov.u16 	%rs602, %rs585;
	mov.u16 	%rs603, %rs585;
	mov.u16 	%rs604, %rs585;
	mov.u16 	%rs605, %rs585;
	mov.u16 	%rs606, %rs585;
	mov.u16 	%rs607, %rs585;
	mov.u16 	%rs608, %rs585;
	mov.u16 	%rs609, %rs585;
	mov.u16 	%rs610, %rs585;
	mov.u16 	%rs611, %rs585;
	mov.u16 	%rs612, %rs585;
	mov.u16 	%rs613, %rs585;
	mov.u16 	%rs614, %rs585;
	mov.u16 	%rs615, %rs585;
	mov.u16 	%rs616, %rs585;
	mov.u16 	%rs617, %rs585;
	mov.u16 	%rs618, %rs585;
	mov.u16 	%rs619, %rs585;
	mov.u16 	%rs620, %rs585;
	mov.u16 	%rs621, %rs585;
	mov.u16 	%rs622, %rs585;
	mov.u16 	%rs623, %rs585;
	mov.u16 	%rs624, %rs585;
	mov.u16 	%rs625, %rs585;
	mov.u16 	%rs626, %rs585;
	mov.u16 	%rs627, %rs585;
	mov.u16 	%rs628, %rs585;
	mov.u16 	%rs629, %rs585;
	mov.u16 	%rs630, %rs585;
	mov.u16 	%rs631, %rs585;
	mov.u16 	%rs632, %rs585;
	mov.u16 	%rs633, %rs585;
	mov.u16 	%rs634, %rs585;
	mov.u16 	%rs635, %rs585;
	mov.u16 	%rs636, %rs585;
	mov.u16 	%rs637, %rs585;
	mov.u16 	%rs638, %rs585;
	mov.u16 	%rs639, %rs585;
	mov.u16 	%rs640, %rs585;
	mov.u16 	%rs641, %rs585;
	mov.u16 	%rs642, %rs585;
	mov.u16 	%rs643, %rs585;
	mov.u16 	%rs644, %rs585;
	mov.u16 	%rs645, %rs585;
	mov.u16 	%rs646, %rs585;
	mov.u16 	%rs647, %rs585;
	mov.u16 	%rs648, %rs585;
	mov.u64 	%rd3993, %rd3673;
	@%p84 bra 	$L__BB2_145;
	setp.lt.u16 	%p85, %rs326, 110;
	@%p85 bra 	$L__BB2_101;
	setp.ne.s16 	%p87, %rs326, 110;
	mov.u16 	%rs586, %rs585;
	mov.u16 	%rs587, %rs585;
	mov.u16 	%rs588, %rs585;
	mov.u16 	%rs589, %rs585;
	mov.u16 	%rs590, %rs585;
	mov.u16 	%rs591, %rs585;
	mov.u16 	%rs592, %rs585;
	mov.u16 	%rs593, %rs585;
	mov.u16 	%rs594, %rs585;
	mov.u16 	%rs595, %rs585;
	mov.u16 	%rs596, %rs585;
	mov.u16 	%rs597, %rs585;
	mov.u16 	%rs598, %rs585;
	mov.u16 	%rs599, %rs585;
	mov.u16 	%rs600, %rs585;
	mov.u16 	%rs601, %rs585;
	mov.u16 	%rs602, %rs585;
	mov.u16 	%rs603, %rs585;
	mov.u16 	%rs604, %rs585;
	mov.u16 	%rs605, %rs585;
	mov.u16 	%rs606, %rs585;
	mov.u16 	%rs607, %rs585;
	mov.u16 	%rs608, %rs585;
	mov.u16 	%rs609, %rs585;
	mov.u16 	%rs610, %rs585;
	mov.u16 	%rs611, %rs585;
	mov.u16 	%rs612, %rs585;
	mov.u16 	%rs613, %rs585;
	mov.u16 	%rs614, %rs585;
	mov.u16 	%rs615, %rs585;
	mov.u16 	%rs616, %rs585;
	mov.u16 	%rs617, %rs585;
	mov.u16 	%rs618, %rs585;
	mov.u16 	%rs619, %rs585;
	mov.u16 	%rs620, %rs585;
	mov.u16 	%rs621, %rs585;
	mov.u16 	%rs622, %rs585;
	mov.u16 	%rs623, %rs585;
	mov.u16 	%rs624, %rs585;
	mov.u16 	%rs625, %rs585;
	mov.u16 	%rs626, %rs585;
	mov.u16 	%rs627, %rs585;
	mov.u16 	%rs628, %rs585;
	mov.u16 	%rs629, %rs585;
	mov.u16 	%rs630, %rs585;
	mov.u16 	%rs631, %rs585;
	mov.u16 	%rs632, %rs585;
	mov.u16 	%rs633, %rs585;
	mov.u16 	%rs634, %rs585;
	mov.u16 	%rs635, %rs585;
	mov.u16 	%rs636, %rs585;
	mov.u16 	%rs637, %rs585;
	mov.u16 	%rs638, %rs585;
	mov.u16 	%rs639, %rs585;
	mov.u16 	%rs640, %rs585;
	mov.u16 	%rs641, %rs585;
	mov.u16 	%rs642, %rs585;
	mov.u16 	%rs643, %rs585;
	mov.u16 	%rs644, %rs585;
	mov.u16 	%rs645, %rs585;
	mov.u16 	%rs646, %rs585;
	mov.u16 	%rs647, %rs585;
	mov.u16 	%rs648, %rs585;
	mov.u64 	%rd3993, %rd3673;
	@%p87 bra 	$L__BB2_145;
	setp.lt.u16 	%p88, %rs329, 115;
	@%p88 bra 	$L__BB2_101;
	setp.ne.s16 	%p90, %rs329, 115;
	mov.u16 	%rs586, %rs585;
	mov.u16 	%rs587, %rs585;
	mov.u16 	%rs588, %rs585;
	mov.u16 	%rs589, %rs585;
	mov.u16 	%rs590, %rs585;
	mov.u16 	%rs591, %rs585;
	mov.u16 	%rs592, %rs585;
	mov.u16 	%rs593, %rs585;
	mov.u16 	%rs594, %rs585;
	mov.u16 	%rs595, %rs585;
	mov.u16 	%rs596, %rs585;
	mov.u16 	%rs597, %rs585;
	mov.u16 	%rs598, %rs585;
	mov.u16 	%rs599, %rs585;
	mov.u16 	%rs600, %rs585;
	mov.u16 	%rs601, %rs585;
	mov.u16 	%rs602, %rs585;
	mov.u16 	%rs603, %rs585;
	mov.u16 	%rs604, %rs585;
	mov.u16 	%rs605, %rs585;
	mov.u16 	%rs606, %rs585;
	mov.u16 	%rs607, %rs585;
	mov.u16 	%rs608, %rs585;
	mov.u16 	%rs609, %rs585;
	mov.u16 	%rs610, %rs585;
	mov.u16 	%rs611, %rs585;
	mov.u16 	%rs612, %rs585;
	mov.u16 	%rs613, %rs585;
	mov.u16 	%rs614, %rs585;
	mov.u16 	%rs615, %rs585;
	mov.u16 	%rs616, %rs585;
	mov.u16 	%rs617, %rs585;
	mov.u16 	%rs618, %rs585;
	mov.u16 	%rs619, %rs585;
	mov.u16 	%rs620, %rs585;
	mov.u16 	%rs621, %rs585;
	mov.u16 	%rs622, %rs585;
	mov.u16 	%rs623, %rs585;
	mov.u16 	%rs624, %rs585;
	mov.u16 	%rs625, %rs585;
	mov.u16 	%rs626, %rs585;
	mov.u16 	%rs627, %rs585;
	mov.u16 	%rs628, %rs585;
	mov.u16 	%rs629, %rs585;
	mov.u16 	%rs630, %rs585;
	mov.u16 	%rs631, %rs585;
	mov.u16 	%rs632, %rs585;
	mov.u16 	%rs633, %rs585;
	mov.u16 	%rs634, %rs585;
	mov.u16 	%rs635, %rs585;
	mov.u16 	%rs636, %rs585;
	mov.u16 	%rs637, %rs585;
	mov.u16 	%rs638, %rs585;
	mov.u16 	%rs639, %rs585;
	mov.u16 	%rs640, %rs585;
	mov.u16 	%rs641, %rs585;
	mov.u16 	%rs642, %rs585;
	mov.u16 	%rs643, %rs585;
	mov.u16 	%rs644, %rs585;
	mov.u16 	%rs645, %rs585;
	mov.u16 	%rs646, %rs585;
	mov.u16 	%rs647, %rs585;
	mov.u16 	%rs648, %rs585;
	mov.u64 	%rd3993, %rd3673;
	@%p90 bra 	$L__BB2_145;
	setp.lt.u16 	%p91, %rs332, 87;
	@%p91 bra 	$L__BB2_101;
	setp.ne.s16 	%p93, %rs332, 87;
	mov.u16 	%rs586, %rs585;
	mov.u16 	%rs587, %rs585;
	mov.u16 	%rs588, %rs585;
	mov.u16 	%rs589, %rs585;
	mov.u16 	%rs590, %rs585;
	mov.u16 	%rs591, %rs585;
	mov.u16 	%rs592, %rs585;
	mov.u16 	%rs593, %rs585;
	mov.u16 	%rs594, %rs585;
	mov.u16 	%rs595, %rs585;
	mov.u16 	%rs596, %rs585;
	mov.u16 	%rs597, %rs585;
	mov.u16 	%rs598, %rs585;
	mov.u16 	%rs599, %rs585;
	mov.u16 	%rs600, %rs585;
	mov.u16 	%rs601, %rs585;
	mov.u16 	%rs602, %rs585;
	mov.u16 	%rs603, %rs585;
	mov.u16 	%rs604, %rs585;
	mov.u16 	%rs605, %rs585;
	mov.u16 	%rs606, %rs585;
	mov.u16 	%rs607, %rs585;
	mov.u16 	%rs608, %rs585;
	mov.u16 	%rs609, %rs585;
	mov.u16 	%rs610, %rs585;
	mov.u16 	%rs611, %rs585;
	mov.u16 	%rs612, %rs585;
	mov.u16 	%rs613, %rs585;
	mov.u16 	%rs614, %rs585;
	mov.u16 	%rs615, %rs585;
	mov.u16 	%rs616, %rs585;
	mov.u16 	%rs617, %rs585;
	mov.u16 	%rs618, %rs585;
	mov.u16 	%rs619, %rs585;
	mov.u16 	%rs620, %rs585;
	mov.u16 	%rs621, %rs585;
	mov.u16 	%rs622, %rs585;
	mov.u16 	%rs623, %rs585;
	mov.u16 	%rs624, %rs585;
	mov.u16 	%rs625, %rs585;
	mov.u16 	%rs626, %rs585;
	mov.u16 	%rs627, %rs585;
	mov.u16 	%rs628, %rs585;
	mov.u16 	%rs629, %rs585;
	mov.u16 	%rs630, %rs585;
	mov.u16 	%rs631, %rs585;
	mov.u16 	%rs632, %rs585;
	mov.u16 	%rs633, %rs585;
	mov.u16 	%rs634, %rs585;
	mov.u16 	%rs635, %rs585;
	mov.u16 	%rs636, %rs585;
	mov.u16 	%rs637, %rs585;
	mov.u16 	%rs638, %rs585;
	mov.u16 	%rs639, %rs585;
	mov.u16 	%rs640, %rs585;
	mov.u16 	%rs641, %rs585;
	mov.u16 	%rs642, %rs585;
	mov.u16 	%rs643, %rs585;
	mov.u16 	%rs644, %rs585;
	mov.u16 	%rs645, %rs585;
	mov.u16 	%rs646, %rs585;
	mov.u16 	%rs647, %rs585;
	mov.u16 	%rs648, %rs585;
	mov.u64 	%rd3993, %rd3673;
	@%p93 bra 	$L__BB2_145;
	setp.lt.u16 	%p94, %rs335, 164;
	@%p94 bra 	$L__BB2_101;
	setp.ne.s16 	%p96, %rs335, 164;
	mov.u16 	%rs586, %rs585;
	mov.u16 	%rs587, %rs585;
	mov.u16 	%rs588, %rs585;
	mov.u16 	%rs589, %rs585;
	mov.u16 	%rs590, %rs585;
	mov.u16 	%rs591, %rs585;
	mov.u16 	%rs592, %rs585;
	mov.u16 	%rs593, %rs585;
	mov.u16 	%rs594, %rs585;
	mov.u16 	%rs595, %rs585;
	mov.u16 	%rs596, %rs585;
	mov.u16 	%rs597, %rs585;
	mov.u16 	%rs598, %rs585;
	mov.u16 	%rs599, %rs585;
	mov.u16 	%rs600, %rs585;
	mov.u16 	%rs601, %rs585;
	mov.u16 	%rs602, %rs585;
	mov.u16 	%rs603, %rs585;
	mov.u16 	%rs604, %rs585;
	mov.u16 	%rs605, %rs585;
	mov.u16 	%rs606, %rs585;
	mov.u16 	%rs607, %rs585;
	mov.u16 	%rs608, %rs585;
	mov.u16 	%rs609, %rs585;
	mov.u16 	%rs610, %rs585;
	mov.u16 	%rs611, %rs585;
	mov.u16 	%rs612, %rs585;
	mov.u16 	%rs613, %rs585;
	mov.u16 	%rs614, %rs585;
	mov.u16 	%rs615, %rs585;
	mov.u16 	%rs616, %rs585;
	mov.u16 	%rs617, %rs585;
	mov.u16 	%rs618, %rs585;
	mov.u16 	%rs619, %rs585;
	mov.u16 	%rs620, %rs585;
	mov.u16 	%rs621, %rs585;
	mov.u16 	%rs622, %rs585;
	mov.u16 	%rs623, %rs585;
	mov.u16 	%rs624, %rs585;
	mov.u16 	%rs625, %rs585;
	mov.u16 	%rs626, %rs585;
	mov.u16 	%rs627, %rs585;
	mov.u16 	%rs628, %rs585;
	mov.u16 	%rs629, %rs585;
	mov.u16 	%rs630, %rs585;
	mov.u16 	%rs631, %rs585;
	mov.u16 	%rs632, %rs585;
	mov.u16 	%rs633, %rs585;
	mov.u16 	%rs634, %rs585;
	mov.u16 	%rs635, %rs585;
	mov.u16 	%rs636, %rs585;
	mov.u16 	%rs637, %rs585;
	mov.u16 	%rs638, %rs585;
	mov.u16 	%rs639, %rs585;
	mov.u16 	%rs640, %rs585;
	mov.u16 	%rs641, %rs585;
	mov.u16 	%rs642, %rs585;
	mov.u16 	%rs643, %rs585;
	mov.u16 	%rs644, %rs585;
	mov.u16 	%rs645, %rs585;
	mov.u16 	%rs646, %rs585;
	mov.u16 	%rs647, %rs585;
	mov.u16 	%rs648, %rs585;
	mov.u64 	%rd3993, %rd3673;
	@%p96 bra 	$L__BB2_145;
	setp.lt.u16 	%p97, %rs338, 80;
	@%p97 bra 	$L__BB2_101;
	setp.ne.s16 	%p99, %rs338, 80;
	mov.u16 	%rs586, %rs585;
	mov.u16 	%rs587, %rs585;
	mov.u16 	%rs588, %rs585;
	mov.u16 	%rs589, %rs585;
	mov.u16 	%rs590, %rs585;
	mov.u16 	%rs591, %rs585;
	mov.u16 	%rs592, %rs585;
	mov.u16 	%rs593, %rs585;
	mov.u16 	%rs594, %rs585;
	mov.u16 	%rs595, %rs585;
	mov.u16 	%rs596, %rs585;
	mov.u16 	%rs597, %rs585;
	mov.u16 	%rs598, %rs585;
	mov.u16 	%rs599, %rs585;
	mov.u16 	%rs600, %rs585;
	mov.u16 	%rs601, %rs585;
	mov.u16 	%rs602, %rs585;
	mov.u16 	%rs603, %rs585;
	mov.u16 	%rs604, %rs585;
	mov.u16 	%rs605, %rs585;
	mov.u16 	%rs606, %rs585;
	mov.u16 	%rs607, %rs585;
	mov.u16 	%rs608, %rs585;
	mov.u16 	%rs609, %rs585;
	mov.u16 	%rs610, %rs585;
	mov.u16 	%rs611, %rs585;
	mov.u16 	%rs612, %rs585;
	mov.u16 	%rs613, %rs585;
	mov.u16 	%rs614, %rs585;
	mov.u16 	%rs615, %rs585;
	mov.u16 	%rs616, %rs585;
	mov.u16 	%rs617, %rs585;
	mov.u16 	%rs618, %rs585;
	mov.u16 	%rs619, %rs585;
	mov.u16 	%rs620, %rs585;
	mov.u16 	%rs621, %rs585;
	mov.u16 	%rs622, %rs585;
	mov.u16 	%rs623, %rs585;
	mov.u16 	%rs624, %rs585;
	mov.u16 	%rs625, %rs585;
	mov.u16 	%rs626, %rs585;
	mov.u16 	%rs627, %rs585;
	mov.u16 	%rs628, %rs585;
	mov.u16 	%rs629, %rs585;
	mov.u16 	%rs630, %rs585;
	mov.u16 	%rs631, %rs585;
	mov.u16 	%rs632, %rs585;
	mov.u16 	%rs633, %rs585;
	mov.u16 	%rs634, %rs585;
	mov.u16 	%rs635, %rs585;
	mov.u16 	%rs636, %rs585;
	mov.u16 	%rs637, %rs585;
	mov.u16 	%rs638, %rs585;
	mov.u16 	%rs639, %rs585;
	mov.u16 	%rs640, %rs585;
	mov.u16 	%rs641, %rs585;
	mov.u16 	%rs642, %rs585;
	mov.u16 	%rs643, %rs585;
	mov.u16 	%rs644, %rs585;
	mov.u16 	%rs645, %rs585;
	mov.u16 	%rs646, %rs585;
	mov.u16 	%rs647, %rs585;
	mov.u16 	%rs648, %rs585;
	mov.u64 	%rd3993, %rd3673;
	@%p99 bra 	$L__BB2_145;
	setp.lt.u16 	%p100, %rs341, 29;
	@%p100 bra 	$L__BB2_101;
	setp.ne.s16 	%p102, %rs341, 29;
	mov.u16 	%rs586, %rs585;
	mov.u16 	%rs587, %rs585;
	mov.u16 	%rs588, %rs585;
	mov.u16 	%rs589, %rs585;
	mov.u16 	%rs590, %rs585;
	mov.u16 	%rs591, %rs585;
	mov.u16 	%rs592, %rs585;
	mov.u16 	%rs593, %rs585;
	mov.u16 	%rs594, %rs585;
	mov.u16 	%rs595, %rs585;
	mov.u16 	%rs596, %rs585;
	mov.u16 	%rs597, %rs585;
	mov.u16 	%rs598, %rs585;
	mov.u16 	%rs599, %rs585;
	mov.u16 	%rs600, %rs585;
	mov.u16 	%rs601, %rs585;
	mov.u16 	%rs602, %rs585;
	mov.u16 	%rs603, %rs585;
	mov.u16 	%rs604, %rs585;
	mov.u16 	%rs605, %rs585;
	mov.u16 	%rs606, %rs585;
	mov.u16 	%rs607, %rs585;
	mov.u16 	%rs608, %rs585;
	mov.u16 	%rs609, %rs585;
	mov.u16 	%rs610, %rs585;
	mov.u16 	%rs611, %rs585;
	mov.u16 	%rs612, %rs585;
	mov.u16 	%rs613, %rs585;
	mov.u16 	%rs614, %rs585;
	mov.u16 	%rs615, %rs585;
	mov.u16 	%rs616, %rs585;
	mov.u16 	%rs617, %rs585;
	mov.u16 	%rs618, %rs585;
	mov.u16 	%rs619, %rs585;
	mov.u16 	%rs620, %rs585;
	mov.u16 	%rs621, %rs585;
	mov.u16 	%rs622, %rs585;
	mov.u16 	%rs623, %rs585;
	mov.u16 	%rs624, %rs585;
	mov.u16 	%rs625, %rs585;
	mov.u16 	%rs626, %rs585;
	mov.u16 	%rs627, %rs585;
	mov.u16 	%rs628, %rs585;
	mov.u16 	%rs629, %rs585;
	mov.u16 	%rs630, %rs585;
	mov.u16 	%rs631, %rs585;
	mov.u16 	%rs632, %rs585;
	mov.u16 	%rs633, %rs585;
	mov.u16 	%rs634, %rs585;
	mov.u16 	%rs635, %rs585;
	mov.u16 	%rs636, %rs585;
	mov.u16 	%rs637, %rs585;
	mov.u16 	%rs638, %rs585;
	mov.u16 	%rs639, %rs585;
	mov.u16 	%rs640, %rs585;
	mov.u16 	%rs641, %rs585;
	mov.u16 	%rs642, %rs585;
	mov.u16 	%rs643, %rs585;
	mov.u16 	%rs644, %rs585;
	mov.u16 	%rs645, %rs585;
	mov.u16 	%rs646, %rs585;
	mov.u16 	%rs647, %rs585;
	mov.u16 	%rs648, %rs585;
	mov.u64 	%rd3993, %rd3673;
	@%p102 bra 	$L__BB2_145;
	setp.lt.u16 	%p103, %rs344, 223;
	@%p103 bra 	$L__BB2_101;
	setp.ne.s16 	%p105, %rs344, 223;
	mov.u16 	%rs586, %rs585;
	mov.u16 	%rs587, %rs585;
	mov.u16 	%rs588, %rs585;
	mov.u16 	%rs589, %rs585;
	mov.u16 	%rs590, %rs585;
	mov.u16 	%rs591, %rs585;
	mov.u16 	%rs592, %rs585;
	mov.u16 	%rs593, %rs585;
	mov.u16 	%rs594, %rs585;
	mov.u16 	%rs595, %rs585;
	mov.u16 	%rs596, %rs585;
	mov.u16 	%rs597, %rs585;
	mov.u16 	%rs598, %rs585;
	mov.u16 	%rs599, %rs585;
	mov.u16 	%rs600, %rs585;
	mov.u16 	%rs601, %rs585;
	mov.u16 	%rs602, %rs585;
	mov.u16 	%rs603, %rs585;
	mov.u16 	%rs604, %rs585;
	mov.u16 	%rs605, %rs585;
	mov.u16 	%rs606, %rs585;
	mov.u16 	%rs607, %rs585;
	mov.u16 	%rs608, %rs585;
	mov.u16 	%rs609, %rs585;
	mov.u16 	%rs610, %rs585;
	mov.u16 	%rs611, %rs585;
	mov.u16 	%rs612, %rs585;
	mov.u16 	%rs613, %rs585;
	mov.u16 	%rs614, %rs585;
	mov.u16 	%rs615, %rs585;
	mov.u16 	%rs616, %rs585;
	mov.u16 	%rs617, %rs585;
	mov.u16 	%rs618, %rs585;
	mov.u16 	%rs619, %rs585;
	mov.u16 	%rs620, %rs585;
	mov.u16 	%rs621, %rs585;
	mov.u16 	%rs622, %rs585;
	mov.u16 	%rs623, %rs585;
	mov.u16 	%rs624, %rs585;
	mov.u16 	%rs625, %rs585;
	mov.u16 	%rs626, %rs585;
	mov.u16 	%rs627, %rs585;
	mov.u16 	%rs628, %rs585;
	mov.u16 	%rs629, %rs585;
	mov.u16 	%rs630, %rs585;
	mov.u16 	%rs631, %rs585;
	mov.u16 	%rs632, %rs585;
	mov.u16 	%rs633, %rs585;
	mov.u16 	%rs634, %rs585;
	mov.u16 	%rs635, %rs585;
	mov.u16 	%rs636, %rs585;
	mov.u16 	%rs637, %rs585;
	mov.u16 	%rs638, %rs585;
	mov.u16 	%rs639, %rs585;
	mov.u16 	%rs640, %rs585;
	mov.u16 	%rs641, %rs585;
	mov.u16 	%rs642, %rs585;
	mov.u16 	%rs643, %rs585;
	mov.u16 	%rs644, %rs585;
	mov.u16 	%rs645, %rs585;
	mov.u16 	%rs646, %rs585;
	mov.u16 	%rs647, %rs585;
	mov.u16 	%rs648, %rs585;
	mov.u64 	%rd3993, %rd3673;
	@%p105 bra 	$L__BB2_145;
	setp.lt.u16 	%p106, %rs347, 233;
	@%p106 bra 	$L__BB2_101;
	setp.ne.s16 	%p108, %rs347, 233;
	mov.u16 	%rs586, %rs585;
	mov.u16 	%rs587, %rs585;
	mov.u16 	%rs588, %rs585;
	mov.u16 	%rs589, %rs585;
	mov.u16 	%rs590, %rs585;
	mov.u16 	%rs591, %rs585;
	mov.u16 	%rs592, %rs585;
	mov.u16 	%rs593, %rs585;
	mov.u16 	%rs594, %rs585;
	mov.u16 	%rs595, %rs585;
	mov.u16 	%rs596, %rs585;
	mov.u16 	%rs597, %rs585;
	mov.u16 	%rs598, %rs585;
	mov.u16 	%rs599, %rs585;
	mov.u16 	%rs600, %rs585;
	mov.u16 	%rs601, %rs585;
	mov.u16 	%rs602, %rs585;
	mov.u16 	%rs603, %rs585;
	mov.u16 	%rs604, %rs585;
	mov.u16 	%rs605, %rs585;
	mov.u16 	%rs606, %rs585;
	mov.u16 	%rs607, %rs585;
	mov.u16 	%rs608, %rs585;
	mov.u16 	%rs609, %rs585;
	mov.u16 	%rs610, %rs585;
	mov.u16 	%rs611, %rs585;
	mov.u16 	%rs612, %rs585;
	mov.u16 	%rs613, %rs585;
	mov.u16 	%rs614, %rs585;
	mov.u16 	%rs615, %rs585;
	mov.u16 	%rs616, %rs585;
	mov.u16 	%rs617, %rs585;
	mov.u16 	%rs618, %rs585;
	mov.u16 	%rs619, %rs585;
	mov.u16 	%rs620, %rs585;
	mov.u16 	%rs621, %rs585;
	mov.u16 	%rs622, %rs585;
	mov.u16 	%rs623, %rs585;
	mov.u16 	%rs624, %rs585;
	mov.u16 	%rs625, %rs585;
	mov.u16 	%rs626, %rs585;
	mov.u16 	%rs627, %rs585;
	mov.u16 	%rs628, %rs585;
	mov.u16 	%rs629, %rs585;
	mov.u16 	%rs630, %rs585;
	mov.u16 	%rs631, %rs585;
	mov.u16 	%rs632, %rs585;
	mov.u16 	%rs633, %rs585;
	mov.u16 	%rs634, %rs585;
	mov.u16 	%rs635, %rs585;
	mov.u16 	%rs636, %rs585;
	mov.u16 	%rs637, %rs585;
	mov.u16 	%rs638, %rs585;
	mov.u16 	%rs639, %rs585;
	mov.u16 	%rs640, %rs585;
	mov.u16 	%rs641, %rs585;
	mov.u16 	%rs642, %rs585;
	mov.u16 	%rs643, %rs585;
	mov.u16 	%rs644, %rs585;
	mov.u16 	%rs645, %rs585;
	mov.u16 	%rs646, %rs585;
	mov.u16 	%rs647, %rs585;
	mov.u16 	%rs648, %rs585;
	mov.u64 	%rd3993, %rd3673;
	@%p108 bra 	$L__BB2_145;
	setp.lt.u16 	%p109, %rs350, 47;
	@%p109 bra 	$L__BB2_101;
	setp.ne.s16 	%p111, %rs350, 47;
	mov.u16 	%rs586, %rs585;
	mov.u16 	%rs587, %rs585;
	mov.u16 	%rs588, %rs585;
	mov.u16 	%rs589, %rs585;
	mov.u16 	%rs590, %rs585;
	mov.u16 	%rs591, %rs585;
	mov.u16 	%rs592, %rs585;
	mov.u16 	%rs593, %rs585;
	mov.u16 	%rs594, %rs585;
	mov.u16 	%rs595, %rs585;
	mov.u16 	%rs596, %rs585;
	mov.u16 	%rs597, %rs585;
	mov.u16 	%rs598, %rs585;
	mov.u16 	%rs599, %rs585;
	mov.u16 	%rs600, %rs585;
	mov.u16 	%rs601, %rs585;
	mov.u16 	%rs602, %rs585;
	mov.u16 	%rs603, %rs585;
	mov.u16 	%rs604, %rs585;
	mov.u16 	%rs605, %rs585;
	mov.u16 	%rs606, %rs585;
	mov.u16 	%rs607, %rs585;
	mov.u16 	%rs608, %rs585;
	mov.u16 	%rs609, %rs585;
	mov.u16 	%rs610, %rs585;
	mov.u16 	%rs611, %rs585;
	mov.u16 	%rs612, %rs585;
	mov.u16 	%rs613, %rs585;
	mov.u16 	%rs614, %rs585;
	mov.u16 	%rs615, %rs585;
	mov.u16 	%rs616, %rs585;
	mov.u16 	%rs617, %rs585;
	mov.u16 	%rs618, %rs585;
	mov.u16 	%rs619, %rs585;
	mov.u16 	%rs620, %rs585;
	mov.u16 	%rs621, %rs585;
	mov.u16 	%rs622, %rs585;
	mov.u16 	%rs623, %rs585;
	mov.u16 	%rs624, %rs585;
	mov.u16 	%rs625, %rs585;
	mov.u16 	%rs626, %rs585;
	mov.u16 	%rs627, %rs585;
	mov.u16 	%rs628, %rs585;
	mov.u16 	%rs629, %rs585;
	mov.u16 	%rs630, %rs585;
	mov.u16 	%rs631, %rs585;
	mov.u16 	%rs632, %rs585;
	mov.u16 	%rs633, %rs585;
	mov.u16 	%rs634, %rs585;
	mov.u16 	%rs635, %rs585;
	mov.u16 	%rs636, %rs585;
	mov.u16 	%rs637, %rs585;
	mov.u16 	%rs638, %rs585;
	mov.u16 	%rs639, %rs585;
	mov.u16 	%rs640, %rs585;
	mov.u16 	%rs641, %rs585;
	mov.u16 	%rs642, %rs585;
	mov.u16 	%rs643, %rs585;
	mov.u16 	%rs644, %rs585;
	mov.u16 	%rs645, %rs585;
	mov.u16 	%rs646, %rs585;
	mov.u16 	%rs647, %rs585;
	mov.u16 	%rs648, %rs585;
	mov.u64 	%rd3993, %rd3673;
	@%p111 bra 	$L__BB2_145;
	setp.lt.u16 	%p112, %rs353, 70;
	@%p112 bra 	$L__BB2_101;
	setp.ne.s16 	%p114, %rs353, 70;
	mov.u16 	%rs586, %rs585;
	mov.u16 	%rs587, %rs585;
	mov.u16 	%rs588, %rs585;
	mov.u16 	%rs589, %rs585;
	mov.u16 	%rs590, %rs585;
	mov.u16 	%rs591, %rs585;
	mov.u16 	%rs592, %rs585;
	mov.u16 	%rs593, %rs585;
	mov.u16 	%rs594, %rs585;
	mov.u16 	%rs595, %rs585;
	mov.u16 	%rs596, %rs585;
	mov.u16 	%rs597, %rs585;
	mov.u16 	%rs598, %rs585;
	mov.u16 	%rs599, %rs585;
	mov.u16 	%rs600, %rs585;
	mov.u16 	%rs601, %rs585;
	mov.u16 	%rs602, %rs585;
	mov.u16 	%rs603, %rs585;
	mov.u16 	%rs604, %rs585;
	mov.u16 	%rs605, %rs585;
	mov.u16 	%rs606, %rs585;
	mov.u16 	%rs607, %rs585;
	mov.u16 	%rs608, %rs585;
	mov.u16 	%rs609, %rs585;
	mov.u16 	%rs610, %rs585;
	mov.u16 	%rs611, %rs585;
	mov.u16 	%rs612, %rs585;
	mov.u16 	%rs613, %rs585;
	mov.u16 	%rs614, %rs585;
	mov.u16 	%rs615, %rs585;
	mov.u16 	%rs616, %rs585;
	mov.u16 	%rs617, %rs585;
	mov.u16 	%rs618, %rs585;
	mov.u16 	%rs619, %rs585;
	mov.u16 	%rs620, %rs585;
	mov.u16 	%rs621, %rs585;
	mov.u16 	%rs622, %rs585;
	mov.u16 	%rs623, %rs585;
	mov.u16 	%rs624, %rs585;
	mov.u16 	%rs625, %rs585;
	mov.u16 	%rs626, %rs585;
	mov.u16 	%rs627, %rs585;
	mov.u16 	%rs628, %rs585;
	mov.u16 	%rs629, %rs585;
	mov.u16 	%rs630, %rs585;
	mov.u16 	%rs631, %rs585;
	mov.u16 	%rs632, %rs585;
	mov.u16 	%rs633, %rs585;
	mov.u16 	%rs634, %rs585;
	mov.u16 	%rs635, %rs585;
	mov.u16 	%rs636, %rs585;
	mov.u16 	%rs637, %rs585;
	mov.u16 	%rs638, %rs585;
	mov.u16 	%rs639, %rs585;
	mov.u16 	%rs640, %rs585;
	mov.u16 	%rs641, %rs585;
	mov.u16 	%rs642, %rs585;
	mov.u16 	%rs643, %rs585;
	mov.u16 	%rs644, %rs585;
	mov.u16 	%rs645, %rs585;
	mov.u16 	%rs646, %rs585;
	mov.u16 	%rs647, %rs585;
	mov.u16 	%rs648, %rs585;
	mov.u64 	%rd3993, %rd3673;
	@%p114 bra 	$L__BB2_145;
	setp.lt.u16 	%p115, %rs356, 104;
	@%p115 bra 	$L__BB2_101;
	setp.ne.s16 	%p117, %rs356, 104;
	mov.u16 	%rs586, %rs585;
	mov.u16 	%rs587, %rs585;
	mov.u16 	%rs588, %rs585;
	mov.u16 	%rs589, %rs585;
	mov.u16 	%rs590, %rs585;
	mov.u16 	%rs591, %rs585;
	mov.u16 	%rs592, %rs585;
	mov.u16 	%rs593, %rs585;
	mov.u16 	%rs594, %rs585;
	mov.u16 	%rs595, %rs585;
	mov.u16 	%rs596, %rs585;
	mov.u16 	%rs597, %rs585;
	mov.u16 	%rs598, %rs585;
	mov.u16 	%rs599, %rs585;
	mov.u16 	%rs600, %rs585;
	mov.u16 	%rs601, %rs585;
	mov.u16 	%rs602, %rs585;
	mov.u16 	%rs603, %rs585;
	mov.u16 	%rs604, %rs585;
	mov.u16 	%rs605, %rs585;
	mov.u16 	%rs606, %rs585;
	mov.u16 	%rs607, %rs585;
	mov.u16 	%rs608, %rs585;
	mov.u16 	%rs609, %rs585;
	mov.u16 	%rs610, %rs585;
	mov.u16 	%rs611, %rs585;
	mov.u16 	%rs612, %rs585;
	mov.u16 	%rs613, %rs585;
	mov.u16 	%rs614, %rs585;
	mov.u16 	%rs615, %rs585;
	mov.u16 	%rs616, %rs585;
	mov.u16 	%rs617, %rs585;
	mov.u16 	%rs618, %rs585;
	mov.u16 	%rs619, %rs585;
	mov.u16 	%rs620, %rs585;
	mov.u16 	%rs621, %rs585;
	mov.u16 	%rs622, %rs585;
	mov.u16 	%rs623, %rs585;
	mov.u16 	%rs624, %rs585;
	mov.u16 	%rs625, %rs585;
	mov.u16 	%rs626, %rs585;
	mov.u16 	%rs627, %rs585;
	mov.u16 	%rs628, %rs585;
	mov.u16 	%rs629, %rs585;
	mov.u16 	%rs630, %rs585;
	mov.u16 	%rs631, %rs585;
	mov.u16 	%rs632, %rs585;
	mov.u16 	%rs633, %rs585;
	mov.u16 	%rs634, %rs585;
	mov.u16 	%rs635, %rs585;
	mov.u16 	%rs636, %rs585;
	mov.u16 	%rs637, %rs585;
	mov.u16 	%rs638, %rs585;
	mov.u16 	%rs639, %rs585;
	mov.u16 	%rs640, %rs585;
	mov.u16 	%rs641, %rs585;
	mov.u16 	%rs642, %rs585;
	mov.u16 	%rs643, %rs585;
	mov.u16 	%rs644, %rs585;
	mov.u16 	%rs645, %rs585;
	mov.u16 	%rs646, %rs585;
	mov.u16 	%rs647, %rs585;
	mov.u16 	%rs648, %rs585;
	mov.u64 	%rd3993, %rd3673;
	@%p117 bra 	$L__BB2_145;
	setp.lt.u16 	%p118, %rs359, 27;
	@%p118 bra 	$L__BB2_101;
	setp.ne.s16 	%p120, %rs359, 27;
	mov.u16 	%rs586, %rs585;
	mov.u16 	%rs587, %rs585;
	mov.u16 	%rs588, %rs585;
	mov.u16 	%rs589, %rs585;
	mov.u16 	%rs590, %rs585;
	mov.u16 	%rs591, %rs585;
	mov.u16 	%rs592, %rs585;
	mov.u16 	%rs593, %rs585;
	mov.u16 	%rs594, %rs585;
	mov.u16 	%rs595, %rs585;
	mov.u16 	%rs596, %rs585;
	mov.u16 	%rs597, %rs585;
	mov.u16 	%rs598, %rs585;
	mov.u16 	%rs599, %rs585;
	mov.u16 	%rs600, %rs585;
	mov.u16 	%rs601, %rs585;
	mov.u16 	%rs602, %rs585;
	mov.u16 	%rs603, %rs585;
	mov.u16 	%rs604, %rs585;
	mov.u16 	%rs605, %rs585;
	mov.u16 	%rs606, %rs585;
	mov.u16 	%rs607, %rs585;
	mov.u16 	%rs608, %rs585;
	mov.u16 	%rs609, %rs585;
	mov.u16 	%rs610, %rs585;
	mov.u16 	%rs611, %rs585;
	mov.u16 	%rs612, %rs585;
	mov.u16 	%rs613, %rs585;
	mov.u16 	%rs614, %rs585;
	mov.u16 	%rs615, %rs585;
	mov.u16 	%rs616, %rs585;
	mov.u16 	%rs617, %rs585;
	mov.u16 	%rs618, %rs585;
	mov.u16 	%rs619, %rs585;
	mov.u16 	%rs620, %rs585;
	mov.u16 	%rs621, %rs585;
	mov.u16 	%rs622, %rs585;
	mov.u16 	%rs623, %rs585;
	mov.u16 	%rs624, %rs585;
	mov.u16 	%rs625, %rs585;
	mov.u16 	%rs626, %rs585;
	mov.u16 	%rs627, %rs585;
	mov.u16 	%rs628, %rs585;
	mov.u16 	%rs629, %rs585;
	mov.u16 	%rs630, %rs585;
	mov.u16 	%rs631, %rs585;
	mov.u16 	%rs632, %rs585;
	mov.u16 	%rs633, %rs585;
	mov.u16 	%rs634, %rs585;
	mov.u16 	%rs635, %rs585;
	mov.u16 	%rs636, %rs585;
	mov.u16 	%rs637, %rs585;
	mov.u16 	%rs638, %rs585;
	mov.u16 	%rs639, %rs585;
	mov.u16 	%rs640, %rs585;
	mov.u16 	%rs641, %rs585;
	mov.u16 	%rs642, %rs585;
	mov.u16 	%rs643, %rs585;
	mov.u16 	%rs644, %rs585;
	mov.u16 	%rs645, %rs585;
	mov.u16 	%rs646, %rs585;
	mov.u16 	%rs647, %rs585;
	mov.u16 	%rs648, %rs585;
	mov.u64 	%rd3993, %rd3673;
	@%p120 bra 	$L__BB2_145;
	setp.lt.u16 	%p121, %rs362, 32;
	@%p121 bra 	$L__BB2_101;
	setp.eq.s16 	%p123, %rs362, 32;
	setp.lt.u16 	%p124, %rs397, 161;
	and.pred  	%p125, %p123, %p124;
	mov.b16 	%rs585, 0;
	mov.u16 	%rs586, %rs585;
	mov.u16 	%rs587, %rs585;
	mov.u16 	%rs588, %rs585;
	mov.u16 	%rs589, %rs585;
	mov.u16 	%rs590, %rs585;
	mov.u16 	%rs591, %rs585;
	mov.u16 	%rs592, %rs585;
	mov.u16 	%rs593, %rs585;
	mov.u16 	%rs594, %rs585;
	mov.u16 	%rs595, %rs585;
	mov.u16 	%rs596, %rs585;
	mov.u16 	%rs597, %rs585;
	mov.u16 	%rs598, %rs585;
	mov.u16 	%rs599, %rs585;
	mov.u16 	%rs600, %rs585;
	mov.u16 	%rs601, %rs585;
	mov.u16 	%rs602, %rs585;
	mov.u16 	%rs603, %rs585;
	mov.u16 	%rs604, %rs585;
	mov.u16 	%rs605, %rs585;
	mov.u16 	%rs606, %rs585;
	mov.u16 	%rs607, %rs585;
	mov.u16 	%rs608, %rs585;
	mov.u16 	%rs609, %rs585;
	mov.u16 	%rs610, %rs585;
	mov.u16 	%rs611, %rs585;
	mov.u16 	%rs612, %rs585;
	mov.u16 	%rs613, %rs585;
	mov.u16 	%rs614, %rs585;
	mov.u16 	%rs615, %rs585;
	mov.u16 	%rs616, %rs585;
	mov.u16 	%rs617, %rs585;
	mov.u16 	%rs618, %rs585;
	mov.u16 	%rs619, %rs585;
	mov.u16 	%rs620, %rs585;
	mov.u16 	%rs621, %rs585;
	mov.u16 	%rs622, %rs585;
	mov.u16 	%rs623, %rs585;
	mov.u16 	%rs624, %rs585;
	mov.u16 	%rs625, %rs585;
	mov.u16 	%rs626, %rs585;
	mov.u16 	%rs627, %rs585;
	mov.u16 	%rs628, %rs585;
	mov.u16 	%rs629, %rs585;
	mov.u16 	%rs630, %rs585;
	mov.u16 	%rs631, %rs585;
	mov.u16 	%rs632, %rs585;
	mov.u16 	%rs633, %rs585;
	mov.u16 	%rs634, %rs585;
	mov.u16 	%rs635, %rs585;
	mov.u16 	%rs636, %rs585;
	mov.u16 	%rs637, %rs585;
	mov.u16 	%rs638, %rs585;
	mov.u16 	%rs639, %rs585;
	mov.u16 	%rs640, %rs585;
	mov.u16 	%rs641, %rs585;
	mov.u16 	%rs642, %rs585;
	mov.u16 	%rs643, %rs585;
	mov.u16 	%rs644, %rs585;
	mov.u16 	%rs645, %rs585;
	mov.u16 	%rs646, %rs585;
	mov.u16 	%rs647, %rs585;
	mov.u16 	%rs648, %rs585;
	mov.u64 	%rd3993, %rd3673;
	@%p125 bra 	$L__BB2_101;
	bra.uni 	$L__BB2_145;
$L__BB2_101:
	setp.eq.s32 	%p126, %r1570, 0;
	mov.b64 	%rd3785, 21000;
	@%p126 bra 	$L__BB2_114;
	and.b32  	%r100, %r1570, 15;
	setp.lt.u32 	%p127, %r1570, 16;
	mov.b64 	%rd3785, 21000;
	mov.b32 	%r1584, 0;
	@%p127 bra 	$L__BB2_105;
	and.b32  	%r1584, %r1570, -16;
	mov.b64 	%rd3785, 21000;
	mov.b32 	%r1582, 0;
$L__BB2_104:
	.pragma "nounroll";
	add.s32 	%r695, %r1582, %r1569;
	cvt.u64.u32 	%rd1720, %r695;
	add.s64 	%rd1721, %rd2, %rd1720;
	ld.global.u8 	%rs510, [%rd1721];
	setp.eq.s16 	%p128, %rs510, 0;
	selp.b64 	%rd1722, 4, 16, %p128;
	add.s64 	%rd1723, %rd1722, %rd3785;
	add.s32 	%r696, %r695, 1;
	cvt.u64.u32 	%rd1724, %r696;
	add.s64 	%rd1725, %rd2, %rd1724;
	ld.global.u8 	%rs511, [%rd1725];
	setp.eq.s16 	%p129, %rs511, 0;
	selp.b64 	%rd1726, 4, 16, %p129;
	add.s64 	%rd1727, %rd1726, %rd1723;
	add.s32 	%r697, %r695, 2;
	cvt.u64.u32 	%rd1728, %r697;
	add.s64 	%rd1729, %rd2, %rd1728;
	ld.global.u8 	%rs512, [%rd1729];
	setp.eq.s16 	%p130, %rs512, 0;
	selp.b64 	%rd1730, 4, 16, %p130;
	add.s64 	%rd1731, %rd1730, %rd1727;
	add.s32 	%r698, %r695, 3;
	cvt.u64.u32 	%rd1732, %r698;
	add.s64 	%rd1733, %rd2, %rd1732;
	ld.global.u8 	%rs513, [%rd1733];
	setp.eq.s16 	%p131, %rs513, 0;
	selp.b64 	%rd1734, 4, 16, %p131;
	add.s64 	%rd1735, %rd1734, %rd1731;
	add.s32 	%r699, %r695, 4;
	cvt.u64.u32 	%rd1736, %r699;
	add.s64 	%rd1737, %rd2, %rd1736;
	ld.global.u8 	%rs514, [%rd1737];
	setp.eq.s16 	%p132, %rs514, 0;
	selp.b64 	%rd1738, 4, 16, %p132;
	add.s64 	%rd1739, %rd1738, %rd1735;
	add.s32 	%r700, %r695, 5;
	cvt.u64.u32 	%rd1740, %r700;
	add.s64 	%rd1741, %rd2, %rd1740;
	ld.global.u8 	%rs515, [%rd1741];
	setp.eq.s16 	%p133, %rs515, 0;
	selp.b64 	%rd1742, 4, 16, %p133;
	add.s64 	%rd1743, %rd1742, %rd1739;
	add.s32 	%r701, %r695, 6;
	cvt.u64.u32 	%rd1744, %r701;
	add.s64 	%rd1745, %rd2, %rd1744;
	ld.global.u8 	%rs516, [%rd1745];
	setp.eq.s16 	%p134, %rs516, 0;
	selp.b64 	%rd1746, 4, 16, %p134;
	add.s64 	%rd1747, %rd1746, %rd1743;
	add.s32 	%r702, %r695, 7;
	cvt.u64.u32 	%rd1748, %r702;
	add.s64 	%rd1749, %rd2, %rd1748;
	ld.global.u8 	%rs517, [%rd1749];
	setp.eq.s16 	%p135, %rs517, 0;
	selp.b64 	%rd1750, 4, 16, %p135;
	add.s64 	%rd1751, %rd1750, %rd1747;
	add.s32 	%r703, %r695, 8;
	cvt.u64.u32 	%rd1752, %r703;
	add.s64 	%rd1753, %rd2, %rd1752;
	ld.global.u8 	%rs518, [%rd1753];
	setp.eq.s16 	%p136, %rs518, 0;
	selp.b64 	%rd1754, 4, 16, %p136;
	add.s64 	%rd1755, %rd1754, %rd1751;
	add.s32 	%r704, %r695, 9;
	cvt.u64.u32 	%rd1756, %r704;
	add.s64 	%rd1757, %rd2, %rd1756;
	ld.global.u8 	%rs519, [%rd1757];
	setp.eq.s16 	%p137, %rs519, 0;
	selp.b64 	%rd1758, 4, 16, %p137;
	add.s64 	%rd1759, %rd1758, %rd1755;
	add.s32 	%r705, %r695, 10;
	cvt.u64.u32 	%rd1760, %r705;
	add.s64 	%rd1761, %rd2, %rd1760;
	ld.global.u8 	%rs520, [%rd1761];
	setp.eq.s16 	%p138, %rs520, 0;
	selp.b64 	%rd1762, 4, 16, %p138;
	add.s64 	%rd1763, %rd1762, %rd1759;
	add.s32 	%r706, %r695, 11;
	cvt.u64.u32 	%rd1764, %r706;
	add.s64 	%rd1765, %rd2, %rd1764;
	ld.global.u8 	%rs521, [%rd1765];
	setp.eq.s16 	%p139, %rs521, 0;
	selp.b64 	%rd1766, 4, 16, %p139;
	add.s64 	%rd1767, %rd1766, %rd1763;
	add.s32 	%r707, %r695, 12;
	cvt.u64.u32 	%rd1768, %r707;
	add.s64 	%rd1769, %rd2, %rd1768;
	ld.global.u8 	%rs522, [%rd1769];
	setp.eq.s16 	%p140, %rs522, 0;
	selp.b64 	%rd1770, 4, 16, %p140;
	add.s64 	%rd1771, %rd1770, %rd1767;
	add.s32 	%r708, %r695, 13;
	cvt.u64.u32 	%rd1772, %r708;
	add.s64 	%rd1773, %rd2, %rd1772;
	ld.global.u8 	%rs523, [%rd1773];
	setp.eq.s16 	%p141, %rs523, 0;
	selp.b64 	%rd1774, 4, 16, %p141;
	add.s64 	%rd1775, %rd1774, %rd1771;
	add.s32 	%r709, %r695, 14;
	cvt.u64.u32 	%rd1776, %r709;
	add.s64 	%rd1777, %rd2, %rd1776;
	ld.global.u8 	%rs524, [%rd1777];
	setp.eq.s16 	%p142, %rs524, 0;
	selp.b64 	%rd1778, 4, 16, %p142;
	add.s64 	%rd1779, %rd1778, %rd1775;
	add.s32 	%r710, %r695, 15;
	cvt.u64.u32 	%rd1780, %r710;
	add.s64 	%rd1781, %rd2, %rd1780;
	ld.global.u8 	%rs525, [%rd1781];
	setp.eq.s16 	%p143, %rs525, 0;
	selp.b64 	%rd1782, 4, 16, %p143;
	add.s64 	%rd3785, %rd1782, %rd1779;
	add.s32 	%r1582, %r1582, 16;
	setp.ne.s32 	%p144, %r1582, %r1584;
	@%p144 bra 	$L__BB2_104;
$L__BB2_105:
	setp.eq.s32 	%p145, %r100, 0;
	@%p145 bra 	$L__BB2_114;
	and.b32  	%r105, %r1570, 7;
	setp.lt.u32 	%p146, %r100, 8;
	@%p146 bra 	$L__BB2_108;
	add.s32 	%r711, %r1584, %r1569;
	cvt.u64.u32 	%rd1784, %r711;
	add.s64 	%rd1785, %rd2, %rd1784;
	ld.global.u8 	%rs526, [%rd1785];
	setp.eq.s16 	%p147, %rs526, 0;
	selp.b64 	%rd1786, 4, 16, %p147;
	add.s64 	%rd1787, %rd1786, %rd3785;
	add.s32 	%r712, %r711, 1;
	cvt.u64.u32 	%rd1788, %r712;
	add.s64 	%rd1789, %rd2, %rd1788;
	ld.global.u8 	%rs527, [%rd1789];
	setp.eq.s16 	%p148, %rs527, 0;
	selp.b64 	%rd1790, 4, 16, %p148;
	add.s64 	%rd1791, %rd1790, %rd1787;
	add.s32 	%r713, %r711, 2;
	cvt.u64.u32 	%rd1792, %r713;
	add.s64 	%rd1793, %rd2, %rd1792;
	ld.global.u8 	%rs528, [%rd1793];
	setp.eq.s16 	%p149, %rs528, 0;
	selp.b64 	%rd1794, 4, 16, %p149;
	add.s64 	%rd1795, %rd1794, %rd1791;
	add.s32 	%r714, %r711, 3;
	cvt.u64.u32 	%rd1796, %r714;
	add.s64 	%rd1797, %rd2, %rd1796;
	ld.global.u8 	%rs529, [%rd1797];
	setp.eq.s16 	%p150, %rs529, 0;
	selp.b64 	%rd1798, 4, 16, %p150;
	add.s64 	%rd1799, %rd1798, %rd1795;
	add.s32 	%r715, %r711, 4;
	cvt.u64.u32 	%rd1800, %r715;
	add.s64 	%rd1801, %rd2, %rd1800;
	ld.global.u8 	%rs530, [%rd1801];
	setp.eq.s16 	%p151, %rs530, 0;
	selp.b64 	%rd1802, 4, 16, %p151;
	add.s64 	%rd1803, %rd1802, %rd1799;
	add.s32 	%r716, %r711, 5;
	cvt.u64.u32 	%rd1804, %r716;
	add.s64 	%rd1805, %rd2, %rd1804;
	ld.global.u8 	%rs531, [%rd1805];
	setp.eq.s16 	%p152, %rs531, 0;
	selp.b64 	%rd1806, 4, 16, %p152;
	add.s64 	%rd1807, %rd1806, %rd1803;
	add.s32 	%r717, %r711, 6;
	cvt.u64.u32 	%rd1808, %r717;
	add.s64 	%rd1809, %rd2, %rd1808;
	ld.global.u8 	%rs532, [%rd1809];
	setp.eq.s16 	%p153, %rs532, 0;
	selp.b64 	%rd1810, 4, 16, %p153;
	add.s64 	%rd1811, %rd1810, %rd1807;
	add.s32 	%r718, %r711, 7;
	cvt.u64.u32 	%rd1812, %r718;
	add.s64 	%rd1813, %rd2, %rd1812;
	ld.global.u8 	%rs533, [%rd1813];
	setp.eq.s16 	%p154, %rs533, 0;
	selp.b64 	%rd1814, 4, 16, %p154;
	add.s64 	%rd3785, %rd1814, %rd1811;
	add.s32 	%r1584, %r1584, 8;
$L__BB2_108:
	setp.eq.s32 	%p155, %r105, 0;
	@%p155 bra 	$L__BB2_114;
	and.b32  	%r108, %r1570, 3;
	setp.lt.u32 	%p156, %r105, 4;
	@%p156 bra 	$L__BB2_111;
	add.s32 	%r719, %r1584, %r1569;
	cvt.u64.u32 	%rd1816, %r719;
	add.s64 	%rd1817, %rd2, %rd1816;
	ld.global.u8 	%rs534, [%rd1817];
	setp.eq.s16 	%p157, %rs534, 0;
	selp.b64 	%rd1818, 4, 16, %p157;
	add.s64 	%rd1819, %rd1818, %rd3785;
	add.s32 	%r720, %r719, 1;
	cvt.u64.u32 	%rd1820, %r720;
	add.s64 	%rd1821, %rd2, %rd1820;
	ld.global.u8 	%rs535, [%rd1821];
	setp.eq.s16 	%p158, %rs535, 0;
	selp.b64 	%rd1822, 4, 16, %p158;
	add.s64 	%rd1823, %rd1822, %rd1819;
	add.s32 	%r721, %r719, 2;
	cvt.u64.u32 	%rd1824, %r721;
	add.s64 	%rd1825, %rd2, %rd1824;
	ld.global.u8 	%rs536, [%rd1825];
	setp.eq.s16 	%p159, %rs536, 0;
	selp.b64 	%rd1826, 4, 16, %p159;
	add.s64 	%rd1827, %rd1826, %rd1823;
	add.s32 	%r722, %r719, 3;
	cvt.u64.u32 	%rd1828, %r722;
	add.s64 	%rd1829, %rd2, %rd1828;
	ld.global.u8 	%rs537, [%rd1829];
	setp.eq.s16 	%p160, %rs537, 0;
	selp.b64 	%rd1830, 4, 16, %p160;
	add.s64 	%rd3785, %rd1830, %rd1827;
	add.s32 	%r1584, %r1584, 4;
$L__BB2_111:
	setp.eq.s32 	%p161, %r108, 0;
	@%p161 bra 	$L__BB2_114;
	mov.b32 	%r1587, 0;
$L__BB2_113:
	.pragma "nounroll";
	add.s32 	%r724, %r1584, %r1569;
	cvt.u64.u32 	%rd1831, %r724;
	add.s64 	%rd1832, %rd2, %rd1831;
	ld.global.u8 	%rs538, [%rd1832];
	setp.eq.s16 	%p162, %rs538, 0;
	selp.b64 	%rd1833, 4, 16, %p162;
	add.s64 	%rd3785, %rd1833, %rd3785;
	add.s32 	%r1584, %r1584, 1;
	add.s32 	%r1587, %r1587, 1;
	setp.ne.s32 	%p163, %r1587, %r108;
	@%p163 bra 	$L__BB2_113;
$L__BB2_114:
	setp.ne.s32 	%p164, %r1570, 0;
	setp.ne.s32 	%p165, %r1568, 20;
	add.s64 	%rd1834, %rd3785, 50000;
	selp.b64 	%rd1835, %rd1834, %rd3785, %p165;
	selp.b64 	%rd3993, %rd1834, %rd1835, %p164;
	setp.le.u64 	%p166, %rd3993, %rd3673;
	@%p166 bra 	$L__BB2_130;
	cvt.u64.u32 	%rd2749, %r1569;
	add.s64 	%rd224, %rd2, %rd2749;
	setp.lt.u32 	%p177, %r1570, 136;
	mov.b32 	%r1591, 0;
	mov.b64 	%rd3786, 0;
	mov.u64 	%rd3787, %rd3786;
	mov.u64 	%rd3788, %rd3786;
	mov.u64 	%rd3789, %rd3786;
	mov.u64 	%rd3790, %rd3786;
	mov.u64 	%rd3791, %rd3786;
	mov.u64 	%rd3792, %rd3786;
	mov.u64 	%rd3793, %rd3786;
	mov.u64 	%rd3794, %rd3786;
	mov.u64 	%rd3795, %rd3786;
	mov.u64 	%rd3796, %rd3786;
	mov.u64 	%rd3797, %rd3786;
	mov.u64 	%rd3798, %rd3786;
	mov.u64 	%rd3799, %rd3786;
	mov.u64 	%rd3800, %rd3786;
	mov.u64 	%rd3801, %rd3786;
	mov.u64 	%rd3802, %rd3786;
	mov.u64 	%rd3829, %rd3786;
	mov.u64 	%rd3830, %rd3786;
	mov.u64 	%rd3831, %rd3786;
	mov.u64 	%rd3832, %rd3786;
	mov.u64 	%rd3833, %rd3786;
	mov.u64 	%rd3834, %rd3786;
	mov.u64 	%rd3835, %rd3786;
	mov.u64 	%rd3836, %rd3786;
	@%p177 bra 	$L__BB2_120;
	mov.b32 	%r1591, 0;
	mov.b64 	%rd3786, 0;
	mov.u64 	%rd2751, keccak_round_constants;
$L__BB2_117:
	cvt.u64.u32 	%rd2752, %r1591;
	add.s64 	%rd2753, %rd224, %rd2752;
	ld.global.u8 	%rd2754, [%rd2753];
	ld.global.u8 	%r1134, [%rd2753+1];
	mul.wide.u32 	%rd2755, %r1134, 256;
	or.b64  	%rd2756, %rd2755, %rd2754;
	ld.global.u8 	%r1135, [%rd2753+2];
	mul.wide.u32 	%rd2757, %r1135, 65536;
	or.b64  	%rd2758, %rd2757, %rd2756;
	ld.global.u8 	%r1136, [%rd2753+3];
	mul.wide.u32 	%rd2759, %r1136, 16777216;
	or.b64  	%rd2760, %rd2759, %rd2758;
	ld.global.u8 	%rd2761, [%rd2753+4];
	shl.b64 	%rd2762, %rd2761, 32;
	or.b64  	%rd2763, %rd2762, %rd2760;
	ld.global.u8 	%rd2764, [%rd2753+5];
	shl.b64 	%rd2765, %rd2764, 40;
	or.b64  	%rd2766, %rd2765, %rd2763;
	ld.global.u8 	%rd2767, [%rd2753+6];
	shl.b64 	%rd2768, %rd2767, 48;
	or.b64  	%rd2769, %rd2768, %rd2766;
	ld.global.u8 	%rd2770, [%rd2753+7];
	shl.b64 	%rd2771, %rd2770, 56;
	or.b64  	%rd2772, %rd2771, %rd2769;
	xor.b64  	%rd3786, %rd3786, %rd2772;
	ld.global.u8 	%rd2773, [%rd2753+8];
	ld.global.u8 	%r1137, [%rd2753+9];
	mul.wide.u32 	%rd2774, %r1137, 256;
	or.b64  	%rd2775, %rd2774, %rd2773;
	ld.global.u8 	%r1138, [%rd2753+10];
	mul.wide.u32 	%rd2776, %r1138, 65536;
	or.b64  	%rd2777, %rd2776, %rd2775;
	ld.global.u8 	%r1139, [%rd2753+11];
	mul.wide.u32 	%rd2778, %r1139, 16777216;
	or.b64  	%rd2779, %rd2778, %rd2777;
	ld.global.u8 	%rd2780, [%rd2753+12];
	shl.b64 	%rd2781, %rd2780, 32;
	or.b64  	%rd2782, %rd2781, %rd2779;
	ld.global.u8 	%rd2783, [%rd2753+13];
	shl.b64 	%rd2784, %rd2783, 40;
	or.b64  	%rd2785, %rd2784, %rd2782;
	ld.global.u8 	%rd2786, [%rd2753+14];
	shl.b64 	%rd2787, %rd2786, 48;
	or.b64  	%rd2788, %rd2787, %rd2785;
	ld.global.u8 	%rd2789, [%rd2753+15];
	shl.b64 	%rd2790, %rd2789, 56;
	or.b64  	%rd2791, %rd2790, %rd2788;
	xor.b64  	%rd3787, %rd3787, %rd2791;
	ld.global.u8 	%rd2792, [%rd2753+16];
	ld.global.u8 	%r1140, [%rd2753+17];
	mul.wide.u32 	%rd2793, %r1140, 256;
	or.b64  	%rd2794, %rd2793, %rd2792;
	ld.global.u8 	%r1141, [%rd2753+18];
	mul.wide.u32 	%rd2795, %r1141, 65536;
	or.b64  	%rd2796, %rd2795, %rd2794;
	ld.global.u8 	%r1142, [%rd2753+19];
	mul.wide.u32 	%rd2797, %r1142, 16777216;
	or.b64  	%rd2798, %rd2797, %rd2796;
	ld.global.u8 	%rd2799, [%rd2753+20];
	shl.b64 	%rd2800, %rd2799, 32;
	or.b64  	%rd2801, %rd2800, %rd2798;
	ld.global.u8 	%rd2802, [%rd2753+21];
	shl.b64 	%rd2803, %rd2802, 40;
	or.b64  	%rd2804, %rd2803, %rd2801;
	ld.global.u8 	%rd2805, [%rd2753+22];
	shl.b64 	%rd2806, %rd2805, 48;
	or.b64  	%rd2807, %rd2806, %rd2804;
	ld.global.u8 	%rd2808, [%rd2753+23];
	shl.b64 	%rd2809, %rd2808, 56;
	or.b64  	%rd2810, %rd2809, %rd2807;
	xor.b64  	%rd3788, %rd3788, %rd2810;
	ld.global.u8 	%rd2811, [%rd2753+24];
	ld.global.u8 	%r1143, [%rd2753+25];
	mul.wide.u32 	%rd2812, %r1143, 256;
	or.b64  	%rd2813, %rd2812, %rd2811;
	ld.global.u8 	%r1144, [%rd2753+26];
	mul.wide.u32 	%rd2814, %r1144, 65536;
	or.b64  	%rd2815, %rd2814, %rd2813;
	ld.global.u8 	%r1145, [%rd2753+27];
	mul.wide.u32 	%rd2816, %r1145, 16777216;
	or.b64  	%rd2817, %rd2816, %rd2815;
	ld.global.u8 	%rd2818, [%rd2753+28];
	shl.b64 	%rd2819, %rd2818, 32;
	or.b64  	%rd2820, %rd2819, %rd2817;
	ld.global.u8 	%rd2821, [%rd2753+29];
	shl.b64 	%rd2822, %rd2821, 40;
	or.b64  	%rd2823, %rd2822, %rd2820;
	ld.global.u8 	%rd2824, [%rd2753+30];
	shl.b64 	%rd2825, %rd2824, 48;
	or.b64  	%rd2826, %rd2825, %rd2823;
	ld.global.u8 	%rd2827, [%rd2753+31];
	shl.b64 	%rd2828, %rd2827, 56;
	or.b64  	%rd2829, %rd2828, %rd2826;
	xor.b64  	%rd3789, %rd3789, %rd2829;
	ld.global.u8 	%rd2830, [%rd2753+32];
	ld.global.u8 	%r1146, [%rd2753+33];
	mul.wide.u32 	%rd2831, %r1146, 256;
	or.b64  	%rd2832, %rd2831, %rd2830;
	ld.global.u8 	%r1147, [%rd2753+34];
	mul.wide.u32 	%rd2833, %r1147, 65536;
	or.b64  	%rd2834, %rd2833, %rd2832;
	ld.global.u8 	%r1148, [%rd2753+35];
	mul.wide.u32 	%rd2835, %r1148, 16777216;
	or.b64  	%rd2836, %rd2835, %rd2834;
	ld.global.u8 	%rd2837, [%rd2753+36];
	shl.b64 	%rd2838, %rd2837, 32;
	or.b64  	%rd2839, %rd2838, %rd2836;
	ld.global.u8 	%rd2840, [%rd2753+37];
	shl.b64 	%rd2841, %rd2840, 40;
	or.b64  	%rd2842, %rd2841, %rd2839;
	ld.global.u8 	%rd2843, [%rd2753+38];
	shl.b64 	%rd2844, %rd2843, 48;
	or.b64  	%rd2845, %rd2844, %rd2842;
	ld.global.u8 	%rd2846, [%rd2753+39];
	shl.b64 	%rd2847, %rd2846, 56;
	or.b64  	%rd2848, %rd2847, %rd2845;
	xor.b64  	%rd3790, %rd3790, %rd2848;
	ld.global.u8 	%rd2849, [%rd2753+40];
	ld.global.u8 	%r1149, [%rd2753+41];
	mul.wide.u32 	%rd2850, %r1149, 256;
	or.b64  	%rd2851, %rd2850, %rd2849;
	ld.global.u8 	%r1150, [%rd2753+42];
	mul.wide.u32 	%rd2852, %r1150, 65536;
	or.b64  	%rd2853, %rd2852, %rd2851;
	ld.global.u8 	%r1151, [%rd2753+43];
	mul.wide.u32 	%rd2854, %r1151, 16777216;
	or.b64  	%rd2855, %rd2854, %rd2853;
	ld.global.u8 	%rd2856, [%rd2753+44];
	shl.b64 	%rd2857, %rd2856, 32;
	or.b64  	%rd2858, %rd2857, %rd2855;
	ld.global.u8 	%rd2859, [%rd2753+45];
	shl.b64 	%rd2860, %rd2859, 40;
	or.b64  	%rd2861, %rd2860, %rd2858;
	ld.global.u8 	%rd2862, [%rd2753+46];
	shl.b64 	%rd2863, %rd2862, 48;
	or.b64  	%rd2864, %rd2863, %rd2861;
	ld.global.u8 	%rd2865, [%rd2753+47];
	shl.b64 	%rd2866, %rd2865, 56;
	or.b64  	%rd2867, %rd2866, %rd2864;
	xor.b64  	%rd3791, %rd3791, %rd2867;
	ld.global.u8 	%rd2868, [%rd2753+48];
	ld.global.u8 	%r1152, [%rd2753+49];
	mul.wide.u32 	%rd2869, %r1152, 256;
	or.b64  	%rd2870, %rd2869, %rd2868;
	ld.global.u8 	%r1153, [%rd2753+50];
	mul.wide.u32 	%rd2871, %r1153, 65536;
	or.b64  	%rd2872, %rd2871, %rd2870;
	ld.global.u8 	%r1154, [%rd2753+51];
	mul.wide.u32 	%rd2873, %r1154, 16777216;
	or.b64  	%rd2874, %rd2873, %rd2872;
	ld.global.u8 	%rd2875, [%rd2753+52];
	shl.b64 	%rd2876, %rd2875, 32;
	or.b64  	%rd2877, %rd2876, %rd2874;
	ld.global.u8 	%rd2878, [%rd2753+53];
	shl.b64 	%rd2879, %rd2878, 40;
	or.b64  	%rd2880, %rd2879, %rd2877;
	ld.global.u8 	%rd2881, [%rd2753+54];
	shl.b64 	%rd2882, %rd2881, 48;
	or.b64  	%rd2883, %rd2882, %rd2880;
	ld.global.u8 	%rd2884, [%rd2753+55];
	shl.b64 	%rd2885, %rd2884, 56;
	or.b64  	%rd2886, %rd2885, %rd2883;
	xor.b64  	%rd3792, %rd3792, %rd2886;
	ld.global.u8 	%rd2887, [%rd2753+56];
	ld.global.u8 	%r1155, [%rd2753+57];
	mul.wide.u32 	%rd2888, %r1155, 256;
	or.b64  	%rd2889, %rd2888, %rd2887;
	ld.global.u8 	%r1156, [%rd2753+58];
	mul.wide.u32 	%rd2890, %r1156, 65536;
	or.b64  	%rd2891, %rd2890, %rd2889;
	ld.global.u8 	%r1157, [%rd2753+59];
	mul.wide.u32 	%rd2892, %r1157, 16777216;
	or.b64  	%rd2893, %rd2892, %rd2891;
	ld.global.u8 	%rd2894, [%rd2753+60];
	shl.b64 	%rd2895, %rd2894, 32;
	or.b64  	%rd2896, %rd2895, %rd2893;
	ld.global.u8 	%rd2897, [%rd2753+61];
	shl.b64 	%rd2898, %rd2897, 40;
	or.b64  	%rd2899, %rd2898, %rd2896;
	ld.global.u8 	%rd2900, [%rd2753+62];
	shl.b64 	%rd2901, %rd2900, 48;
	or.b64  	%rd2902, %rd2901, %rd2899;
	ld.global.u8 	%rd2903, [%rd2753+63];
	shl.b64 	%rd2904, %rd2903, 56;
	or.b64  	%rd2905, %rd2904, %rd2902;
	xor.b64  	%rd3793, %rd3793, %rd2905;
	ld.global.u8 	%rd2906, [%rd2753+64];
	ld.global.u8 	%r1158, [%rd2753+65];
	mul.wide.u32 	%rd2907, %r1158, 256;
	or.b64  	%rd2908, %rd2907, %rd2906;
	ld.global.u8 	%r1159, [%rd2753+66];
	mul.wide.u32 	%rd2909, %r1159, 65536;
	or.b64  	%rd2910, %rd2909, %rd2908;
	ld.global.u8 	%r1160, [%rd2753+67];
	mul.wide.u32 	%rd2911, %r1160, 16777216;
	or.b64  	%rd2912, %rd2911, %rd2910;
	ld.global.u8 	%rd2913, [%rd2753+68];
	shl.b64 	%rd2914, %rd2913, 32;
	or.b64  	%rd2915, %rd2914, %rd2912;
	ld.global.u8 	%rd2916, [%rd2753+69];
	shl.b64 	%rd2917, %rd2916, 40;
	or.b64  	%rd2918, %rd2917, %rd2915;
	ld.global.u8 	%rd2919, [%rd2753+70];
	shl.b64 	%rd2920, %rd2919, 48;
	or.b64  	%rd2921, %rd2920, %rd2918;
	ld.global.u8 	%rd2922, [%rd2753+71];
	shl.b64 	%rd2923, %rd2922, 56;
	or.b64  	%rd2924, %rd2923, %rd2921;
	xor.b64  	%rd3794, %rd3794, %rd2924;
	ld.global.u8 	%rd2925, [%rd2753+72];
	ld.global.u8 	%r1161, [%rd2753+73];
	mul.wide.u32 	%rd2926, %r1161, 256;
	or.b64  	%rd2927, %rd2926, %rd2925;
	ld.global.u8 	%r1162, [%rd2753+74];
	mul.wide.u32 	%rd2928, %r1162, 65536;
	or.b64  	%rd2929, %rd2928, %rd2927;
	ld.global.u8 	%r1163, [%rd2753+75];
	mul.wide.u32 	%rd2930, %r1163, 16777216;
	or.b64  	%rd2931, %rd2930, %rd2929;
	ld.global.u8 	%rd2932, [%rd2753+76];
	shl.b64 	%rd2933, %rd2932, 32;
	or.b64  	%rd2934, %rd2933, %rd2931;
	ld.global.u8 	%rd2935, [%rd2753+77];
	shl.b64 	%rd2936, %rd2935, 40;
	or.b64  	%rd2937, %rd2936, %rd2934;
	ld.global.u8 	%rd2938, [%rd2753+78];
	shl.b64 	%rd2939, %rd2938, 48;
	or.b64  	%rd2940, %rd2939, %rd2937;
	ld.global.u8 	%rd2941, [%rd2753+79];
	shl.b64 	%rd2942, %rd2941, 56;
	or.b64  	%rd2943, %rd2942, %rd2940;
	xor.b64  	%rd3795, %rd3795, %rd2943;
	ld.global.u8 	%rd2944, [%rd2753+80];
	ld.global.u8 	%r1164, [%rd2753+81];
	mul.wide.u32 	%rd2945, %r1164, 256;
	or.b64  	%rd2946, %rd2945, %rd2944;
	ld.global.u8 	%r1165, [%rd2753+82];
	mul.wide.u32 	%rd2947, %r1165, 65536;
	or.b64  	%rd2948, %rd2947, %rd2946;
	ld.global.u8 	%r1166, [%rd2753+83];
	mul.wide.u32 	%rd2949, %r1166, 16777216;
	or.b64  	%rd2950, %rd2949, %rd2948;
	ld.global.u8 	%rd2951, [%rd2753+84];
	shl.b64 	%rd2952, %rd2951, 32;
	or.b64  	%rd2953, %rd2952, %rd2950;
	ld.global.u8 	%rd2954, [%rd2753+85];
	shl.b64 	%rd2955, %rd2954, 40;
	or.b64  	%rd2956, %rd2955, %rd2953;
	ld.global.u8 	%rd2957, [%rd2753+86];
	shl.b64 	%rd2958, %rd2957, 48;
	or.b64  	%rd2959, %rd2958, %rd2956;
	ld.global.u8 	%rd2960, [%rd2753+87];
	shl.b64 	%rd2961, %rd2960, 56;
	or.b64  	%rd2962, %rd2961, %rd2959;
	xor.b64  	%rd3796, %rd3796, %rd2962;
	ld.global.u8 	%rd2963, [%rd2753+88];
	ld.global.u8 	%r1167, [%rd2753+89];
	mul.wide.u32 	%rd2964, %r1167, 256;
	or.b64  	%rd2965, %rd2964, %rd2963;
	ld.global.u8 	%r1168, [%rd2753+90];
	mul.wide.u32 	%rd2966, %r1168, 65536;
	or.b64  	%rd2967, %rd2966, %rd2965;
	ld.global.u8 	%r1169, [%rd2753+91];
	mul.wide.u32 	%rd2968, %r1169, 16777216;
	or.b64  	%rd2969, %rd2968, %rd2967;
	ld.global.u8 	%rd2970, [%rd2753+92];
	shl.b64 	%rd2971, %rd2970, 32;
	or.b64  	%rd2972, %rd2971, %rd2969;
	ld.global.u8 	%rd2973, [%rd2753+93];
	shl.b64 	%rd2974, %rd2973, 40;
	or.b64  	%rd2975, %rd2974, %rd2972;
	ld.global.u8 	%rd2976, [%rd2753+94];
	shl.b64 	%rd2977, %rd2976, 48;
	or.b64  	%rd2978, %rd2977, %rd2975;
	ld.global.u8 	%rd2979, [%rd2753+95];
	shl.b64 	%rd2980, %rd2979, 56;
	or.b64  	%rd2981, %rd2980, %rd2978;
	xor.b64  	%rd3797, %rd3797, %rd2981;
	ld.global.u8 	%rd2982, [%rd2753+96];
	ld.global.u8 	%r1170, [%rd2753+97];
	mul.wide.u32 	%rd2983, %r1170, 256;
	or.b64  	%rd2984, %rd2983, %rd2982;
	ld.global.u8 	%r1171, [%rd2753+98];
	mul.wide.u32 	%rd2985, %r1171, 65536;
	or.b64  	%rd2986, %rd2985, %rd2984;
	ld.global.u8 	%r1172, [%rd2753+99];
	mul.wide.u32 	%rd2987, %r1172, 16777216;
	or.b64  	%rd2988, %rd2987, %rd2986;
	ld.global.u8 	%rd2989, [%rd2753+100];
	shl.b64 	%rd2990, %rd2989, 32;
	or.b64  	%rd2991, %rd2990, %rd2988;
	ld.global.u8 	%rd2992, [%rd2753+101];
	shl.b64 	%rd2993, %rd2992, 40;
	or.b64  	%rd2994, %rd2993, %rd2991;
	ld.global.u8 	%rd2995, [%rd2753+102];
	shl.b64 	%rd2996, %rd2995, 48;
	or.b64  	%rd2997, %rd2996, %rd2994;
	ld.global.u8 	%rd2998, [%rd2753+103];
	shl.b64 	%rd2999, %rd2998, 56;
	or.b64  	%rd3000, %rd2999, %rd2997;
	xor.b64  	%rd3798, %rd3798, %rd3000;
	ld.global.u8 	%rd3001, [%rd2753+104];
	ld.global.u8 	%r1173, [%rd2753+105];
	mul.wide.u32 	%rd3002, %r1173, 256;
	or.b64  	%rd3003, %rd3002, %rd3001;
	ld.global.u8 	%r1174, [%rd2753+106];
	mul.wide.u32 	%rd3004, %r1174, 65536;
	or.b64  	%rd3005, %rd3004, %rd3003;
	ld.global.u8 	%r1175, [%rd2753+107];
	mul.wide.u32 	%rd3006, %r1175, 16777216;
	or.b64  	%rd3007, %rd3006, %rd3005;
	ld.global.u8 	%rd3008, [%rd2753+108];
	shl.b64 	%rd3009, %rd3008, 32;
	or.b64  	%rd3010, %rd3009, %rd3007;
	ld.global.u8 	%rd3011, [%rd2753+109];
	shl.b64 	%rd3012, %rd3011, 40;
	or.b64  	%rd3013, %rd3012, %rd3010;
	ld.global.u8 	%rd3014, [%rd2753+110];
	shl.b64 	%rd3015, %rd3014, 48;
	or.b64  	%rd3016, %rd3015, %rd3013;
	ld.global.u8 	%rd3017, [%rd2753+111];
	shl.b64 	%rd3018, %rd3017, 56;
	or.b64  	%rd3019, %rd3018, %rd3016;
	xor.b64  	%rd3799, %rd3799, %rd3019;
	ld.global.u8 	%rd3020, [%rd2753+112];
	ld.global.u8 	%r1176, [%rd2753+113];
	mul.wide.u32 	%rd3021, %r1176, 256;
	or.b64  	%rd3022, %rd3021, %rd3020;
	ld.global.u8 	%r1177, [%rd2753+114];
	mul.wide.u32 	%rd3023, %r1177, 65536;
	or.b64  	%rd3024, %rd3023, %rd3022;
	ld.global.u8 	%r1178, [%rd2753+115];
	mul.wide.u32 	%rd3025, %r1178, 16777216;
	or.b64  	%rd3026, %rd3025, %rd3024;
	ld.global.u8 	%rd3027, [%rd2753+116];
	shl.b64 	%rd3028, %rd3027, 32;
	or.b64  	%rd3029, %rd3028, %rd3026;
	ld.global.u8 	%rd3030, [%rd2753+117];
	shl.b64 	%rd3031, %rd3030, 40;
	or.b64  	%rd3032, %rd3031, %rd3029;
	ld.global.u8 	%rd3033, [%rd2753+118];
	shl.b64 	%rd3034, %rd3033, 48;
	or.b64  	%rd3035, %rd3034, %rd3032;
	ld.global.u8 	%rd3036, [%rd2753+119];
	shl.b64 	%rd3037, %rd3036, 56;
	or.b64  	%rd3038, %rd3037, %rd3035;
	xor.b64  	%rd3800, %rd3800, %rd3038;
	add.s32 	%r1179, %r1591, 120;
	cvt.u64.u32 	%rd3039, %r1179;
	add.s64 	%rd3040, %rd224, %rd3039;
	ld.global.u8 	%rd3041, [%rd3040];
	ld.global.u8 	%r1180, [%rd3040+1];
	mul.wide.u32 	%rd3042, %r1180, 256;
	or.b64  	%rd3043, %rd3042, %rd3041;
	ld.global.u8 	%r1181, [%rd3040+2];
	mul.wide.u32 	%rd3044, %r1181, 65536;
	or.b64  	%rd3045, %rd3044, %rd3043;
	ld.global.u8 	%r1182, [%rd3040+3];
	mul.wide.u32 	%rd3046, %r1182, 16777216;
	or.b64  	%rd3047, %rd3046, %rd3045;
	ld.global.u8 	%rd3048, [%rd3040+4];
	shl.b64 	%rd3049, %rd3048, 32;
	or.b64  	%rd3050, %rd3049, %rd3047;
	ld.global.u8 	%rd3051, [%rd3040+5];
	shl.b64 	%rd3052, %rd3051, 40;
	or.b64  	%rd3053, %rd3052, %rd3050;
	ld.global.u8 	%rd3054, [%rd3040+6];
	shl.b64 	%rd3055, %rd3054, 48;
	or.b64  	%rd3056, %rd3055, %rd3053;
	ld.global.u8 	%rd3057, [%rd3040+7];
	shl.b64 	%rd3058, %rd3057, 56;
	or.b64  	%rd3059, %rd3058, %rd3056;
	xor.b64  	%rd3801, %rd3801, %rd3059;
	add.s32 	%r1183, %r1591, 128;
	cvt.u64.u32 	%rd3060, %r1183;
	add.s64 	%rd3061, %rd224, %rd3060;
	ld.global.u8 	%rd3062, [%rd3061];
	ld.global.u8 	%r1184, [%rd3061+1];
	mul.wide.u32 	%rd3063, %r1184, 256;
	or.b64  	%rd3064, %rd3063, %rd3062;
	ld.global.u8 	%r1185, [%rd3061+2];
	mul.wide.u32 	%rd3065, %r1185, 65536;
	or.b64  	%rd3066, %rd3065, %rd3064;
	ld.global.u8 	%r1186, [%rd3061+3];
	mul.wide.u32 	%rd3067, %r1186, 16777216;
	or.b64  	%rd3068, %rd3067, %rd3066;
	ld.global.u8 	%rd3069, [%rd3061+4];
	shl.b64 	%rd3070, %rd3069, 32;
	or.b64  	%rd3071, %rd3070, %rd3068;
	ld.global.u8 	%rd3072, [%rd3061+5];
	shl.b64 	%rd3073, %rd3072, 40;
	or.b64  	%rd3074, %rd3073, %rd3071;
	ld.global.u8 	%rd3075, [%rd3061+6];
	shl.b64 	%rd3076, %rd3075, 48;
	or.b64  	%rd3077, %rd3076, %rd3074;
	ld.global.u8 	%rd3078, [%rd3061+7];
	shl.b64 	%rd3079, %rd3078, 56;
	or.b64  	%rd3080, %rd3079, %rd3077;
	xor.b64  	%rd3802, %rd3802, %rd3080;
	mov.b32 	%r1590, 0;
	mov.u64 	%rd3811, %rd2751;
$L__BB2_118:
	xor.b64  	%rd3081, %rd3791, %rd3786;
	xor.b64  	%rd3082, %rd3081, %rd3796;
	xor.b64  	%rd3083, %rd3082, %rd3801;
	xor.b64  	%rd3084, %rd3083, %rd3832;
	xor.b64  	%rd3085, %rd3792, %rd3787;
	xor.b64  	%rd3086, %rd3085, %rd3797;
	xor.b64  	%rd3087, %rd3086, %rd3802;
	xor.b64  	%rd3088, %rd3087, %rd3833;
	xor.b64  	%rd3089, %rd3793, %rd3788;
	xor.b64  	%rd3090, %rd3089, %rd3798;
	xor.b64  	%rd3091, %rd3090, %rd3829;
	xor.b64  	%rd3092, %rd3091, %rd3834;
	xor.b64  	%rd3093, %rd3794, %rd3789;
	xor.b64  	%rd3094, %rd3093, %rd3799;
	xor.b64  	%rd3095, %rd3094, %rd3830;
	xor.b64  	%rd3096, %rd3095, %rd3835;
	xor.b64  	%rd3097, %rd3795, %rd3790;
	xor.b64  	%rd3098, %rd3097, %rd3800;
	xor.b64  	%rd3099, %rd3098, %rd3831;
	xor.b64  	%rd3100, %rd3099, %rd3836;
	mov.b64 	{%r1187, %r1188}, %rd3088;
	shf.l.wrap.b32 	%r1189, %r1187, %r1188, 1;
	shf.l.wrap.b32 	%r1190, %r1188, %r1187, 1;
	mov.b64 	%rd3101, {%r1190, %r1189};
	xor.b64  	%rd3102, %rd3101, %rd3100;
	mov.b64 	{%r1191, %r1192}, %rd3092;
	shf.l.wrap.b32 	%r1193, %r1191, %r1192, 1;
	shf.l.wrap.b32 	%r1194, %r1192, %r1191, 1;
	mov.b64 	%rd3103, {%r1194, %r1193};
	xor.b64  	%rd3104, %rd3103, %rd3084;
	mov.b64 	{%r1195, %r1196}, %rd3096;
	shf.l.wrap.b32 	%r1197, %r1195, %r1196, 1;
	shf.l.wrap.b32 	%r1198, %r1196, %r1195, 1;
	mov.b64 	%rd3105, {%r1198, %r1197};
	xor.b64  	%rd3106, %rd3105, %rd3088;
	mov.b64 	{%r1199, %r1200}, %rd3100;
	shf.l.wrap.b32 	%r1201, %r1199, %r1200, 1;
	shf.l.wrap.b32 	%r1202, %r1200, %r1199, 1;
	mov.b64 	%rd3107, {%r1202, %r1201};
	xor.b64  	%rd3108, %rd3107, %rd3092;
	mov.b64 	{%r1203, %r1204}, %rd3084;
	shf.l.wrap.b32 	%r1205, %r1203, %r1204, 1;
	shf.l.wrap.b32 	%r1206, %r1204, %r1203, 1;
	mov.b64 	%rd3109, {%r1206, %r1205};
	xor.b64  	%rd3110, %rd3109, %rd3096;
	xor.b64  	%rd3111, %rd3102, %rd3786;
	xor.b64  	%rd3112, %rd3104, %rd3787;
	xor.b64  	%rd3113, %rd3106, %rd3788;
	xor.b64  	%rd3114, %rd3108, %rd3789;
	xor.b64  	%rd3115, %rd3110, %rd3790;
	xor.b64  	%rd3116, %rd3102, %rd3791;
	xor.b64  	%rd3117, %rd3104, %rd3792;
	xor.b64  	%rd3118, %rd3106, %rd3793;
	xor.b64  	%rd3119, %rd3108, %rd3794;
	xor.b64  	%rd3120, %rd3110, %rd3795;
	xor.b64  	%rd3121, %rd3102, %rd3796;
	xor.b64  	%rd3122, %rd3104, %rd3797;
	xor.b64  	%rd3123, %rd3106, %rd3798;
	xor.b64  	%rd3124, %rd3108, %rd3799;
	xor.b64  	%rd3125, %rd3110, %rd3800;
	xor.b64  	%rd3126, %rd3102, %rd3801;
	xor.b64  	%rd3127, %rd3104, %rd3802;
	xor.b64  	%rd3128, %rd3106, %rd3829;
	xor.b64  	%rd3129, %rd3108, %rd3830;
	xor.b64  	%rd3130, %rd3110, %rd3831;
	xor.b64  	%rd3131, %rd3102, %rd3832;
	xor.b64  	%rd3132, %rd3104, %rd3833;
	xor.b64  	%rd3133, %rd3106, %rd3834;
	xor.b64  	%rd3134, %rd3108, %rd3835;
	xor.b64  	%rd3135, %rd3110, %rd3836;
	mov.b64 	{%r1207, %r1208}, %rd3112;
	shf.l.wrap.b32 	%r1209, %r1207, %r1208, 1;
	shf.l.wrap.b32 	%r1210, %r1208, %r1207, 1;
	mov.b64 	%rd3136, {%r1210, %r1209};
	mov.b64 	{%r1211, %r1212}, %rd3113;
	shf.l.wrap.b32 	%r1213, %r1212, %r1211, 30;
	shf.l.wrap.b32 	%r1214, %r1211, %r1212, 30;
	mov.b64 	%rd3137, {%r1214, %r1213};
	mov.b64 	{%r1215, %r1216}, %rd3114;
	shf.l.wrap.b32 	%r1217, %r1215, %r1216, 28;
	shf.l.wrap.b32 	%r1218, %r1216, %r1215, 28;
	mov.b64 	%rd3138, {%r1218, %r1217};
	mov.b64 	{%r1219, %r1220}, %rd3115;
	shf.l.wrap.b32 	%r1221, %r1219, %r1220, 27;
	shf.l.wrap.b32 	%r1222, %r1220, %r1219, 27;
	mov.b64 	%rd3139, {%r1222, %r1221};
	mov.b64 	{%r1223, %r1224}, %rd3116;
	shf.l.wrap.b32 	%r1225, %r1224, %r1223, 4;
	shf.l.wrap.b32 	%r1226, %r1223, %r1224, 4;
	mov.b64 	%rd3140, {%r1226, %r1225};
	mov.b64 	{%r1227, %r1228}, %rd3117;
	shf.l.wrap.b32 	%r1229, %r1228, %r1227, 12;
	shf.l.wrap.b32 	%r1230, %r1227, %r1228, 12;
	mov.b64 	%rd3141, {%r1230, %r1229};
	mov.b64 	{%r1231, %r1232}, %rd3118;
	shf.l.wrap.b32 	%r1233, %r1231, %r1232, 6;
	shf.l.wrap.b32 	%r1234, %r1232, %r1231, 6;
	mov.b64 	%rd3142, {%r1234, %r1233};
	mov.b64 	{%r1235, %r1236}, %rd3119;
	shf.l.wrap.b32 	%r1237, %r1236, %r1235, 23;
	shf.l.wrap.b32 	%r1238, %r1235, %r1236, 23;
	mov.b64 	%rd3143, {%r1238, %r1237};
	mov.b64 	{%r1239, %r1240}, %rd3120;
	shf.l.wrap.b32 	%r1241, %r1239, %r1240, 20;
	shf.l.wrap.b32 	%r1242, %r1240, %r1239, 20;
	mov.b64 	%rd3144, {%r1242, %r1241};
	mov.b64 	{%r1243, %r1244}, %rd3121;
	shf.l.wrap.b32 	%r1245, %r1243, %r1244, 3;
	shf.l.wrap.b32 	%r1246, %r1244, %r1243, 3;
	mov.b64 	%rd3145, {%r1246, %r1245};
	mov.b64 	{%r1247, %r1248}, %rd3122;
	shf.l.wrap.b32 	%r1249, %r1247, %r1248, 10;
	shf.l.wrap.b32 	%r1250, %r1248, %r1247, 10;
	mov.b64 	%rd3146, {%r1250, %r1249};
	mov.b64 	{%r1251, %r1252}, %rd3123;
	shf.l.wrap.b32 	%r1253, %r1252, %r1251, 11;
	shf.l.wrap.b32 	%r1254, %r1251, %r1252, 11;
	mov.b64 	%rd3147, {%r1254, %r1253};
	mov.b64 	{%r1255, %r1256}, %rd3124;
	shf.l.wrap.b32 	%r1257, %r1255, %r1256, 25;
	shf.l.wrap.b32 	%r1258, %r1256, %r1255, 25;
	mov.b64 	%rd3148, {%r1258, %r1257};
	mov.b64 	{%r1259, %r1260}, %rd3125;
	shf.l.wrap.b32 	%r1261, %r1260, %r1259, 7;
	shf.l.wrap.b32 	%r1262, %r1259, %r1260, 7;
	mov.b64 	%rd3149, {%r1262, %r1261};
	mov.b64 	{%r1263, %r1264}, %rd3126;
	shf.l.wrap.b32 	%r1265, %r1264, %r1263, 9;
	shf.l.wrap.b32 	%r1266, %r1263, %r1264, 9;
	mov.b64 	%rd3150, {%r1266, %r1265};
	mov.b64 	{%r1267, %r1268}, %rd3127;
	shf.l.wrap.b32 	%r1269, %r1268, %r1267, 13;
	shf.l.wrap.b32 	%r1270, %r1267, %r1268, 13;
	mov.b64 	%rd3151, {%r1270, %r1269};
	mov.b64 	{%r1271, %r1272}, %rd3128;
	shf.l.wrap.b32 	%r1273, %r1271, %r1272, 15;
	shf.l.wrap.b32 	%r1274, %r1272, %r1271, 15;
	mov.b64 	%rd3152, {%r1274, %r1273};
	mov.b64 	{%r1275, %r1276}, %rd3129;
	shf.l.wrap.b32 	%r1277, %r1275, %r1276, 21;
	shf.l.wrap.b32 	%r1278, %r1276, %r1275, 21;
	mov.b64 	%rd3153, {%r1278, %r1277};
	mov.b64 	{%r1279, %r1280}, %rd3130;
	shf.l.wrap.b32 	%r1281, %r1279, %r1280, 8;
	shf.l.wrap.b32 	%r1282, %r1280, %r1279, 8;
	mov.b64 	%rd3154, {%r1282, %r1281};
	mov.b64 	{%r1283, %r1284}, %rd3131;
	shf.l.wrap.b32 	%r1285, %r1283, %r1284, 18;
	shf.l.wrap.b32 	%r1286, %r1284, %r1283, 18;
	mov.b64 	%rd3155, {%r1286, %r1285};
	mov.b64 	{%r1287, %r1288}, %rd3132;
	shf.l.wrap.b32 	%r1289, %r1287, %r1288, 2;
	shf.l.wrap.b32 	%r1290, %r1288, %r1287, 2;
	mov.b64 	%rd3156, {%r1290, %r1289};
	mov.b64 	{%r1291, %r1292}, %rd3133;
	shf.l.wrap.b32 	%r1293, %r1292, %r1291, 29;
	shf.l.wrap.b32 	%r1294, %r1291, %r1292, 29;
	mov.b64 	%rd3157, {%r1294, %r1293};
	mov.b64 	{%r1295, %r1296}, %rd3134;
	shf.l.wrap.b32 	%r1297, %r1296, %r1295, 24;
	shf.l.wrap.b32 	%r1298, %r1295, %r1296, 24;
	mov.b64 	%rd3158, {%r1298, %r1297};
	mov.b64 	{%r1299, %r1300}, %rd3135;
	shf.l.wrap.b32 	%r1301, %r1299, %r1300, 14;
	shf.l.wrap.b32 	%r1302, %r1300, %r1299, 14;
	mov.b64 	%rd3159, {%r1302, %r1301};
	not.b64 	%rd3160, %rd3141;
	and.b64  	%rd3161, %rd3147, %rd3160;
	not.b64 	%rd3162, %rd3147;
	and.b64  	%rd3163, %rd3153, %rd3162;
	xor.b64  	%rd3787, %rd3163, %rd3141;
	not.b64 	%rd3164, %rd3153;
	and.b64  	%rd3165, %rd3159, %rd3164;
	xor.b64  	%rd3788, %rd3165, %rd3147;
	not.b64 	%rd3166, %rd3159;
	and.b64  	%rd3167, %rd3111, %rd3166;
	xor.b64  	%rd3789, %rd3167, %rd3153;
	not.b64 	%rd3168, %rd3111;
	and.b64  	%rd3169, %rd3141, %rd3168;
	xor.b64  	%rd3790, %rd3169, %rd3159;
	not.b64 	%rd3170, %rd3144;
	and.b64  	%rd3171, %rd3145, %rd3170;
	xor.b64  	%rd3791, %rd3171, %rd3138;
	not.b64 	%rd3172, %rd3145;
	and.b64  	%rd3173, %rd3151, %rd3172;
	xor.b64  	%rd3792, %rd3173, %rd3144;
	not.b64 	%rd3174, %rd3151;
	and.b64  	%rd3175, %rd3157, %rd3174;
	xor.b64  	%rd3793, %rd3175, %rd3145;
	not.b64 	%rd3176, %rd3157;
	and.b64  	%rd3177, %rd3138, %rd3176;
	xor.b64  	%rd3794, %rd3177, %rd3151;
	not.b64 	%rd3178, %rd3138;
	and.b64  	%rd3179, %rd3144, %rd3178;
	xor.b64  	%rd3795, %rd3179, %rd3157;
	not.b64 	%rd3180, %rd3142;
	and.b64  	%rd3181, %rd3148, %rd3180;
	xor.b64  	%rd3796, %rd3181, %rd3136;
	not.b64 	%rd3182, %rd3148;
	and.b64  	%rd3183, %rd3154, %rd3182;
	xor.b64  	%rd3797, %rd3183, %rd3142;
	not.b64 	%rd3184, %rd3154;
	and.b64  	%rd3185, %rd3155, %rd3184;
	xor.b64  	%rd3798, %rd3185, %rd3148;
	not.b64 	%rd3186, %rd3155;
	and.b64  	%rd3187, %rd3136, %rd3186;
	xor.b64  	%rd3799, %rd3187, %rd3154;
	not.b64 	%rd3188, %rd3136;
	and.b64  	%rd3189, %rd3142, %rd3188;
	xor.b64  	%rd3800, %rd3189, %rd3155;
	not.b64 	%rd3190, %rd3140;
	and.b64  	%rd3191, %rd3146, %rd3190;
	xor.b64  	%rd3801, %rd3191, %rd3139;
	not.b64 	%rd3192, %rd3146;
	and.b64  	%rd3193, %rd3152, %rd3192;
	xor.b64  	%rd3802, %rd3193, %rd3140;
	not.b64 	%rd3194, %rd3152;
	and.b64  	%rd3195, %rd3158, %rd3194;
	xor.b64  	%rd3829, %rd3195, %rd3146;
	not.b64 	%rd3196, %rd3158;
	and.b64  	%rd3197, %rd3139, %rd3196;
	xor.b64  	%rd3830, %rd3197, %rd3152;
	not.b64 	%rd3198, %rd3139;
	and.b64  	%rd3199, %rd3140, %rd3198;
	xor.b64  	%rd3831, %rd3199, %rd3158;
	not.b64 	%rd3200, %rd3143;
	and.b64  	%rd3201, %rd3149, %rd3200;
	xor.b64  	%rd3832, %rd3201, %rd3137;
	not.b64 	%rd3202, %rd3149;
	and.b64  	%rd3203, %rd3150, %rd3202;
	xor.b64  	%rd3833, %rd3203, %rd3143;
	not.b64 	%rd3204, %rd3150;
	and.b64  	%rd3205, %rd3156, %rd3204;
	xor.b64  	%rd3834, %rd3205, %rd3149;
	not.b64 	%rd3206, %rd3156;
	and.b64  	%rd3207, %rd3137, %rd3206;
	xor.b64  	%rd3835, %rd3207, %rd3150;
	not.b64 	%rd3208, %rd3137;
	and.b64  	%rd3209, %rd3143, %rd3208;
	xor.b64  	%rd3836, %rd3209, %rd3156;
	ld.const.u64 	%rd3210, [%rd3811];
	xor.b64  	%rd3211, %rd3161, %rd3210;
	xor.b64  	%rd3786, %rd3211, %rd3111;
	add.s32 	%r1590, %r1590, 1;
	add.s64 	%rd3811, %rd3811, 8;
	setp.ne.s32 	%p178, %r1590, 24;
	@%p178 bra 	$L__BB2_118;
	add.s32 	%r1591, %r1591, 136;
	add.s32 	%r1570, %r1570, -136;
	setp.gt.u32 	%p179, %r1570, 135;
	@%p179 bra 	$L__BB2_117;
$L__BB2_120:
	mov.b32 	%r1303, 0;
	st.local.v2.b32 	[%rd1], {%r1303, %r1303};
	st.local.v2.b32 	[%rd1+8], {%r1303, %r1303};
	st.local.v2.b32 	[%rd1+16], {%r1303, %r1303};
	st.local.v2.b32 	[%rd1+24], {%r1303, %r1303};
	st.local.v2.b32 	[%rd1+32], {%r1303, %r1303};
	st.local.v2.b32 	[%rd1+40], {%r1303, %r1303};
	st.local.v2.b32 	[%rd1+48], {%r1303, %r1303};
	st.local.v2.b32 	[%rd1+56], {%r1303, %r1303};
	st.local.v2.b32 	[%rd1+64], {%r1303, %r1303};
	st.local.v2.b32 	[%rd1+72], {%r1303, %r1303};
	st.local.v2.b32 	[%rd1+80], {%r1303, %r1303};
	st.local.v2.b32 	[%rd1+88], {%r1303, %r1303};
	st.local.v2.b32 	[%rd1+96], {%r1303, %r1303};
	st.local.v2.b32 	[%rd1+104], {%r1303, %r1303};
	st.local.v2.b32 	[%rd1+112], {%r1303, %r1303};
	st.local.v2.b32 	[%rd1+120], {%r1303, %r1303};
	st.local.v2.b32 	[%rd1+128], {%r1303, %r1303};
	setp.eq.s32 	%p180, %r1570, 0;
	@%p180 bra 	$L__BB2_127;
	setp.lt.u32 	%p181, %r1570, 4;
	mov.b32 	%r1595, 0;
	@%p181 bra 	$L__BB2_124;
	cvt.u16.u32 	%rs545, %r1570;
	shr.u16 	%rs546, %rs545, 2;
	and.b16  	%rs547, %rs546, 63;
	mul.wide.u16 	%r1305, %rs547, 4;
	neg.s32 	%r1594, %r1305;
	add.s32 	%r1593, %r1591, 3;
	and.b32  	%r1595, %r1570, 252;
	mov.u64 	%rd3862, %rd1;
$L__BB2_123:
	add.s32 	%r1306, %r1593, -2;
	add.s32 	%r1307, %r1593, -3;
	cvt.u64.u32 	%rd3212, %r1307;
	add.s64 	%rd3213, %rd224, %rd3212;
	cvt.u64.u32 	%rd3214, %r1306;
	add.s64 	%rd3215, %rd224, %rd3214;
	add.s32 	%r1308, %r1593, -1;
	cvt.u64.u32 	%rd3216, %r1308;
	add.s64 	%rd3217, %rd224, %rd3216;
	cvt.u64.u32 	%rd3218, %r1593;
	add.s64 	%rd3219, %rd224, %rd3218;
	ld.global.u8 	%r1309, [%rd3219];
	ld.global.u8 	%r1310, [%rd3217];
	prmt.b32 	%r1311, %r1310, %r1309, 0x3340U;
	ld.global.u8 	%r1312, [%rd3215];
	ld.global.u8 	%r1313, [%rd3213];
	prmt.b32 	%r1314, %r1313, %r1312, 0x3340U;
	prmt.b32 	%r1315, %r1314, %r1311, 0x5410U;
	st.local.u32 	[%rd3862], %r1315;
	add.s32 	%r1594, %r1594, 4;
	add.s64 	%rd3862, %rd3862, 4;
	add.s32 	%r1593, %r1593, 4;
	setp.ne.s32 	%p182, %r1594, 0;
	@%p182 bra 	$L__BB2_123;
$L__BB2_124:
	and.b32  	%r1316, %r1570, 3;
	setp.eq.s32 	%p183, %r1316, 0;
	@%p183 bra 	$L__BB2_127;
	cvt.u64.u32 	%rd3220, %r1595;
	add.s64 	%rd3863, %rd1, %rd3220;
	add.s32 	%r1597, %r1595, %r1591;
	and.b32  	%r1317, %r1570, 3;
	neg.s32 	%r1596, %r1317;
$L__BB2_126:
	.pragma "nounroll";
	cvt.u64.u32 	%rd3221, %r1597;
	add.s64 	%rd3222, %rd224, %rd3221;
	ld.global.u8 	%rs548, [%rd3222];
	st.local.u8 	[%rd3863], %rs548;
	add.s64 	%rd3863, %rd3863, 1;
	add.s32 	%r1597, %r1597, 1;
	add.s32 	%r1596, %r1596, 1;
	setp.ne.s32 	%p184, %r1596, 0;
	@%p184 bra 	$L__BB2_126;
$L__BB2_127:
	cvt.u64.u32 	%rd3224, %r1570;
	add.s64 	%rd3225, %rd1, %rd3224;
	mov.b16 	%rs549, 1;
	st.local.u8 	[%rd3225], %rs549;
	ld.local.v2.b32 	{%r1319, %r1320}, [%rd1+128];
	bfe.u32 	%r1321, %r1320, 24, 8;
	bfe.u32 	%r1322, %r1320, 16, 8;
	bfe.u32 	%r1323, %r1320, 8, 8;
	bfe.u32 	%r1324, %r1320, 0, 8;
	ld.local.v2.b32 	{%r1325, %r1326}, [%rd1];
	bfe.u32 	%r1327, %r1326, 24, 8;
	bfe.u32 	%r1328, %r1326, 16, 8;
	bfe.u32 	%r1329, %r1326, 8, 8;
	bfe.u32 	%r1330, %r1326, 0, 8;
	ld.local.u32 	%rd3226, [%rd1];
	cvt.u64.u32 	%rd3227, %r1330;
	shl.b64 	%rd3228, %rd3227, 32;
	and.b64  	%rd3229, %rd3228, 1095216660480;
	or.b64  	%rd3230, %rd3229, %rd3226;
	cvt.u64.u32 	%rd3231, %r1329;
	shl.b64 	%rd3232, %rd3231, 40;
	and.b64  	%rd3233, %rd3232, 280375465082880;
	or.b64  	%rd3234, %rd3233, %rd3230;
	cvt.u64.u32 	%rd3235, %r1328;
	shl.b64 	%rd3236, %rd3235, 48;
	and.b64  	%rd3237, %rd3236, 71776119061217280;
	or.b64  	%rd3238, %rd3237, %rd3234;
	cvt.u64.u32 	%rd3239, %r1327;
	shl.b64 	%rd3240, %rd3239, 56;
	or.b64  	%rd3241, %rd3240, %rd3238;
	xor.b64  	%rd3865, %rd3786, %rd3241;
	ld.local.v2.b32 	{%r1331, %r1332}, [%rd1+8];
	bfe.u32 	%r1333, %r1332, 24, 8;
	bfe.u32 	%r1334, %r1332, 16, 8;
	bfe.u32 	%r1335, %r1332, 8, 8;
	bfe.u32 	%r1336, %r1332, 0, 8;
	ld.local.u32 	%rd3242, [%rd1+8];
	cvt.u64.u32 	%rd3243, %r1336;
	shl.b64 	%rd3244, %rd3243, 32;
	and.b64  	%rd3245, %rd3244, 1095216660480;
	or.b64  	%rd3246, %rd3245, %rd3242;
	cvt.u64.u32 	%rd3247, %r1335;
	shl.b64 	%rd3248, %rd3247, 40;
	and.b64  	%rd3249, %rd3248, 280375465082880;
	or.b64  	%rd3250, %rd3249, %rd3246;
	cvt.u64.u32 	%rd3251, %r1334;
	shl.b64 	%rd3252, %rd3251, 48;
	and.b64  	%rd3253, %rd3252, 71776119061217280;
	or.b64  	%rd3254, %rd3253, %rd3250;
	cvt.u64.u32 	%rd3255, %r1333;
	shl.b64 	%rd3256, %rd3255, 56;
	or.b64  	%rd3257, %rd3256, %rd3254;
	xor.b64  	%rd3866, %rd3787, %rd3257;
	ld.local.v2.b32 	{%r1337, %r1338}, [%rd1+16];
	bfe.u32 	%r1339, %r1338, 24, 8;
	bfe.u32 	%r1340, %r1338, 16, 8;
	bfe.u32 	%r1341, %r1338, 8, 8;
	bfe.u32 	%r1342, %r1338, 0, 8;
	ld.local.u32 	%rd3258, [%rd1+16];
	cvt.u64.u32 	%rd3259, %r1342;
	shl.b64 	%rd3260, %rd3259, 32;
	and.b64  	%rd3261, %rd3260, 1095216660480;
	or.b64  	%rd3262, %rd3261, %rd3258;
	cvt.u64.u32 	%rd3263, %r1341;
	shl.b64 	%rd3264, %rd3263, 40;
	and.b64  	%rd3265, %rd3264, 280375465082880;
	or.b64  	%rd3266, %rd3265, %rd3262;
	cvt.u64.u32 	%rd3267, %r1340;
	shl.b64 	%rd3268, %rd3267, 48;
	and.b64  	%rd3269, %rd3268, 71776119061217280;
	or.b64  	%rd3270, %rd3269, %rd3266;
	cvt.u64.u32 	%rd3271, %r1339;
	shl.b64 	%rd3272, %rd3271, 56;
	or.b64  	%rd3273, %rd3272, %rd3270;
	xor.b64  	%rd3867, %rd3788, %rd3273;
	ld.local.v2.b32 	{%r1343, %r1344}, [%rd1+24];
	bfe.u32 	%r1345, %r1344, 24, 8;
	bfe.u32 	%r1346, %r1344, 16, 8;
	bfe.u32 	%r1347, %r1344, 8, 8;
	bfe.u32 	%r1348, %r1344, 0, 8;
	ld.local.u32 	%rd3274, [%rd1+24];
	cvt.u64.u32 	%rd3275, %r1348;
	shl.b64 	%rd3276, %rd3275, 32;
	and.b64  	%rd3277, %rd3276, 1095216660480;
	or.b64  	%rd3278, %rd3277, %rd3274;
	cvt.u64.u32 	%rd3279, %r1347;
	shl.b64 	%rd3280, %rd3279, 40;
	and.b64  	%rd3281, %rd3280, 280375465082880;
	or.b64  	%rd3282, %rd3281, %rd3278;
	cvt.u64.u32 	%rd3283, %r1346;
	shl.b64 	%rd3284, %rd3283, 48;
	and.b64  	%rd3285, %rd3284, 71776119061217280;
	or.b64  	%rd3286, %rd3285, %rd3282;
	cvt.u64.u32 	%rd3287, %r1345;
	shl.b64 	%rd3288, %rd3287, 56;
	or.b64  	%rd3289, %rd3288, %rd3286;
	xor.b64  	%rd3868, %rd3789, %rd3289;
	ld.local.v2.b32 	{%r1349, %r1350}, [%rd1+32];
	bfe.u32 	%r1351, %r1350, 24, 8;
	bfe.u32 	%r1352, %r1350, 16, 8;
	bfe.u32 	%r1353, %r1350, 8, 8;
	bfe.u32 	%r1354, %r1350, 0, 8;
	ld.local.u32 	%rd3290, [%rd1+32];
	cvt.u64.u32 	%rd3291, %r1354;
	shl.b64 	%rd3292, %rd3291, 32;
	and.b64  	%rd3293, %rd3292, 1095216660480;
	or.b64  	%rd3294, %rd3293, %rd3290;
	cvt.u64.u32 	%rd3295, %r1353;
	shl.b64 	%rd3296, %rd3295, 40;
	and.b64  	%rd3297, %rd3296, 280375465082880;
	or.b64  	%rd3298, %rd3297, %rd3294;
	cvt.u64.u32 	%rd3299, %r1352;
	shl.b64 	%rd3300, %rd3299, 48;
	and.b64  	%rd3301, %rd3300, 71776119061217280;
	or.b64  	%rd3302, %rd3301, %rd3298;
	cvt.u64.u32 	%rd3303, %r1351;
	shl.b64 	%rd3304, %rd3303, 56;
	or.b64  	%rd3305, %rd3304, %rd3302;
	xor.b64  	%rd3869, %rd3790, %rd3305;
	ld.local.v2.b32 	{%r1355, %r1356}, [%rd1+40];
	bfe.u32 	%r1357, %r1356, 24, 8;
	bfe.u32 	%r1358, %r1356, 16, 8;
	bfe.u32 	%r1359, %r1356, 8, 8;
	bfe.u32 	%r1360, %r1356, 0, 8;
	ld.local.u32 	%rd3306, [%rd1+40];
	cvt.u64.u32 	%rd3307, %r1360;
	shl.b64 	%rd3308, %rd3307, 32;
	and.b64  	%rd3309, %rd3308, 1095216660480;
	or.b64  	%rd3310, %rd3309, %rd3306;
	cvt.u64.u32 	%rd3311, %r1359;
	shl.b64 	%rd3312, %rd3311, 40;
	and.b64  	%rd3313, %rd3312, 280375465082880;
	or.b64  	%rd3314, %rd3313, %rd3310;
	cvt.u64.u32 	%rd3315, %r1358;
	shl.b64 	%rd3316, %rd3315, 48;
	and.b64  	%rd3317, %rd3316, 71776119061217280;
	or.b64  	%rd3318, %rd3317, %rd3314;
	cvt.u64.u32 	%rd3319, %r1357;
	shl.b64 	%rd3320, %rd3319, 56;
	or.b64  	%rd3321, %rd3320, %rd3318;
	xor.b64  	%rd3870, %rd3791, %rd3321;
	ld.local.v2.b32 	{%r1361, %r1362}, [%rd1+48];
	bfe.u32 	%r1363, %r1362, 24, 8;
	bfe.u32 	%r1364, %r1362, 16, 8;
	bfe.u32 	%r1365, %r1362, 8, 8;
	bfe.u32 	%r1366, %r1362, 0, 8;
	ld.local.u32 	%rd3322, [%rd1+48];
	cvt.u64.u32 	%rd3323, %r1366;
	shl.b64 	%rd3324, %rd3323, 32;
	and.b64  	%rd3325, %rd3324, 1095216660480;
	or.b64  	%rd3326, %rd3325, %rd3322;
	cvt.u64.u32 	%rd3327, %r1365;
	shl.b64 	%rd3328, %rd3327, 40;
	and.b64  	%rd3329, %rd3328, 280375465082880;
	or.b64  	%rd3330, %rd3329, %rd3326;
	cvt.u64.u32 	%rd3331, %r1364;
	shl.b64 	%rd3332, %rd3331, 48;
	and.b64  	%rd3333, %rd3332, 71776119061217280;
	or.b64  	%rd3334, %rd3333, %rd3330;
	cvt.u64.u32 	%rd3335, %r1363;
	shl.b64 	%rd3336, %rd3335, 56;
	or.b64  	%rd3337, %rd3336, %rd3334;
	xor.b64  	%rd3871, %rd3792, %rd3337;
	ld.local.v2.b32 	{%r1367, %r1368}, [%rd1+56];
	bfe.u32 	%r1369, %r1368, 24, 8;
	bfe.u32 	%r1370, %r1368, 16, 8;
	bfe.u32 	%r1371, %r1368, 8, 8;
	bfe.u32 	%r1372, %r1368, 0, 8;
	ld.local.u32 	%rd3338, [%rd1+56];
	cvt.u64.u32 	%rd3339, %r1372;
	shl.b64 	%rd3340, %rd3339, 32;
	and.b64  	%rd3341, %rd3340, 1095216660480;
	or.b64  	%rd3342, %rd3341, %rd3338;
	cvt.u64.u32 	%rd3343, %r1371;
	shl.b64 	%rd3344, %rd3343, 40;
	and.b64  	%rd3345, %rd3344, 280375465082880;
	or.b64  	%rd3346, %rd3345, %rd3342;
	cvt.u64.u32 	%rd3347, %r1370;
	shl.b64 	%rd3348, %rd3347, 48;
	and.b64  	%rd3349, %rd3348, 71776119061217280;
	or.b64  	%rd3350, %rd3349, %rd3346;
	cvt.u64.u32 	%rd3351, %r1369;
	shl.b64 	%rd3352, %rd3351, 56;
	or.b64  	%rd3353, %rd3352, %rd3350;
	xor.b64  	%rd3872, %rd3793, %rd3353;
	ld.local.v2.b32 	{%r1373, %r1374}, [%rd1+64];
	bfe.u32 	%r1375, %r1374, 24, 8;
	bfe.u32 	%r1376, %r1374, 16, 8;
	bfe.u32 	%r1377, %r1374, 8, 8;
	bfe.u32 	%r1378, %r1374, 0, 8;
	ld.local.u32 	%rd3354, [%rd1+64];
	cvt.u64.u32 	%rd3355, %r1378;
	shl.b64 	%rd3356, %rd3355, 32;
	and.b64  	%rd3357, %rd3356, 1095216660480;
	or.b64  	%rd3358, %rd3357, %rd3354;
	cvt.u64.u32 	%rd3359, %r1377;
	shl.b64 	%rd3360, %rd3359, 40;
	and.b64  	%rd3361, %rd3360, 280375465082880;
	or.b64  	%rd3362, %rd3361, %rd3358;
	cvt.u64.u32 	%rd3363, %r1376;
	shl.b64 	%rd3364, %rd3363, 48;
	and.b64  	%rd3365, %rd3364, 71776119061217280;
	or.b64  	%rd3366, %rd3365, %rd3362;
	cvt.u64.u32 	%rd3367, %r1375;
	shl.b64 	%rd3368, %rd3367, 56;
	or.b64  	%rd3369, %rd3368, %rd3366;
	xor.b64  	%rd3873, %rd3794, %rd3369;
	ld.local.v2.b32 	{%r1379, %r1380}, [%rd1+72];
	bfe.u32 	%r1381, %r1380, 24, 8;
	bfe.u32 	%r1382, %r1380, 16, 8;
	bfe.u32 	%r1383, %r1380, 8, 8;
	bfe.u32 	%r1384, %r1380, 0, 8;
	ld.local.u32 	%rd3370, [%rd1+72];
	cvt.u64.u32 	%rd3371, %r1384;
	shl.b64 	%rd3372, %rd3371, 32;
	and.b64  	%rd3373, %rd3372, 1095216660480;
	or.b64  	%rd3374, %rd3373, %rd3370;
	cvt.u64.u32 	%rd3375, %r1383;
	shl.b64 	%rd3376, %rd3375, 40;
	and.b64  	%rd3377, %rd3376, 280375465082880;
	or.b64  	%rd3378, %rd3377, %rd3374;
	cvt.u64.u32 	%rd3379, %r1382;
	shl.b64 	%rd3380, %rd3379, 48;
	and.b64  	%rd3381, %rd3380, 71776119061217280;
	or.b64  	%rd3382, %rd3381, %rd3378;
	cvt.u64.u32 	%rd3383, %r1381;
	shl.b64 	%rd3384, %rd3383, 56;
	or.b64  	%rd3385, %rd3384, %rd3382;
	xor.b64  	%rd3874, %rd3795, %rd3385;
	ld.local.v2.b32 	{%r1385, %r1386}, [%rd1+80];
	bfe.u32 	%r1387, %r1386, 24, 8;
	bfe.u32 	%r1388, %r1386, 16, 8;
	bfe.u32 	%r1389, %r1386, 8, 8;
	bfe.u32 	%r1390, %r1386, 0, 8;
	ld.local.u32 	%rd3386, [%rd1+80];
	cvt.u64.u32 	%rd3387, %r1390;
	shl.b64 	%rd3388, %rd3387, 32;
	and.b64  	%rd3389, %rd3388, 1095216660480;
	or.b64  	%rd3390, %rd3389, %rd3386;
	cvt.u64.u32 	%rd3391, %r1389;
	shl.b64 	%rd3392, %rd3391, 40;
	and.b64  	%rd3393, %rd3392, 280375465082880;
	or.b64  	%rd3394, %rd3393, %rd3390;
	cvt.u64.u32 	%rd3395, %r1388;
	shl.b64 	%rd3396, %rd3395, 48;
	and.b64  	%rd3397, %rd3396, 71776119061217280;
	or.b64  	%rd3398, %rd3397, %rd3394;
	cvt.u64.u32 	%rd3399, %r1387;
	shl.b64 	%rd3400, %rd3399, 56;
	or.b64  	%rd3401, %rd3400, %rd3398;
	xor.b64  	%rd3875, %rd3796, %rd3401;
	ld.local.v2.b32 	{%r1391, %r1392}, [%rd1+88];
	bfe.u32 	%r1393, %r1392, 24, 8;
	bfe.u32 	%r1394, %r1392, 16, 8;
	bfe.u32 	%r1395, %r1392, 8, 8;
	bfe.u32 	%r1396, %r1392, 0, 8;
	ld.local.u32 	%rd3402, [%rd1+88];
	cvt.u64.u32 	%rd3403, %r1396;
	shl.b64 	%rd3404, %rd3403, 32;
	and.b64  	%rd3405, %rd3404, 1095216660480;
	or.b64  	%rd3406, %rd3405, %rd3402;
	cvt.u64.u32 	%rd3407, %r1395;
	shl.b64 	%rd3408, %rd3407, 40;
	and.b64  	%rd3409, %rd3408, 280375465082880;
	or.b64  	%rd3410, %rd3409, %rd3406;
	cvt.u64.u32 	%rd3411, %r1394;
	shl.b64 	%rd3412, %rd3411, 48;
	and.b64  	%rd3413, %rd3412, 71776119061217280;
	or.b64  	%rd3414, %rd3413, %rd3410;
	cvt.u64.u32 	%rd3415, %r1393;
	shl.b64 	%rd3416, %rd3415, 56;
	or.b64  	%rd3417, %rd3416, %rd3414;
	xor.b64  	%rd3876, %rd3797, %rd3417;
	ld.local.v2.b32 	{%r1397, %r1398}, [%rd1+96];
	bfe.u32 	%r1399, %r1398, 24, 8;
	bfe.u32 	%r1400, %r1398, 16, 8;
	bfe.u32 	%r1401, %r1398, 8, 8;
	bfe.u32 	%r1402, %r1398, 0, 8;
	ld.local.u32 	%rd3418, [%rd1+96];
	cvt.u64.u32 	%rd3419, %r1402;
	shl.b64 	%rd3420, %rd3419, 32;
	and.b64  	%rd3421, %rd3420, 1095216660480;
	or.b64  	%rd3422, %rd3421, %rd3418;
	cvt.u64.u32 	%rd3423, %r1401;
	shl.b64 	%rd3424, %rd3423, 40;
	and.b64  	%rd3425, %rd3424, 280375465082880;
	or.b64  	%rd3426, %rd3425, %rd3422;
	cvt.u64.u32 	%rd3427, %r1400;
	shl.b64 	%rd3428, %rd3427, 48;
	and.b64  	%rd3429, %rd3428, 71776119061217280;
	or.b64  	%rd3430, %rd3429, %rd3426;
	cvt.u64.u32 	%rd3431, %r1399;
	shl.b64 	%rd3432, %rd3431, 56;
	or.b64  	%rd3433, %rd3432, %rd3430;
	xor.b64  	%rd3877, %rd3798, %rd3433;
	ld.local.v2.b32 	{%r1403, %r1404}, [%rd1+104];
	bfe.u32 	%r1405, %r1404, 24, 8;
	bfe.u32 	%r1406, %r1404, 16, 8;
	bfe.u32 	%r1407, %r1404, 8, 8;
	bfe.u32 	%r1408, %r1404, 0, 8;
	ld.local.u32 	%rd3434, [%rd1+104];
	cvt.u64.u32 	%rd3435, %r1408;
	shl.b64 	%rd3436, %rd3435, 32;
	and.b64  	%rd3437, %rd3436, 1095216660480;
	or.b64  	%rd3438, %rd3437, %rd3434;
	cvt.u64.u32 	%rd3439, %r1407;
	shl.b64 	%rd3440, %rd3439, 40;
	and.b64  	%rd3441, %rd3440, 280375465082880;
	or.b64  	%rd3442, %rd3441, %rd3438;
	cvt.u64.u32 	%rd3443, %r1406;
	shl.b64 	%rd3444, %rd3443, 48;
	and.b64  	%rd3445, %rd3444, 71776119061217280;
	or.b64  	%rd3446, %rd3445, %rd3442;
	cvt.u64.u32 	%rd3447, %r1405;
	shl.b64 	%rd3448, %rd3447, 56;
	or.b64  	%rd3449, %rd3448, %rd3446;
	xor.b64  	%rd3878, %rd3799, %rd3449;
	ld.local.v2.b32 	{%r1409, %r1410}, [%rd1+112];
	bfe.u32 	%r1411, %r1410, 24, 8;
	bfe.u32 	%r1412, %r1410, 16, 8;
	bfe.u32 	%r1413, %r1410, 8, 8;
	bfe.u32 	%r1414, %r1410, 0, 8;
	ld.local.u32 	%rd3450, [%rd1+112];
	cvt.u64.u32 	%rd3451, %r1414;
	shl.b64 	%rd3452, %rd3451, 32;
	and.b64  	%rd3453, %rd3452, 1095216660480;
	or.b64  	%rd3454, %rd3453, %rd3450;
	cvt.u64.u32 	%rd3455, %r1413;
	shl.b64 	%rd3456, %rd3455, 40;
	and.b64  	%rd3457, %rd3456, 280375465082880;
	or.b64  	%rd3458, %rd3457, %rd3454;
	cvt.u64.u32 	%rd3459, %r1412;
	shl.b64 	%rd3460, %rd3459, 48;
	and.b64  	%rd3461, %rd3460, 71776119061217280;
	or.b64  	%rd3462, %rd3461, %rd3458;
	cvt.u64.u32 	%rd3463, %r1411;
	shl.b64 	%rd3464, %rd3463, 56;
	or.b64  	%rd3465, %rd3464, %rd3462;
	xor.b64  	%rd3879, %rd3800, %rd3465;
	ld.local.v2.b32 	{%r1415, %r1416}, [%rd1+120];
	bfe.u32 	%r1417, %r1416, 24, 8;
	bfe.u32 	%r1418, %r1416, 16, 8;
	bfe.u32 	%r1419, %r1416, 8, 8;
	bfe.u32 	%r1420, %r1416, 0, 8;
	ld.local.u32 	%rd3466, [%rd1+120];
	cvt.u64.u32 	%rd3467, %r1420;
	shl.b64 	%rd3468, %rd3467, 32;
	and.b64  	%rd3469, %rd3468, 1095216660480;
	or.b64  	%rd3470, %rd3469, %rd3466;
	cvt.u64.u32 	%rd3471, %r1419;
	shl.b64 	%rd3472, %rd3471, 40;
	and.b64  	%rd3473, %rd3472, 280375465082880;
	or.b64  	%rd3474, %rd3473, %rd3470;
	cvt.u64.u32 	%rd3475, %r1418;
	shl.b64 	%rd3476, %rd3475, 48;
	and.b64  	%rd3477, %rd3476, 71776119061217280;
	or.b64  	%rd3478, %rd3477, %rd3474;
	cvt.u64.u32 	%rd3479, %r1417;
	shl.b64 	%rd3480, %rd3479, 56;
	or.b64  	%rd3481, %rd3480, %rd3478;
	xor.b64  	%rd3880, %rd3801, %rd3481;
	ld.local.u32 	%rd3482, [%rd1+128];
	cvt.u64.u32 	%rd3483, %r1324;
	shl.b64 	%rd3484, %rd3483, 32;
	and.b64  	%rd3485, %rd3484, 1095216660480;
	or.b64  	%rd3486, %rd3485, %rd3482;
	cvt.u64.u32 	%rd3487, %r1323;
	shl.b64 	%rd3488, %rd3487, 40;
	and.b64  	%rd3489, %rd3488, 280375465082880;
	or.b64  	%rd3490, %rd3489, %rd3486;
	cvt.u64.u32 	%rd3491, %r1322;
	shl.b64 	%rd3492, %rd3491, 48;
	and.b64  	%rd3493, %rd3492, 71776119061217280;
	or.b64  	%rd3494, %rd3493, %rd3490;
	cvt.u64.u32 	%rd3495, %r1321;
	shl.b64 	%rd3496, %rd3495, 56;
	or.b64  	%rd3497, %rd3496, %rd3494;
	or.b64  	%rd3498, %rd3497, -9223372036854775808;
	xor.b64  	%rd3881, %rd3802, %rd3498;
	mov.b32 	%r1598, 0;
	mov.u64 	%rd3864, keccak_round_constants;
$L__BB2_128:
	xor.b64  	%rd3499, %rd3870, %rd3865;
	xor.b64  	%rd3500, %rd3499, %rd3875;
	xor.b64  	%rd3501, %rd3500, %rd3880;
	xor.b64  	%rd3502, %rd3501, %rd3832;
	xor.b64  	%rd3503, %rd3871, %rd3866;
	xor.b64  	%rd3504, %rd3503, %rd3876;
	xor.b64  	%rd3505, %rd3504, %rd3881;
	xor.b64  	%rd3506, %rd3505, %rd3833;
	xor.b64  	%rd3507, %rd3872, %rd3867;
	xor.b64  	%rd3508, %rd3507, %rd3877;
	xor.b64  	%rd3509, %rd3508, %rd3829;
	xor.b64  	%rd3510, %rd3509, %rd3834;
	xor.b64  	%rd3511, %rd3873, %rd3868;
	xor.b64  	%rd3512, %rd3511, %rd3878;
	xor.b64  	%rd3513, %rd3512, %rd3830;
	xor.b64  	%rd3514, %rd3513, %rd3835;
	xor.b64  	%rd3515, %rd3874, %rd3869;
	xor.b64  	%rd3516, %rd3515, %rd3879;
	xor.b64  	%rd3517, %rd3516, %rd3831;
	xor.b64  	%rd3518, %rd3517, %rd3836;
	mov.b64 	{%r1421, %r1422}, %rd3506;
	shf.l.wrap.b32 	%r1423, %r1421, %r1422, 1;
	shf.l.wrap.b32 	%r1424, %r1422, %r1421, 1;
	mov.b64 	%rd3519, {%r1424, %r1423};
	xor.b64  	%rd3520, %rd3519, %rd3518;
	mov.b64 	{%r1425, %r1426}, %rd3510;
	shf.l.wrap.b32 	%r1427, %r1425, %r1426, 1;
	shf.l.wrap.b32 	%r1428, %r1426, %r1425, 1;
	mov.b64 	%rd3521, {%r1428, %r1427};
	xor.b64  	%rd3522, %rd3521, %rd3502;
	mov.b64 	{%r1429, %r1430}, %rd3514;
	shf.l.wrap.b32 	%r1431, %r1429, %r1430, 1;
	shf.l.wrap.b32 	%r1432, %r1430, %r1429, 1;
	mov.b64 	%rd3523, {%r1432, %r1431};
	xor.b64  	%rd3524, %rd3523, %rd3506;
	mov.b64 	{%r1433, %r1434}, %rd3518;
	shf.l.wrap.b32 	%r1435, %r1433, %r1434, 1;
	shf.l.wrap.b32 	%r1436, %r1434, %r1433, 1;
	mov.b64 	%rd3525, {%r1436, %r1435};
	xor.b64  	%rd3526, %rd3525, %rd3510;
	mov.b64 	{%r1437, %r1438}, %rd3502;
	shf.l.wrap.b32 	%r1439, %r1437, %r1438, 1;
	shf.l.wrap.b32 	%r1440, %r1438, %r1437, 1;
	mov.b64 	%rd3527, {%r1440, %r1439};
	xor.b64  	%rd3528, %rd3527, %rd3514;
	xor.b64  	%rd3529, %rd3520, %rd3865;
	xor.b64  	%rd3530, %rd3522, %rd3866;
	xor.b64  	%rd3531, %rd3524, %rd3867;
	xor.b64  	%rd3532, %rd3526, %rd3868;
	xor.b64  	%rd3533, %rd3528, %rd3869;
	xor.b64  	%rd3534, %rd3520, %rd3870;
	xor.b64  	%rd3535, %rd3522, %rd3871;
	xor.b64  	%rd3536, %rd3524, %rd3872;
	xor.b64  	%rd3537, %rd3526, %rd3873;
	xor.b64  	%rd3538, %rd3528, %rd3874;
	xor.b64  	%rd3539, %rd3520, %rd3875;
	xor.b64  	%rd3540, %rd3522, %rd3876;
	xor.b64  	%rd3541, %rd3524, %rd3877;
	xor.b64  	%rd3542, %rd3526, %rd3878;
	xor.b64  	%rd3543, %rd3528, %rd3879;
	xor.b64  	%rd3544, %rd3520, %rd3880;
	xor.b64  	%rd3545, %rd3522, %rd3881;
	xor.b64  	%rd3546, %rd3524, %rd3829;
	xor.b64  	%rd3547, %rd3526, %rd3830;
	xor.b64  	%rd3548, %rd3528, %rd3831;
	xor.b64  	%rd3549, %rd3520, %rd3832;
	xor.b64  	%rd3550, %rd3522, %rd3833;
	xor.b64  	%rd3551, %rd3524, %rd3834;
	xor.b64  	%rd3552, %rd3526, %rd3835;
	xor.b64  	%rd3553, %rd3528, %rd3836;
	mov.b64 	{%r1441, %r1442}, %rd3530;
	shf.l.wrap.b32 	%r1443, %r1441, %r1442, 1;
	shf.l.wrap.b32 	%r1444, %r1442, %r1441, 1;
	mov.b64 	%rd3554, {%r1444, %r1443};
	mov.b64 	{%r1445, %r1446}, %rd3531;
	shf.l.wrap.b32 	%r1447, %r1446, %r1445, 30;
	shf.l.wrap.b32 	%r1448, %r1445, %r1446, 30;
	mov.b64 	%rd3555, {%r1448, %r1447};
	mov.b64 	{%r1449, %r1450}, %rd3532;
	shf.l.wrap.b32 	%r1451, %r1449, %r1450, 28;
	shf.l.wrap.b32 	%r1452, %r1450, %r1449, 28;
	mov.b64 	%rd3556, {%r1452, %r1451};
	mov.b64 	{%r1453, %r1454}, %rd3533;
	shf.l.wrap.b32 	%r1455, %r1453, %r1454, 27;
	shf.l.wrap.b32 	%r1456, %r1454, %r1453, 27;
	mov.b64 	%rd3557, {%r1456, %r1455};
	mov.b64 	{%r1457, %r1458}, %rd3534;
	shf.l.wrap.b32 	%r1459, %r1458, %r1457, 4;
	shf.l.wrap.b32 	%r1460, %r1457, %r1458, 4;
	mov.b64 	%rd3558, {%r1460, %r1459};
	mov.b64 	{%r1461, %r1462}, %rd3535;
	shf.l.wrap.b32 	%r1463, %r1462, %r1461, 12;
	shf.l.wrap.b32 	%r1464, %r1461, %r1462, 12;
	mov.b64 	%rd3559, {%r1464, %r1463};
	mov.b64 	{%r1465, %r1466}, %rd3536;
	shf.l.wrap.b32 	%r1467, %r1465, %r1466, 6;
	shf.l.wrap.b32 	%r1468, %r1466, %r1465, 6;
	mov.b64 	%rd3560, {%r1468, %r1467};
	mov.b64 	{%r1469, %r1470}, %rd3537;
	shf.l.wrap.b32 	%r1471, %r1470, %r1469, 23;
	shf.l.wrap.b32 	%r1472, %r1469, %r1470, 23;
	mov.b64 	%rd3561, {%r1472, %r1471};
	mov.b64 	{%r1473, %r1474}, %rd3538;
	shf.l.wrap.b32 	%r1475, %r1473, %r1474, 20;
	shf.l.wrap.b32 	%r1476, %r1474, %r1473, 20;
	mov.b64 	%rd3562, {%r1476, %r1475};
	mov.b64 	{%r1477, %r1478}, %rd3539;
	shf.l.wrap.b32 	%r1479, %r1477, %r1478, 3;
	shf.l.wrap.b32 	%r1480, %r1478, %r1477, 3;
	mov.b64 	%rd3563, {%r1480, %r1479};
	mov.b64 	{%r1481, %r1482}, %rd3540;
	shf.l.wrap.b32 	%r1483, %r1481, %r1482, 10;
	shf.l.wrap.b32 	%r1484, %r1482, %r1481, 10;
	mov.b64 	%rd3564, {%r1484, %r1483};
	mov.b64 	{%r1485, %r1486}, %rd3541;
	shf.l.wrap.b32 	%r1487, %r1486, %r1485, 11;
	shf.l.wrap.b32 	%r1488, %r1485, %r1486, 11;
	mov.b64 	%rd3565, {%r1488, %r1487};
	mov.b64 	{%r1489, %r1490}, %rd3542;
	shf.l.wrap.b32 	%r1491, %r1489, %r1490, 25;
	shf.l.wrap.b32 	%r1492, %r1490, %r1489, 25;
	mov.b64 	%rd3566, {%r1492, %r1491};
	mov.b64 	{%r1493, %r1494}, %rd3543;
	shf.l.wrap.b32 	%r1495, %r1494, %r1493, 7;
	shf.l.wrap.b32 	%r1496, %r1493, %r1494, 7;
	mov.b64 	%rd3567, {%r1496, %r1495};
	mov.b64 	{%r1497, %r1498}, %rd3544;
	shf.l.wrap.b32 	%r1499, %r1498, %r1497, 9;
	shf.l.wrap.b32 	%r1500, %r1497, %r1498, 9;
	mov.b64 	%rd3568, {%r1500, %r1499};
	mov.b64 	{%r1501, %r1502}, %rd3545;
	shf.l.wrap.b32 	%r1503, %r1502, %r1501, 13;
	shf.l.wrap.b32 	%r1504, %r1501, %r1502, 13;
	mov.b64 	%rd3569, {%r1504, %r1503};
	mov.b64 	{%r1505, %r1506}, %rd3546;
	shf.l.wrap.b32 	%r1507, %r1505, %r1506, 15;
	shf.l.wrap.b32 	%r1508, %r1506, %r1505, 15;
	mov.b64 	%rd3570, {%r1508, %r1507};
	mov.b64 	{%r1509, %r1510}, %rd3547;
	shf.l.wrap.b32 	%r1511, %r1509, %r1510, 21;
	shf.l.wrap.b32 	%r1512, %r1510, %r1509, 21;
	mov.b64 	%rd3571, {%r1512, %r1511};
	mov.b64 	{%r1513, %r1514}, %rd3548;
	shf.l.wrap.b32 	%r1515, %r1513, %r1514, 8;
	shf.l.wrap.b32 	%r1516, %r1514, %r1513, 8;
	mov.b64 	%rd3572, {%r1516, %r1515};
	mov.b64 	{%r1517, %r1518}, %rd3549;
	shf.l.wrap.b32 	%r1519, %r1517, %r1518, 18;
	shf.l.wrap.b32 	%r1520, %r1518, %r1517, 18;
	mov.b64 	%rd3573, {%r1520, %r1519};
	mov.b64 	{%r1521, %r1522}, %rd3550;
	shf.l.wrap.b32 	%r1523, %r1521, %r1522, 2;
	shf.l.wrap.b32 	%r1524, %r1522, %r1521, 2;
	mov.b64 	%rd3574, {%r1524, %r1523};
	mov.b64 	{%r1525, %r1526}, %rd3551;
	shf.l.wrap.b32 	%r1527, %r1526, %r1525, 29;
	shf.l.wrap.b32 	%r1528, %r1525, %r1526, 29;
	mov.b64 	%rd3575, {%r1528, %r1527};
	mov.b64 	{%r1529, %r1530}, %rd3552;
	shf.l.wrap.b32 	%r1531, %r1530, %r1529, 24;
	shf.l.wrap.b32 	%r1532, %r1529, %r1530, 24;
	mov.b64 	%rd3576, {%r1532, %r1531};
	mov.b64 	{%r1533, %r1534}, %rd3553;
	shf.l.wrap.b32 	%r1535, %r1533, %r1534, 14;
	shf.l.wrap.b32 	%r1536, %r1534, %r1533, 14;
	mov.b64 	%rd3577, {%r1536, %r1535};
	not.b64 	%rd3578, %rd3559;
	and.b64  	%rd3579, %rd3565, %rd3578;
	not.b64 	%rd3580, %rd3565;
	and.b64  	%rd3581, %rd3571, %rd3580;
	xor.b64  	%rd3866, %rd3581, %rd3559;
	not.b64 	%rd3582, %rd3571;
	and.b64  	%rd3583, %rd3577, %rd3582;
	xor.b64  	%rd3867, %rd3583, %rd3565;
	not.b64 	%rd3584, %rd3577;
	and.b64  	%rd3585, %rd3529, %rd3584;
	xor.b64  	%rd3868, %rd3585, %rd3571;
	not.b64 	%rd3586, %rd3529;
	and.b64  	%rd3587, %rd3559, %rd3586;
	xor.b64  	%rd3869, %rd3587, %rd3577;
	not.b64 	%rd3588, %rd3562;
	and.b64  	%rd3589, %rd3563, %rd3588;
	xor.b64  	%rd3870, %rd3589, %rd3556;
	not.b64 	%rd3590, %rd3563;
	and.b64  	%rd3591, %rd3569, %rd3590;
	xor.b64  	%rd3871, %rd3591, %rd3562;
	not.b64 	%rd3592, %rd3569;
	and.b64  	%rd3593, %rd3575, %rd3592;
	xor.b64  	%rd3872, %rd3593, %rd3563;
	not.b64 	%rd3594, %rd3575;
	and.b64  	%rd3595, %rd3556, %rd3594;
	xor.b64  	%rd3873, %rd3595, %rd3569;
	not.b64 	%rd3596, %rd3556;
	and.b64  	%rd3597, %rd3562, %rd3596;
	xor.b64  	%rd3874, %rd3597, %rd3575;
	not.b64 	%rd3598, %rd3560;
	and.b64  	%rd3599, %rd3566, %rd3598;
	xor.b64  	%rd3875, %rd3599, %rd3554;
	not.b64 	%rd3600, %rd3566;
	and.b64  	%rd3601, %rd3572, %rd3600;
	xor.b64  	%rd3876, %rd3601, %rd3560;
	not.b64 	%rd3602, %rd3572;
	and.b64  	%rd3603, %rd3573, %rd3602;
	xor.b64  	%rd3877, %rd3603, %rd3566;
	not.b64 	%rd3604, %rd3573;
	and.b64  	%rd3605, %rd3554, %rd3604;
	xor.b64  	%rd3878, %rd3605, %rd3572;
	not.b64 	%rd3606, %rd3554;
	and.b64  	%rd3607, %rd3560, %rd3606;
	xor.b64  	%rd3879, %rd3607, %rd3573;
	not.b64 	%rd3608, %rd3558;
	and.b64  	%rd3609, %rd3564, %rd3608;
	xor.b64  	%rd3880, %rd3609, %rd3557;
	not.b64 	%rd3610, %rd3564;
	and.b64  	%rd3611, %rd3570, %rd3610;
	xor.b64  	%rd3881, %rd3611, %rd3558;
	not.b64 	%rd3612, %rd3570;
	and.b64  	%rd3613, %rd3576, %rd3612;
	xor.b64  	%rd3829, %rd3613, %rd3564;
	not.b64 	%rd3614, %rd3576;
	and.b64  	%rd3615, %rd3557, %rd3614;
	xor.b64  	%rd3830, %rd3615, %rd3570;
	not.b64 	%rd3616, %rd3557;
	and.b64  	%rd3617, %rd3558, %rd3616;
	xor.b64  	%rd3831, %rd3617, %rd3576;
	not.b64 	%rd3618, %rd3561;
	and.b64  	%rd3619, %rd3567, %rd3618;
	xor.b64  	%rd3832, %rd3619, %rd3555;
	not.b64 	%rd3620, %rd3567;
	and.b64  	%rd3621, %rd3568, %rd3620;
	xor.b64  	%rd3833, %rd3621, %rd3561;
	not.b64 	%rd3622, %rd3568;
	and.b64  	%rd3623, %rd3574, %rd3622;
	xor.b64  	%rd3834, %rd3623, %rd3567;
	not.b64 	%rd3624, %rd3574;
	and.b64  	%rd3625, %rd3555, %rd3624;
	xor.b64  	%rd3835, %rd3625, %rd3568;
	not.b64 	%rd3626, %rd3555;
	and.b64  	%rd3627, %rd3561, %rd3626;
	xor.b64  	%rd3836, %rd3627, %rd3574;
	ld.const.u64 	%rd3628, [%rd3864];
	xor.b64  	%rd3629, %rd3579, %rd3628;
	xor.b64  	%rd3865, %rd3629, %rd3529;
	add.s32 	%r1598, %r1598, 1;
	add.s64 	%rd3864, %rd3864, 8;
	setp.ne.s32 	%p185, %r1598, 24;
	@%p185 bra 	$L__BB2_128;
	cvt.u16.u64 	%rs648, %rd3865;
	shr.u64 	%rd3630, %rd3865, 8;
	cvt.u16.u64 	%rs647, %rd3630;
	shr.u64 	%rd3631, %rd3865, 16;
	cvt.u16.u64 	%rs646, %rd3631;
	shr.u64 	%rd3632, %rd3865, 24;
	cvt.u16.u64 	%rs645, %rd3632;
	shr.u64 	%rd3633, %rd3865, 32;
	cvt.u16.u64 	%rs644, %rd3633;
	shr.u64 	%rd3634, %rd3865, 40;
	cvt.u16.u64 	%rs643, %rd3634;
	shr.u64 	%rd3635, %rd3865, 48;
	cvt.u16.u64 	%rs642, %rd3635;
	shr.u64 	%rd3636, %rd3865, 56;
	cvt.u16.u64 	%rs641, %rd3636;
	cvt.u16.u64 	%rs640, %rd3866;
	shr.u64 	%rd3637, %rd3866, 8;
	cvt.u16.u64 	%rs639, %rd3637;
	shr.u64 	%rd3638, %rd3866, 16;
	cvt.u16.u64 	%rs638, %rd3638;
	shr.u64 	%rd3639, %rd3866, 24;
	cvt.u16.u64 	%rs637, %rd3639;
	shr.u64 	%rd3640, %rd3866, 32;
	cvt.u16.u64 	%rs636, %rd3640;
	shr.u64 	%rd3641, %rd3866, 40;
	cvt.u16.u64 	%rs635, %rd3641;
	shr.u64 	%rd3642, %rd3866, 48;
	cvt.u16.u64 	%rs634, %rd3642;
	shr.u64 	%rd3643, %rd3866, 56;
	cvt.u16.u64 	%rs633, %rd3643;
	cvt.u16.u64 	%rs632, %rd3867;
	shr.u64 	%rd3644, %rd3867, 8;
	cvt.u16.u64 	%rs631, %rd3644;
	shr.u64 	%rd3645, %rd3867, 16;
	cvt.u16.u64 	%rs630, %rd3645;
	shr.u64 	%rd3646, %rd3867, 24;
	cvt.u16.u64 	%rs629, %rd3646;
	shr.u64 	%rd3647, %rd3867, 32;
	cvt.u16.u64 	%rs628, %rd3647;
	shr.u64 	%rd3648, %rd3867, 40;
	cvt.u16.u64 	%rs627, %rd3648;
	shr.u64 	%rd3649, %rd3867, 48;
	cvt.u16.u64 	%rs626, %rd3649;
	shr.u64 	%rd3650, %rd3867, 56;
	cvt.u16.u64 	%rs625, %rd3650;
	cvt.u16.u64 	%rs624, %rd3868;
	shr.u64 	%rd3651, %rd3868, 8;
	cvt.u16.u64 	%rs623, %rd3651;
	shr.u64 	%rd3652, %rd3868, 16;
	cvt.u16.u64 	%rs622, %rd3652;
	shr.u64 	%rd3653, %rd3868, 24;
	cvt.u16.u64 	%rs621, %rd3653;
	shr.u64 	%rd3654, %rd3868, 32;
	cvt.u16.u64 	%rs620, %rd3654;
	shr.u64 	%rd3655, %rd3868, 40;
	cvt.u16.u64 	%rs619, %rd3655;
	shr.u64 	%rd3656, %rd3868, 48;
	cvt.u16.u64 	%rs618, %rd3656;
	shr.u64 	%rd3657, %rd3868, 56;
	cvt.u16.u64 	%rs617, %rd3657;
	mov.b16 	%rs649, 2;
	mov.pred 	%p187, -1;
	mov.b16 	%rs585, 0;
	mov.u16 	%rs586, %rs585;
	mov.u16 	%rs587, %rs585;
	mov.u16 	%rs588, %rs585;
	mov.u16 	%rs589, %rs585;
	mov.u16 	%rs590, %rs585;
	mov.u16 	%rs591, %rs585;
	mov.u16 	%rs592, %rs585;
	mov.u16 	%rs593, %rs585;
	mov.u16 	%rs594, %rs585;
	mov.u16 	%rs595, %rs585;
	mov.u16 	%rs596, %rs585;
	mov.u16 	%rs597, %rs585;
	mov.u16 	%rs598, %rs585;
	mov.u16 	%rs599, %rs585;
	mov.u16 	%rs600, %rs585;
	mov.u16 	%rs601, %rs585;
	mov.u16 	%rs602, %rs585;
	mov.u16 	%rs603, %rs585;
	mov.u16 	%rs604, %rs585;
	mov.u16 	%rs605, %rs585;
	mov.u16 	%rs606, %rs585;
	mov.u16 	%rs607, %rs585;
	mov.u16 	%rs608, %rs585;
	mov.u16 	%rs609, %rs585;
	mov.u16 	%rs610, %rs585;
	mov.u16 	%rs611, %rs585;
	mov.u16 	%rs612, %rs585;
	mov.u16 	%rs613, %rs585;
	mov.u16 	%rs614, %rs585;
	mov.u16 	%rs615, %rs585;
	mov.u16 	%rs616, %rs585;
	bra.uni 	$L__BB2_145;
$L__BB2_130:
	cvt.u64.u32 	%rd1837, %r1569;
	add.s64 	%rd418, %rd2, %rd1837;
	setp.lt.u32 	%p167, %r1570, 136;
	mov.b32 	%r1602, 0;
	mov.b64 	%rd3890, 0;
	mov.u64 	%rd3891, %rd3890;
	mov.u64 	%rd3892, %rd3890;
	mov.u64 	%rd3893, %rd3890;
	mov.u64 	%rd3894, %rd3890;
	mov.u64 	%rd3895, %rd3890;
	mov.u64 	%rd3896, %rd3890;
	mov.u64 	%rd3897, %rd3890;
	mov.u64 	%rd3898, %rd3890;
	mov.u64 	%rd3899, %rd3890;
	mov.u64 	%rd3900, %rd3890;
	mov.u64 	%rd3901, %rd3890;
	mov.u64 	%rd3902, %rd3890;
	mov.u64 	%rd3903, %rd3890;
	mov.u64 	%rd3904, %rd3890;
	mov.u64 	%rd3905, %rd3890;
	mov.u64 	%rd3906, %rd3890;
	mov.u64 	%rd3933, %rd3890;
	mov.u64 	%rd3934, %rd3890;
	mov.u64 	%rd3935, %rd3890;
	mov.u64 	%rd3936, %rd3890;
	mov.u64 	%rd3937, %rd3890;
	mov.u64 	%rd3938, %rd3890;
	mov.u64 	%rd3939, %rd3890;
	mov.u64 	%rd3940, %rd3890;
	@%p167 bra 	$L__BB2_135;
	mov.b32 	%r1602, 0;
	mov.b64 	%rd3890, 0;
	mov.u64 	%rd1839, keccak_round_constants;
$L__BB2_132:
	cvt.u64.u32 	%rd1840, %r1602;
	add.s64 	%rd1841, %rd418, %rd1840;
	ld.global.u8 	%rd1842, [%rd1841];
	ld.global.u8 	%r728, [%rd1841+1];
	mul.wide.u32 	%rd1843, %r728, 256;
	or.b64  	%rd1844, %rd1843, %rd1842;
	ld.global.u8 	%r729, [%rd1841+2];
	mul.wide.u32 	%rd1845, %r729, 65536;
	or.b64  	%rd1846, %rd1845, %rd1844;
	ld.global.u8 	%r730, [%rd1841+3];
	mul.wide.u32 	%rd1847, %r730, 16777216;
	or.b64  	%rd1848, %rd1847, %rd1846;
	ld.global.u8 	%rd1849, [%rd1841+4];
	shl.b64 	%rd1850, %rd1849, 32;
	or.b64  	%rd1851, %rd1850, %rd1848;
	ld.global.u8 	%rd1852, [%rd1841+5];
	shl.b64 	%rd1853, %rd1852, 40;
	or.b64  	%rd1854, %rd1853, %rd1851;
	ld.global.u8 	%rd1855, [%rd1841+6];
	shl.b64 	%rd1856, %rd1855, 48;
	or.b64  	%rd1857, %rd1856, %rd1854;
	ld.global.u8 	%rd1858, [%rd1841+7];
	shl.b64 	%rd1859, %rd1858, 56;
	or.b64  	%rd1860, %rd1859, %rd1857;
	xor.b64  	%rd3890, %rd3890, %rd1860;
	ld.global.u8 	%rd1861, [%rd1841+8];
	ld.global.u8 	%r731, [%rd1841+9];
	mul.wide.u32 	%rd1862, %r731, 256;
	or.b64  	%rd1863, %rd1862, %rd1861;
	ld.global.u8 	%r732, [%rd1841+10];
	mul.wide.u32 	%rd1864, %r732, 65536;
	or.b64  	%rd1865, %rd1864, %rd1863;
	ld.global.u8 	%r733, [%rd1841+11];
	mul.wide.u32 	%rd1866, %r733, 16777216;
	or.b64  	%rd1867, %rd1866, %rd1865;
	ld.global.u8 	%rd1868, [%rd1841+12];
	shl.b64 	%rd1869, %rd1868, 32;
	or.b64  	%rd1870, %rd1869, %rd1867;
	ld.global.u8 	%rd1871, [%rd1841+13];
	shl.b64 	%rd1872, %rd1871, 40;
	or.b64  	%rd1873, %rd1872, %rd1870;
	ld.global.u8 	%rd1874, [%rd1841+14];
	shl.b64 	%rd1875, %rd1874, 48;
	or.b64  	%rd1876, %rd1875, %rd1873;
	ld.global.u8 	%rd1877, [%rd1841+15];
	shl.b64 	%rd1878, %rd1877, 56;
	or.b64  	%rd1879, %rd1878, %rd1876;
	xor.b64  	%rd3891, %rd3891, %rd1879;
	ld.global.u8 	%rd1880, [%rd1841+16];
	ld.global.u8 	%r734, [%rd1841+17];
	mul.wide.u32 	%rd1881, %r734, 256;
	or.b64  	%rd1882, %rd1881, %rd1880;
	ld.global.u8 	%r735, [%rd1841+18];
	mul.wide.u32 	%rd1883, %r735, 65536;
	or.b64  	%rd1884, %rd1883, %rd1882;
	ld.global.u8 	%r736, [%rd1841+19];
	mul.wide.u32 	%rd1885, %r736, 16777216;
	or.b64  	%rd1886, %rd1885, %rd1884;
	ld.global.u8 	%rd1887, [%rd1841+20];
	shl.b64 	%rd1888, %rd1887, 32;
	or.b64  	%rd1889, %rd1888, %rd1886;
	ld.global.u8 	%rd1890, [%rd1841+21];
	shl.b64 	%rd1891, %rd1890, 40;
	or.b64  	%rd1892, %rd1891, %rd1889;
	ld.global.u8 	%rd1893, [%rd1841+22];
	shl.b64 	%rd1894, %rd1893, 48;
	or.b64  	%rd1895, %rd1894, %rd1892;
	ld.global.u8 	%rd1896, [%rd1841+23];
	shl.b64 	%rd1897, %rd1896, 56;
	or.b64  	%rd1898, %rd1897, %rd1895;
	xor.b64  	%rd3892, %rd3892, %rd1898;
	ld.global.u8 	%rd1899, [%rd1841+24];
	ld.global.u8 	%r737, [%rd1841+25];
	mul.wide.u32 	%rd1900, %r737, 256;
	or.b64  	%rd1901, %rd1900, %rd1899;
	ld.global.u8 	%r738, [%rd1841+26];
	mul.wide.u32 	%rd1902, %r738, 65536;
	or.b64  	%rd1903, %rd1902, %rd1901;
	ld.global.u8 	%r739, [%rd1841+27];
	mul.wide.u32 	%rd1904, %r739, 16777216;
	or.b64  	%rd1905, %rd1904, %rd1903;
	ld.global.u8 	%rd1906, [%rd1841+28];
	shl.b64 	%rd1907, %rd1906, 32;
	or.b64  	%rd1908, %rd1907, %rd1905;
	ld.global.u8 	%rd1909, [%rd1841+29];
	shl.b64 	%rd1910, %rd1909, 40;
	or.b64  	%rd1911, %rd1910, %rd1908;
	ld.global.u8 	%rd1912, [%rd1841+30];
	shl.b64 	%rd1913, %rd1912, 48;
	or.b64  	%rd1914, %rd1913, %rd1911;
	ld.global.u8 	%rd1915, [%rd1841+31];
	shl.b64 	%rd1916, %rd1915, 56;
	or.b64  	%rd1917, %rd1916, %rd1914;
	xor.b64  	%rd3893, %rd3893, %rd1917;
	ld.global.u8 	%rd1918, [%rd1841+32];
	ld.global.u8 	%r740, [%rd1841+33];
	mul.wide.u32 	%rd1919, %r740, 256;
	or.b64  	%rd1920, %rd1919, %rd1918;
	ld.global.u8 	%r741, [%rd1841+34];
	mul.wide.u32 	%rd1921, %r741, 65536;
	or.b64  	%rd1922, %rd1921, %rd1920;
	ld.global.u8 	%r742, [%rd1841+35];
	mul.wide.u32 	%rd1923, %r742, 16777216;
	or.b64  	%rd1924, %rd1923, %rd1922;
	ld.global.u8 	%rd1925, [%rd1841+36];
	shl.b64 	%rd1926, %rd1925, 32;
	or.b64  	%rd1927, %rd1926, %rd1924;
	ld.global.u8 	%rd1928, [%rd1841+37];
	shl.b64 	%rd1929, %rd1928, 40;
	or.b64  	%rd1930, %rd1929, %rd1927;
	ld.global.u8 	%rd1931, [%rd1841+38];
	shl.b64 	%rd1932, %rd1931, 48;
	or.b64  	%rd1933, %rd1932, %rd1930;
	ld.global.u8 	%rd1934, [%rd1841+39];
	shl.b64 	%rd1935, %rd1934, 56;
	or.b64  	%rd1936, %rd1935, %rd1933;
	xor.b64  	%rd3894, %rd3894, %rd1936;
	ld.global.u8 	%rd1937, [%rd1841+40];
	ld.global.u8 	%r743, [%rd1841+41];
	mul.wide.u32 	%rd1938, %r743, 256;
	or.b64  	%rd1939, %rd1938, %rd1937;
	ld.global.u8 	%r744, [%rd1841+42];
	mul.wide.u32 	%rd1940, %r744, 65536;
	or.b64  	%rd1941, %rd1940, %rd1939;
	ld.global.u8 	%r745, [%rd1841+43];
	mul.wide.u32 	%rd1942, %r745, 16777216;
	or.b64  	%rd1943, %rd1942, %rd1941;
	ld.global.u8 	%rd1944, [%rd1841+44];
	shl.b64 	%rd1945, %rd1944, 32;
	or.b64  	%rd1946, %rd1945, %rd1943;
	ld.global.u8 	%rd1947, [%rd1841+45];
	shl.b64 	%rd1948, %rd1947, 40;
	or.b64  	%rd1949, %rd1948, %rd1946;
	ld.global.u8 	%rd1950, [%rd1841+46];
	shl.b64 	%rd1951, %rd1950, 48;
	or.b64  	%rd1952, %rd1951, %rd1949;
	ld.global.u8 	%rd1953, [%rd1841+47];
	shl.b64 	%rd1954, %rd1953, 56;
	or.b64  	%rd1955, %rd1954, %rd1952;
	xor.b64  	%rd3895, %rd3895, %rd1955;
	ld.global.u8 	%rd1956, [%rd1841+48];
	ld.global.u8 	%r746, [%rd1841+49];
	mul.wide.u32 	%rd1957, %r746, 256;
	or.b64  	%rd1958, %rd1957, %rd1956;
	ld.global.u8 	%r747, [%rd1841+50];
	mul.wide.u32 	%rd1959, %r747, 65536;
	or.b64  	%rd1960, %rd1959, %rd1958;
	ld.global.u8 	%r748, [%rd1841+51];
	mul.wide.u32 	%rd1961, %r748, 16777216;
	or.b64  	%rd1962, %rd1961, %rd1960;
	ld.global.u8 	%rd1963, [%rd1841+52];
	shl.b64 	%rd1964, %rd1963, 32;
	or.b64  	%rd1965, %rd1964, %rd1962;
	ld.global.u8 	%rd1966, [%rd1841+53];
	shl.b64 	%rd1967, %rd1966, 40;
	or.b64  	%rd1968, %rd1967, %rd1965;
	ld.global.u8 	%rd1969, [%rd1841+54];
	shl.b64 	%rd1970, %rd1969, 48;
	or.b64  	%rd1971, %rd1970, %rd1968;
	ld.global.u8 	%rd1972, [%rd1841+55];
	shl.b64 	%rd1973, %rd1972, 56;
	or.b64  	%rd1974, %rd1973, %rd1971;
	xor.b64  	%rd3896, %rd3896, %rd1974;
	ld.global.u8 	%rd1975, [%rd1841+56];
	ld.global.u8 	%r749, [%rd1841+57];
	mul.wide.u32 	%rd1976, %r749, 256;
	or.b64  	%rd1977, %rd1976, %rd1975;
	ld.global.u8 	%r750, [%rd1841+58];
	mul.wide.u32 	%rd1978, %r750, 65536;
	or.b64  	%rd1979, %rd1978, %rd1977;
	ld.global.u8 	%r751, [%rd1841+59];
	mul.wide.u32 	%rd1980, %r751, 16777216;
	or.b64  	%rd1981, %rd1980, %rd1979;
	ld.global.u8 	%rd1982, [%rd1841+60];
	shl.b64 	%rd1983, %rd1982, 32;
	or.b64  	%rd1984, %rd1983, %rd1981;
	ld.global.u8 	%rd1985, [%rd1841+61];
	shl.b64 	%rd1986, %rd1985, 40;
	or.b64  	%rd1987, %rd1986, %rd1984;
	ld.global.u8 	%rd1988, [%rd1841+62];
	shl.b64 	%rd1989, %rd1988, 48;
	or.b64  	%rd1990, %rd1989, %rd1987;
	ld.global.u8 	%rd1991, [%rd1841+63];
	shl.b64 	%rd1992, %rd1991, 56;
	or.b64  	%rd1993, %rd1992, %rd1990;
	xor.b64  	%rd3897, %rd3897, %rd1993;
	ld.global.u8 	%rd1994, [%rd1841+64];
	ld.global.u8 	%r752, [%rd1841+65];
	mul.wide.u32 	%rd1995, %r752, 256;
	or.b64  	%rd1996, %rd1995, %rd1994;
	ld.global.u8 	%r753, [%rd1841+66];
	mul.wide.u32 	%rd1997, %r753, 65536;
	or.b64  	%rd1998, %rd1997, %rd1996;
	ld.global.u8 	%r754, [%rd1841+67];
	mul.wide.u32 	%rd1999, %r754, 16777216;
	or.b64  	%rd2000, %rd1999, %rd1998;
	ld.global.u8 	%rd2001, [%rd1841+68];
	shl.b64 	%rd2002, %rd2001, 32;
	or.b64  	%rd2003, %rd2002, %rd2000;
	ld.global.u8 	%rd2004, [%rd1841+69];
	shl.b64 	%rd2005, %rd2004, 40;
	or.b64  	%rd2006, %rd2005, %rd2003;
	ld.global.u8 	%rd2007, [%rd1841+70];
	shl.b64 	%rd2008, %rd2007, 48;
	or.b64  	%rd2009, %rd2008, %rd2006;
	ld.global.u8 	%rd2010, [%rd1841+71];
	shl.b64 	%rd2011, %rd2010, 56;
	or.b64  	%rd2012, %rd2011, %rd2009;
	xor.b64  	%rd3898, %rd3898, %rd2012;
	ld.global.u8 	%rd2013, [%rd1841+72];
	ld.global.u8 	%r755, [%rd1841+73];
	mul.wide.u32 	%rd2014, %r755, 256;
	or.b64  	%rd2015, %rd2014, %rd2013;
	ld.global.u8 	%r756, [%rd1841+74];
	mul.wide.u32 	%rd2016, %r756, 65536;
	or.b64  	%rd2017, %rd2016, %rd2015;
	ld.global.u8 	%r757, [%rd1841+75];
	mul.wide.u32 	%rd2018, %r757, 16777216;
	or.b64  	%rd2019, %rd2018, %rd2017;
	ld.global.u8 	%rd2020, [%rd1841+76];
	shl.b64 	%rd2021, %rd2020, 32;
	or.b64  	%rd2022, %rd2021, %rd2019;
	ld.global.u8 	%rd2023, [%rd1841+77];
	shl.b64 	%rd2024, %rd2023, 40;
	or.b64  	%rd2025, %rd2024, %rd2022;
	ld.global.u8 	%rd2026, [%rd1841+78];
	shl.b64 	%rd2027, %rd2026, 48;
	or.b64  	%rd2028, %rd2027, %rd2025;
	ld.global.u8 	%rd2029, [%rd1841+79];
	shl.b64 	%rd2030, %rd2029, 56;
	or.b64  	%rd2031, %rd2030, %rd2028;
	xor.b64  	%rd3899, %rd3899, %rd2031;
	ld.global.u8 	%rd2032, [%rd1841+80];
	ld.global.u8 	%r758, [%rd1841+81];
	mul.wide.u32 	%rd2033, %r758, 256;
	or.b64  	%rd2034, %rd2033, %rd2032;
	ld.global.u8 	%r759, [%rd1841+82];
	mul.wide.u32 	%rd2035, %r759, 65536;
	or.b64  	%rd2036, %rd2035, %rd2034;
	ld.global.u8 	%r760, [%rd1841+83];
	mul.wide.u32 	%rd2037, %r760, 16777216;
	or.b64  	%rd2038, %rd2037, %rd2036;
	ld.global.u8 	%rd2039, [%rd1841+84];
	shl.b64 	%rd2040, %rd2039, 32;
	or.b64  	%rd2041, %rd2040, %rd2038;
	ld.global.u8 	%rd2042, [%rd1841+85];
	shl.b64 	%rd2043, %rd2042, 40;
	or.b64  	%rd2044, %rd2043, %rd2041;
	ld.global.u8 	%rd2045, [%rd1841+86];
	shl.b64 	%rd2046, %rd2045, 48;
	or.b64  	%rd2047, %rd2046, %rd2044;
	ld.global.u8 	%rd2048, [%rd1841+87];
	shl.b64 	%rd2049, %rd2048, 56;
	or.b64  	%rd2050, %rd2049, %rd2047;
	xor.b64  	%rd3900, %rd3900, %rd2050;
	ld.global.u8 	%rd2051, [%rd1841+88];
	ld.global.u8 	%r761, [%rd1841+89];
	mul.wide.u32 	%rd2052, %r761, 256;
	or.b64  	%rd2053, %rd2052, %rd2051;
	ld.global.u8 	%r762, [%rd1841+90];
	mul.wide.u32 	%rd2054, %r762, 65536;
	or.b64  	%rd2055, %rd2054, %rd2053;
	ld.global.u8 	%r763, [%rd1841+91];
	mul.wide.u32 	%rd2056, %r763, 16777216;
	or.b64  	%rd2057, %rd2056, %rd2055;
	ld.global.u8 	%rd2058, [%rd1841+92];
	shl.b64 	%rd2059, %rd2058, 32;
	or.b64  	%rd2060, %rd2059, %rd2057;
	ld.global.u8 	%rd2061, [%rd1841+93];
	shl.b64 	%rd2062, %rd2061, 40;
	or.b64  	%rd2063, %rd2062, %rd2060;
	ld.global.u8 	%rd2064, [%rd1841+94];
	shl.b64 	%rd2065, %rd2064, 48;
	or.b64  	%rd2066, %rd2065, %rd2063;
	ld.global.u8 	%rd2067, [%rd1841+95];
	shl.b64 	%rd2068, %rd2067, 56;
	or.b64  	%rd2069, %rd2068, %rd2066;
	xor.b64  	%rd3901, %rd3901, %rd2069;
	ld.global.u8 	%rd2070, [%rd1841+96];
	ld.global.u8 	%r764, [%rd1841+97];
	mul.wide.u32 	%rd2071, %r764, 256;
	or.b64  	%rd2072, %rd2071, %rd2070;
	ld.global.u8 	%r765, [%rd1841+98];
	mul.wide.u32 	%rd2073, %r765, 65536;
	or.b64  	%rd2074, %rd2073, %rd2072;
	ld.global.u8 	%r766, [%rd1841+99];
	mul.wide.u32 	%rd2075, %r766, 16777216;
	or.b64  	%rd2076, %rd2075, %rd2074;
	ld.global.u8 	%rd2077, [%rd1841+100];
	shl.b64 	%rd2078, %rd2077, 32;
	or.b64  	%rd2079, %rd2078, %rd2076;
	ld.global.u8 	%rd2080, [%rd1841+101];
	shl.b64 	%rd2081, %rd2080, 40;
	or.b64  	%rd2082, %rd2081, %rd2079;
	ld.global.u8 	%rd2083, [%rd1841+102];
	shl.b64 	%rd2084, %rd2083, 48;
	or.b64  	%rd2085, %rd2084, %rd2082;
	ld.global.u8 	%rd2086, [%rd1841+103];
	shl.b64 	%rd2087, %rd2086, 56;
	or.b64  	%rd2088, %rd2087, %rd2085;
	xor.b64  	%rd3902, %rd3902, %rd2088;
	ld.global.u8 	%rd2089, [%rd1841+104];
	ld.global.u8 	%r767, [%rd1841+105];
	mul.wide.u32 	%rd2090, %r767, 256;
	or.b64  	%rd2091, %rd2090, %rd2089;
	ld.global.u8 	%r768, [%rd1841+106];
	mul.wide.u32 	%rd2092, %r768, 65536;
	or.b64  	%rd2093, %rd2092, %rd2091;
	ld.global.u8 	%r769, [%rd1841+107];
	mul.wide.u32 	%rd2094, %r769, 16777216;
	or.b64  	%rd2095, %rd2094, %rd2093;
	ld.global.u8 	%rd2096, [%rd1841+108];
	shl.b64 	%rd2097, %rd2096, 32;
	or.b64  	%rd2098, %rd2097, %rd2095;
	ld.global.u8 	%rd2099, [%rd1841+109];
	shl.b64 	%rd2100, %rd2099, 40;
	or.b64  	%rd2101, %rd2100, %rd2098;
	ld.global.u8 	%rd2102, [%rd1841+110];
	shl.b64 	%rd2103, %rd2102, 48;
	or.b64  	%rd2104, %rd2103, %rd2101;
	ld.global.u8 	%rd2105, [%rd1841+111];
	shl.b64 	%rd2106, %rd2105, 56;
	or.b64  	%rd2107, %rd2106, %rd2104;
	xor.b64  	%rd3903, %rd3903, %rd2107;
	ld.global.u8 	%rd2108, [%rd1841+112];
	ld.global.u8 	%r770, [%rd1841+113];
	mul.wide.u32 	%rd2109, %r770, 256;
	or.b64  	%rd2110, %rd2109, %rd2108;
	ld.global.u8 	%r771, [%rd1841+114];
	mul.wide.u32 	%rd2111, %r771, 65536;
	or.b64  	%rd2112, %rd2111, %rd2110;
	ld.global.u8 	%r772, [%rd1841+115];
	mul.wide.u32 	%rd2113, %r772, 16777216;
	or.b64  	%rd2114, %rd2113, %rd2112;
	ld.global.u8 	%rd2115, [%rd1841+116];
	shl.b64 	%rd2116, %rd2115, 32;
	or.b64  	%rd2117, %rd2116, %rd2114;
	ld.global.u8 	%rd2118, [%rd1841+117];
	shl.b64 	%rd2119, %rd2118, 40;
	or.b64  	%rd2120, %rd2119, %rd2117;
	ld.global.u8 	%rd2121, [%rd1841+118];
	shl.b64 	%rd2122, %rd2121, 48;
	or.b64  	%rd2123, %rd2122, %rd2120;
	ld.global.u8 	%rd2124, [%rd1841+119];
	shl.b64 	%rd2125, %rd2124, 56;
	or.b64  	%rd2126, %rd2125, %rd2123;
	xor.b64  	%rd3904, %rd3904, %rd2126;
	add.s32 	%r773, %r1602, 120;
	cvt.u64.u32 	%rd2127, %r773;
	add.s64 	%rd2128, %rd418, %rd2127;
	ld.global.u8 	%rd2129, [%rd2128];
	ld.global.u8 	%r774, [%rd2128+1];
	mul.wide.u32 	%rd2130, %r774, 256;
	or.b64  	%rd2131, %rd2130, %rd2129;
	ld.global.u8 	%r775, [%rd2128+2];
	mul.wide.u32 	%rd2132, %r775, 65536;
	or.b64  	%rd2133, %rd2132, %rd2131;
	ld.global.u8 	%r776, [%rd2128+3];
	mul.wide.u32 	%rd2134, %r776, 16777216;
	or.b64  	%rd2135, %rd2134, %rd2133;
	ld.global.u8 	%rd2136, [%rd2128+4];
	shl.b64 	%rd2137, %rd2136, 32;
	or.b64  	%rd2138, %rd2137, %rd2135;
	ld.global.u8 	%rd2139, [%rd2128+5];
	shl.b64 	%rd2140, %rd2139, 40;
	or.b64  	%rd2141, %rd2140, %rd2138;
	ld.global.u8 	%rd2142, [%rd2128+6];
	shl.b64 	%rd2143, %rd2142, 48;
	or.b64  	%rd2144, %rd2143, %rd2141;
	ld.global.u8 	%rd2145, [%rd2128+7];
	shl.b64 	%rd2146, %rd2145, 56;
	or.b64  	%rd2147, %rd2146, %rd2144;
	xor.b64  	%rd3905, %rd3905, %rd2147;
	add.s32 	%r777, %r1602, 128;
	cvt.u64.u32 	%rd2148, %r777;
	add.s64 	%rd2149, %rd418, %rd2148;
	ld.global.u8 	%rd2150, [%rd2149];
	ld.global.u8 	%r778, [%rd2149+1];
	mul.wide.u32 	%rd2151, %r778, 256;
	or.b64  	%rd2152, %rd2151, %rd2150;
	ld.global.u8 	%r779, [%rd2149+2];
	mul.wide.u32 	%rd2153, %r779, 65536;
	or.b64  	%rd2154, %rd2153, %rd2152;
	ld.global.u8 	%r780, [%rd2149+3];
	mul.wide.u32 	%rd2155, %r780, 16777216;
	or.b64  	%rd2156, %rd2155, %rd2154;
	ld.global.u8 	%rd2157, [%rd2149+4];
	shl.b64 	%rd2158, %rd2157, 32;
	or.b64  	%rd2159, %rd2158, %rd2156;
	ld.global.u8 	%rd2160, [%rd2149+5];
	shl.b64 	%rd2161, %rd2160, 40;
	or.b64  	%rd2162, %rd2161, %rd2159;
	ld.global.u8 	%rd2163, [%rd2149+6];
	shl.b64 	%rd2164, %rd2163, 48;
	or.b64  	%rd2165, %rd2164, %rd2162;
	ld.global.u8 	%rd2166, [%rd2149+7];
	shl.b64 	%rd2167, %rd2166, 56;
	or.b64  	%rd2168, %rd2167, %rd2165;
	xor.b64  	%rd3906, %rd3906, %rd2168;
	mov.b32 	%r1601, 0;
	mov.u64 	%rd3915, %rd1839;
$L__BB2_133:
	xor.b64  	%rd2169, %rd3895, %rd3890;
	xor.b64  	%rd2170, %rd2169, %rd3900;
	xor.b64  	%rd2171, %rd2170, %rd3905;
	xor.b64  	%rd2172, %rd2171, %rd3936;
	xor.b64  	%rd2173, %rd3896, %rd3891;
	xor.b64  	%rd2174, %rd2173, %rd3901;
	xor.b64  	%rd2175, %rd2174, %rd3906;
	xor.b64  	%rd2176, %rd2175, %rd3937;
	xor.b64  	%rd2177, %rd3897, %rd3892;
	xor.b64  	%rd2178, %rd2177, %rd3902;
	xor.b64  	%rd2179, %rd2178, %rd3933;
	xor.b64  	%rd2180, %rd2179, %rd3938;
	xor.b64  	%rd2181, %rd3898, %rd3893;
	xor.b64  	%rd2182, %rd2181, %rd3903;
	xor.b64  	%rd2183, %rd2182, %rd3934;
	xor.b64  	%rd2184, %rd2183, %rd3939;
	xor.b64  	%rd2185, %rd3899, %rd3894;
	xor.b64  	%rd2186, %rd2185, %rd3904;
	xor.b64  	%rd2187, %rd2186, %rd3935;
	xor.b64  	%rd2188, %rd2187, %rd3940;
	mov.b64 	{%r781, %r782}, %rd2176;
	shf.l.wrap.b32 	%r783, %r781, %r782, 1;
	shf.l.wrap.b32 	%r784, %r782, %r781, 1;
	mov.b64 	%rd2189, {%r784, %r783};
	xor.b64  	%rd2190, %rd2189, %rd2188;
	mov.b64 	{%r785, %r786}, %rd2180;
	shf.l.wrap.b32 	%r787, %r785, %r786, 1;
	shf.l.wrap.b32 	%r788, %r786, %r785, 1;
	mov.b64 	%rd2191, {%r788, %r787};
	xor.b64  	%rd2192, %rd2191, %rd2172;
	mov.b64 	{%r789, %r790}, %rd2184;
	shf.l.wrap.b32 	%r791, %r789, %r790, 1;
	shf.l.wrap.b32 	%r792, %r790, %r789, 1;
	mov.b64 	%rd2193, {%r792, %r791};
	xor.b64  	%rd2194, %rd2193, %rd2176;
	mov.b64 	{%r793, %r794}, %rd2188;
	shf.l.wrap.b32 	%r795, %r793, %r794, 1;
	shf.l.wrap.b32 	%r796, %r794, %r793, 1;
	mov.b64 	%rd2195, {%r796, %r795};
	xor.b64  	%rd2196, %rd2195, %rd2180;
	mov.b64 	{%r797, %r798}, %rd2172;
	shf.l.wrap.b32 	%r799, %r797, %r798, 1;
	shf.l.wrap.b32 	%r800, %r798, %r797, 1;
	mov.b64 	%rd2197, {%r800, %r799};
	xor.b64  	%rd2198, %rd2197, %rd2184;
	xor.b64  	%rd2199, %rd2190, %rd3890;
	xor.b64  	%rd2200, %rd2192, %rd3891;
	xor.b64  	%rd2201, %rd2194, %rd3892;
	xor.b64  	%rd2202, %rd2196, %rd3893;
	xor.b64  	%rd2203, %rd2198, %rd3894;
	xor.b64  	%rd2204, %rd2190, %rd3895;
	xor.b64  	%rd2205, %rd2192, %rd3896;
	xor.b64  	%rd2206, %rd2194, %rd3897;
	xor.b64  	%rd2207, %rd2196, %rd3898;
	xor.b64  	%rd2208, %rd2198, %rd3899;
	xor.b64  	%rd2209, %rd2190, %rd3900;
	xor.b64  	%rd2210, %rd2192, %rd3901;
	xor.b64  	%rd2211, %rd2194, %rd3902;
	xor.b64  	%rd2212, %rd2196, %rd3903;
	xor.b64  	%rd2213, %rd2198, %rd3904;
	xor.b64  	%rd2214, %rd2190, %rd3905;
	xor.b64  	%rd2215, %rd2192, %rd3906;
	xor.b64  	%rd2216, %rd2194, %rd3933;
	xor.b64  	%rd2217, %rd2196, %rd3934;
	xor.b64  	%rd2218, %rd2198, %rd3935;
	xor.b64  	%rd2219, %rd2190, %rd3936;
	xor.b64  	%rd2220, %rd2192, %rd3937;
	xor.b64  	%rd2221, %rd2194, %rd3938;
	xor.b64  	%rd2222, %rd2196, %rd3939;
	xor.b64  	%rd2223, %rd2198, %rd3940;
	mov.b64 	{%r801, %r802}, %rd2200;
	shf.l.wrap.b32 	%r803, %r801, %r802, 1;
	shf.l.wrap.b32 	%r804, %r802, %r801, 1;
	mov.b64 	%rd2224, {%r804, %r803};
	mov.b64 	{%r805, %r806}, %rd2201;
	shf.l.wrap.b32 	%r807, %r806, %r805, 30;
	shf.l.wrap.b32 	%r808, %r805, %r806, 30;
	mov.b64 	%rd2225, {%r808, %r807};
	mov.b64 	{%r809, %r810}, %rd2202;
	shf.l.wrap.b32 	%r811, %r809, %r810, 28;
	shf.l.wrap.b32 	%r812, %r810, %r809, 28;
	mov.b64 	%rd2226, {%r812, %r811};
	mov.b64 	{%r813, %r814}, %rd2203;
	shf.l.wrap.b32 	%r815, %r813, %r814, 27;
	shf.l.wrap.b32 	%r816, %r814, %r813, 27;
	mov.b64 	%rd2227, {%r816, %r815};
	mov.b64 	{%r817, %r818}, %rd2204;
	shf.l.wrap.b32 	%r819, %r818, %r817, 4;
	shf.l.wrap.b32 	%r820, %r817, %r818, 4;
	mov.b64 	%rd2228, {%r820, %r819};
	mov.b64 	{%r821, %r822}, %rd2205;
	shf.l.wrap.b32 	%r823, %r822, %r821, 12;
	shf.l.wrap.b32 	%r824, %r821, %r822, 12;
	mov.b64 	%rd2229, {%r824, %r823};
	mov.b64 	{%r825, %r826}, %rd2206;
	shf.l.wrap.b32 	%r827, %r825, %r826, 6;
	shf.l.wrap.b32 	%r828, %r826, %r825, 6;
	mov.b64 	%rd2230, {%r828, %r827};
	mov.b64 	{%r829, %r830}, %rd2207;
	shf.l.wrap.b32 	%r831, %r830, %r829, 23;
	shf.l.wrap.b32 	%r832, %r829, %r830, 23;
	mov.b64 	%rd2231, {%r832, %r831};
	mov.b64 	{%r833, %r834}, %rd2208;
	shf.l.wrap.b32 	%r835, %r833, %r834, 20;
	shf.l.wrap.b32 	%r836, %r834, %r833, 20;
	mov.b64 	%rd2232, {%r836, %r835};
	mov.b64 	{%r837, %r838}, %rd2209;
	shf.l.wrap.b32 	%r839, %r837, %r838, 3;
	shf.l.wrap.b32 	%r840, %r838, %r837, 3;
	mov.b64 	%rd2233, {%r840, %r839};
	mov.b64 	{%r841, %r842}, %rd2210;
	shf.l.wrap.b32 	%r843, %r841, %r842, 10;
	shf.l.wrap.b32 	%r844, %r842, %r841, 10;
	mov.b64 	%rd2234, {%r844, %r843};
	mov.b64 	{%r845, %r846}, %rd2211;
	shf.l.wrap.b32 	%r847, %r846, %r845, 11;
	shf.l.wrap.b32 	%r848, %r845, %r846, 11;
	mov.b64 	%rd2235, {%r848, %r847};
	mov.b64 	{%r849, %r850}, %rd2212;
	shf.l.wrap.b32 	%r851, %r849, %r850, 25;
	shf.l.wrap.b32 	%r852, %r850, %r849, 25;
	mov.b64 	%rd2236, {%r852, %r851};
	mov.b64 	{%r853, %r854}, %rd2213;
	shf.l.wrap.b32 	%r855, %r854, %r853, 7;
	shf.l.wrap.b32 	%r856, %r853, %r854, 7;
	mov.b64 	%rd2237, {%r856, %r855};
	mov.b64 	{%r857, %r858}, %rd2214;
	shf.l.wrap.b32 	%r859, %r858, %r857, 9;
	shf.l.wrap.b32 	%r860, %r857, %r858, 9;
	mov.b64 	%rd2238, {%r860, %r859};
	mov.b64 	{%r861, %r862}, %rd2215;
	shf.l.wrap.b32 	%r863, %r862, %r861, 13;
	shf.l.wrap.b32 	%r864, %r861, %r862, 13;
	mov.b64 	%rd2239, {%r864, %r863};
	mov.b64 	{%r865, %r866}, %rd2216;
	shf.l.wrap.b32 	%r867, %r865, %r866, 15;
	shf.l.wrap.b32 	%r868, %r866, %r865, 15;
	mov.b64 	%rd2240, {%r868, %r867};
	mov.b64 	{%r869, %r870}, %rd2217;
	shf.l.wrap.b32 	%r871, %r869, %r870, 21;
	shf.l.wrap.b32 	%r872, %r870, %r869, 21;
	mov.b64 	%rd2241, {%r872, %r871};
	mov.b64 	{%r873, %r874}, %rd2218;
	shf.l.wrap.b32 	%r875, %r873, %r874, 8;
	shf.l.wrap.b32 	%r876, %r874, %r873, 8;
	mov.b64 	%rd2242, {%r876, %r875};
	mov.b64 	{%r877, %r878}, %rd2219;
	shf.l.wrap.b32 	%r879, %r877, %r878, 18;
	shf.l.wrap.b32 	%r880, %r878, %r877, 18;
	mov.b64 	%rd2243, {%r880, %r879};
	mov.b64 	{%r881, %r882}, %rd2220;
	shf.l.wrap.b32 	%r883, %r881, %r882, 2;
	shf.l.wrap.b32 	%r884, %r882, %r881, 2;
	mov.b64 	%rd2244, {%r884, %r883};
	mov.b64 	{%r885, %r886}, %rd2221;
	shf.l.wrap.b32 	%r887, %r886, %r885, 29;
	shf.l.wrap.b32 	%r888, %r885, %r886, 29;
	mov.b64 	%rd2245, {%r888, %r887};
	mov.b64 	{%r889, %r890}, %rd2222;
	shf.l.wrap.b32 	%r891, %r890, %r889, 24;
	shf.l.wrap.b32 	%r892, %r889, %r890, 24;
	mov.b64 	%rd2246, {%r892, %r891};
	mov.b64 	{%r893, %r894}, %rd2223;
	shf.l.wrap.b32 	%r895, %r893, %r894, 14;
	shf.l.wrap.b32 	%r896, %r894, %r893, 14;
	mov.b64 	%rd2247, {%r896, %r895};
	not.b64 	%rd2248, %rd2229;
	and.b64  	%rd2249, %rd2235, %rd2248;
	not.b64 	%rd2250, %rd2235;
	and.b64  	%rd2251, %rd2241, %rd2250;
	xor.b64  	%rd3891, %rd2251, %rd2229;
	not.b64 	%rd2252, %rd2241;
	and.b64  	%rd2253, %rd2247, %rd2252;
	xor.b64  	%rd3892, %rd2253, %rd2235;
	not.b64 	%rd2254, %rd2247;
	and.b64  	%rd2255, %rd2199, %rd2254;
	xor.b64  	%rd3893, %rd2255, %rd2241;
	not.b64 	%rd2256, %rd2199;
	and.b64  	%rd2257, %rd2229, %rd2256;
	xor.b64  	%rd3894, %rd2257, %rd2247;
	not.b64 	%rd2258, %rd2232;
	and.b64  	%rd2259, %rd2233, %rd2258;
	xor.b64  	%rd3895, %rd2259, %rd2226;
	not.b64 	%rd2260, %rd2233;
	and.b64  	%rd2261, %rd2239, %rd2260;
	xor.b64  	%rd3896, %rd2261, %rd2232;
	not.b64 	%rd2262, %rd2239;
	and.b64  	%rd2263, %rd2245, %rd2262;
	xor.b64  	%rd3897, %rd2263, %rd2233;
	not.b64 	%rd2264, %rd2245;
	and.b64  	%rd2265, %rd2226, %rd2264;
	xor.b64  	%rd3898, %rd2265, %rd2239;
	not.b64 	%rd2266, %rd2226;
	and.b64  	%rd2267, %rd2232, %rd2266;
	xor.b64  	%rd3899, %rd2267, %rd2245;
	not.b64 	%rd2268, %rd2230;
	and.b64  	%rd2269, %rd2236, %rd2268;
	xor.b64  	%rd3900, %rd2269, %rd2224;
	not.b64 	%rd2270, %rd2236;
	and.b64  	%rd2271, %rd2242, %rd2270;
	xor.b64  	%rd3901, %rd2271, %rd2230;
	not.b64 	%rd2272, %rd2242;
	and.b64  	%rd2273, %rd2243, %rd2272;
	xor.b64  	%rd3902, %rd2273, %rd2236;
	not.b64 	%rd2274, %rd2243;
	and.b64  	%rd2275, %rd2224, %rd2274;
	xor.b64  	%rd3903, %rd2275, %rd2242;
	not.b64 	%rd2276, %rd2224;
	and.b64  	%rd2277, %rd2230, %rd2276;
	xor.b64  	%rd3904, %rd2277, %rd2243;
	not.b64 	%rd2278, %rd2228;
	and.b64  	%rd2279, %rd2234, %rd2278;
	xor.b64  	%rd3905, %rd2279, %rd2227;
	not.b64 	%rd2280, %rd2234;
	and.b64  	%rd2281, %rd2240, %rd2280;
	xor.b64  	%rd3906, %rd2281, %rd2228;
	not.b64 	%rd2282, %rd2240;
	and.b64  	%rd2283, %rd2246, %rd2282;
	xor.b64  	%rd3933, %rd2283, %rd2234;
	not.b64 	%rd2284, %rd2246;
	and.b64  	%rd2285, %rd2227, %rd2284;
	xor.b64  	%rd3934, %rd2285, %rd2240;
	not.b64 	%rd2286, %rd2227;
	and.b64  	%rd2287, %rd2228, %rd2286;
	xor.b64  	%rd3935, %rd2287, %rd2246;
	not.b64 	%rd2288, %rd2231;
	and.b64  	%rd2289, %rd2237, %rd2288;
	xor.b64  	%rd3936, %rd2289, %rd2225;
	not.b64 	%rd2290, %rd2237;
	and.b64  	%rd2291, %rd2238, %rd2290;
	xor.b64  	%rd3937, %rd2291, %rd2231;
	not.b64 	%rd2292, %rd2238;
	and.b64  	%rd2293, %rd2244, %rd2292;
	xor.b64  	%rd3938, %rd2293, %rd2237;
	not.b64 	%rd2294, %rd2244;
	and.b64  	%rd2295, %rd2225, %rd2294;
	xor.b64  	%rd3939, %rd2295, %rd2238;
	not.b64 	%rd2296, %rd2225;
	and.b64  	%rd2297, %rd2231, %rd2296;
	xor.b64  	%rd3940, %rd2297, %rd2244;
	ld.const.u64 	%rd2298, [%rd3915];
	xor.b64  	%rd2299, %rd2249, %rd2298;
	xor.b64  	%rd3890, %rd2299, %rd2199;
	add.s32 	%r1601, %r1601, 1;
	add.s64 	%rd3915, %rd3915, 8;
	setp.ne.s32 	%p168, %r1601, 24;
	@%p168 bra 	$L__BB2_133;
	add.s32 	%r1602, %r1602, 136;
	add.s32 	%r1570, %r1570, -136;
	setp.gt.u32 	%p169, %r1570, 135;
	@%p169 bra 	$L__BB2_132;
$L__BB2_135:
	mov.b32 	%r897, 0;
	st.local.v2.b32 	[%rd1], {%r897, %r897};
	st.local.v2.b32 	[%rd1+8], {%r897, %r897};
	st.local.v2.b32 	[%rd1+16], {%r897, %r897};
	st.local.v2.b32 	[%rd1+24], {%r897, %r897};
	st.local.v2.b32 	[%rd1+32], {%r897, %r897};
	st.local.v2.b32 	[%rd1+40], {%r897, %r897};
	st.local.v2.b32 	[%rd1+48], {%r897, %r897};
	st.local.v2.b32 	[%rd1+56], {%r897, %r897};
	st.local.v2.b32 	[%rd1+64], {%r897, %r897};
	st.local.v2.b32 	[%rd1+72], {%r897, %r897};
	st.local.v2.b32 	[%rd1+80], {%r897, %r897};
	st.local.v2.b32 	[%rd1+88], {%r897, %r897};
	st.local.v2.b32 	[%rd1+96], {%r897, %r897};
	st.local.v2.b32 	[%rd1+104], {%r897, %r897};
	st.local.v2.b32 	[%rd1+112], {%r897, %r897};
	st.local.v2.b32 	[%rd1+120], {%r897, %r897};
	st.local.v2.b32 	[%rd1+128], {%r897, %r897};
	setp.eq.s32 	%p170, %r1570, 0;
	@%p170 bra 	$L__BB2_142;
	setp.lt.u32 	%p171, %r1570, 4;
	mov.b32 	%r1606, 0;
	@%p171 bra 	$L__BB2_139;
	cvt.u16.u32 	%rs539, %r1570;
	shr.u16 	%rs540, %rs539, 2;
	and.b16  	%rs541, %rs540, 63;
	mul.wide.u16 	%r899, %rs541, 4;
	neg.s32 	%r1605, %r899;
	add.s32 	%r1604, %r1602, 3;
	and.b32  	%r1606, %r1570, 252;
	mov.u64 	%rd3966, %rd1;
$L__BB2_138:
	add.s32 	%r900, %r1604, -2;
	add.s32 	%r901, %r1604, -3;
	cvt.u64.u32 	%rd2300, %r901;
	add.s64 	%rd2301, %rd418, %rd2300;
	cvt.u64.u32 	%rd2302, %r900;
	add.s64 	%rd2303, %rd418, %rd2302;
	add.s32 	%r902, %r1604, -1;
	cvt.u64.u32 	%rd2304, %r902;
	add.s64 	%rd2305, %rd418, %rd2304;
	cvt.u64.u32 	%rd2306, %r1604;
	add.s64 	%rd2307, %rd418, %rd2306;
	ld.global.u8 	%r903, [%rd2307];
	ld.global.u8 	%r904, [%rd2305];
	prmt.b32 	%r905, %r904, %r903, 0x3340U;
	ld.global.u8 	%r906, [%rd2303];
	ld.global.u8 	%r907, [%rd2301];
	prmt.b32 	%r908, %r907, %r906, 0x3340U;
	prmt.b32 	%r909, %r908, %r905, 0x5410U;
	st.local.u32 	[%rd3966], %r909;
	add.s32 	%r1605, %r1605, 4;
	add.s64 	%rd3966, %rd3966, 4;
	add.s32 	%r1604, %r1604, 4;
	setp.ne.s32 	%p172, %r1605, 0;
	@%p172 bra 	$L__BB2_138;
$L__BB2_139:
	and.b32  	%r910, %r1570, 3;
	setp.eq.s32 	%p173, %r910, 0;
	@%p173 bra 	$L__BB2_142;
	cvt.u64.u32 	%rd2308, %r1606;
	add.s64 	%rd3967, %rd1, %rd2308;
	add.s32 	%r1608, %r1606, %r1602;
	and.b32  	%r911, %r1570, 3;
	neg.s32 	%r1607, %r911;
$L__BB2_141:
	.pragma "nounroll";
	cvt.u64.u32 	%rd2309, %r1608;
	add.s64 	%rd2310, %rd418, %rd2309;
	ld.global.u8 	%rs542, [%rd2310];
	st.local.u8 	[%rd3967], %rs542;
	add.s64 	%rd3967, %rd3967, 1;
	add.s32 	%r1608, %r1608, 1;
	add.s32 	%r1607, %r1607, 1;
	setp.ne.s32 	%p174, %r1607, 0;
	@%p174 bra 	$L__BB2_141;
$L__BB2_142:
	cvt.u64.u32 	%rd2311, %r1570;
	add.s64 	%rd2312, %rd1, %rd2311;
	mov.b16 	%rs543, 1;
	st.local.u8 	[%rd2312], %rs543;
	ld.local.v2.b32 	{%r913, %r914}, [%rd1+128];
	bfe.u32 	%r915, %r914, 24, 8;
	bfe.u32 	%r916, %r914, 16, 8;
	bfe.u32 	%r917, %r914, 8, 8;
	bfe.u32 	%r918, %r914, 0, 8;
	ld.local.v2.b32 	{%r919, %r920}, [%rd1];
	bfe.u32 	%r921, %r920, 24, 8;
	bfe.u32 	%r922, %r920, 16, 8;
	bfe.u32 	%r923, %r920, 8, 8;
	bfe.u32 	%r924, %r920, 0, 8;
	ld.local.u32 	%rd2313, [%rd1];
	cvt.u64.u32 	%rd2314, %r924;
	shl.b64 	%rd2315, %rd2314, 32;
	and.b64  	%rd2316, %rd2315, 1095216660480;
	or.b64  	%rd2317, %rd2316, %rd2313;
	cvt.u64.u32 	%rd2318, %r923;
	shl.b64 	%rd2319, %rd2318, 40;
	and.b64  	%rd2320, %rd2319, 280375465082880;
	or.b64  	%rd2321, %rd2320, %rd2317;
	cvt.u64.u32 	%rd2322, %r922;
	shl.b64 	%rd2323, %rd2322, 48;
	and.b64  	%rd2324, %rd2323, 71776119061217280;
	or.b64  	%rd2325, %rd2324, %rd2321;
	cvt.u64.u32 	%rd2326, %r921;
	shl.b64 	%rd2327, %rd2326, 56;
	or.b64  	%rd2328, %rd2327, %rd2325;
	xor.b64  	%rd3968, %rd3890, %rd2328;
	ld.local.v2.b32 	{%r925, %r926}, [%rd1+8];
	bfe.u32 	%r927, %r926, 24, 8;
	bfe.u32 	%r928, %r926, 16, 8;
	bfe.u32 	%r929, %r926, 8, 8;
	bfe.u32 	%r930, %r926, 0, 8;
	ld.local.u32 	%rd2329, [%rd1+8];
	cvt.u64.u32 	%rd2330, %r930;
	shl.b64 	%rd2331, %rd2330, 32;
	and.b64  	%rd2332, %rd2331, 1095216660480;
	or.b64  	%rd2333, %rd2332, %rd2329;
	cvt.u64.u32 	%rd2334, %r929;
	shl.b64 	%rd2335, %rd2334, 40;
	and.b64  	%rd2336, %rd2335, 280375465082880;
	or.b64  	%rd2337, %rd2336, %rd2333;
	cvt.u64.u32 	%rd2338, %r928;
	shl.b64 	%rd2339, %rd2338, 48;
	and.b64  	%rd2340, %rd2339, 71776119061217280;
	or.b64  	%rd2341, %rd2340, %rd2337;
	cvt.u64.u32 	%rd2342, %r927;
	shl.b64 	%rd2343, %rd2342, 56;
	or.b64  	%rd2344, %rd2343, %rd2341;
	xor.b64  	%rd3969, %rd3891, %rd2344;
	ld.local.v2.b32 	{%r931, %r932}, [%rd1+16];
	bfe.u32 	%r933, %r932, 24, 8;
	bfe.u32 	%r934, %r932, 16, 8;
	bfe.u32 	%r935, %r932, 8, 8;
	bfe.u32 	%r936, %r932, 0, 8;
	ld.local.u32 	%rd2345, [%rd1+16];
	cvt.u64.u32 	%rd2346, %r936;
	shl.b64 	%rd2347, %rd2346, 32;
	and.b64  	%rd2348, %rd2347, 1095216660480;
	or.b64  	%rd2349, %rd2348, %rd2345;
	cvt.u64.u32 	%rd2350, %r935;
	shl.b64 	%rd2351, %rd2350, 40;
	and.b64  	%rd2352, %rd2351, 280375465082880;
	or.b64  	%rd2353, %rd2352, %rd2349;
	cvt.u64.u32 	%rd2354, %r934;
	shl.b64 	%rd2355, %rd2354, 48;
	and.b64  	%rd2356, %rd2355, 71776119061217280;
	or.b64  	%rd2357, %rd2356, %rd2353;
	cvt.u64.u32 	%rd2358, %r933;
	shl.b64 	%rd2359, %rd2358, 56;
	or.b64  	%rd2360, %rd2359, %rd2357;
	xor.b64  	%rd3970, %rd3892, %rd2360;
	ld.local.v2.b32 	{%r937, %r938}, [%rd1+24];
	bfe.u32 	%r939, %r938, 24, 8;
	bfe.u32 	%r940, %r938, 16, 8;
	bfe.u32 	%r941, %r938, 8, 8;
	bfe.u32 	%r942, %r938, 0, 8;
	ld.local.u32 	%rd2361, [%rd1+24];
	cvt.u64.u32 	%rd2362, %r942;
	shl.b64 	%rd2363, %rd2362, 32;
	and.b64  	%rd2364, %rd2363, 1095216660480;
	or.b64  	%rd2365, %rd2364, %rd2361;
	cvt.u64.u32 	%rd2366, %r941;
	shl.b64 	%rd2367, %rd2366, 40;
	and.b64  	%rd2368, %rd2367, 280375465082880;
	or.b64  	%rd2369, %rd2368, %rd2365;
	cvt.u64.u32 	%rd2370, %r940;
	shl.b64 	%rd2371, %rd2370, 48;
	and.b64  	%rd2372, %rd2371, 71776119061217280;
	or.b64  	%rd2373, %rd2372, %rd2369;
	cvt.u64.u32 	%rd2374, %r939;
	shl.b64 	%rd2375, %rd2374, 56;
	or.b64  	%rd2376, %rd2375, %rd2373;
	xor.b64  	%rd3971, %rd3893, %rd2376;
	ld.local.v2.b32 	{%r943, %r944}, [%rd1+32];
	bfe.u32 	%r945, %r944, 24, 8;
	bfe.u32 	%r946, %r944, 16, 8;
	bfe.u32 	%r947, %r944, 8, 8;
	bfe.u32 	%r948, %r944, 0, 8;
	ld.local.u32 	%rd2377, [%rd1+32];
	cvt.u64.u32 	%rd2378, %r948;
	shl.b64 	%rd2379, %rd2378, 32;
	and.b64  	%rd2380, %rd2379, 1095216660480;
	or.b64  	%rd2381, %rd2380, %rd2377;
	cvt.u64.u32 	%rd2382, %r947;
	shl.b64 	%rd2383, %rd2382, 40;
	and.b64  	%rd2384, %rd2383, 280375465082880;
	or.b64  	%rd2385, %rd2384, %rd2381;
	cvt.u64.u32 	%rd2386, %r946;
	shl.b64 	%rd2387, %rd2386, 48;
	and.b64  	%rd2388, %rd2387, 71776119061217280;
	or.b64  	%rd2389, %rd2388, %rd2385;
	cvt.u64.u32 	%rd2390, %r945;
	shl.b64 	%rd2391, %rd2390, 56;
	or.b64  	%rd2392, %rd2391, %rd2389;
	xor.b64  	%rd3972, %rd3894, %rd2392;
	ld.local.v2.b32 	{%r949, %r950}, [%rd1+40];
	bfe.u32 	%r951, %r950, 24, 8;
	bfe.u32 	%r952, %r950, 16, 8;
	bfe.u32 	%r953, %r950, 8, 8;
	bfe.u32 	%r954, %r950, 0, 8;
	ld.local.u32 	%rd2393, [%rd1+40];
	cvt.u64.u32 	%rd2394, %r954;
	shl.b64 	%rd2395, %rd2394, 32;
	and.b64  	%rd2396, %rd2395, 1095216660480;
	or.b64  	%rd2397, %rd2396, %rd2393;
	cvt.u64.u32 	%rd2398, %r953;
	shl.b64 	%rd2399, %rd2398, 40;
	and.b64  	%rd2400, %rd2399, 280375465082880;
	or.b64  	%rd2401, %rd2400, %rd2397;
	cvt.u64.u32 	%rd2402, %r952;
	shl.b64 	%rd2403, %rd2402, 48;
	and.b64  	%rd2404, %rd2403, 71776119061217280;
	or.b64  	%rd2405, %rd2404, %rd2401;
	cvt.u64.u32 	%rd2406, %r951;
	shl.b64 	%rd2407, %rd2406, 56;
	or.b64  	%rd2408, %rd2407, %rd2405;
	xor.b64  	%rd3973, %rd3895, %rd2408;
	ld.local.v2.b32 	{%r955, %r956}, [%rd1+48];
	bfe.u32 	%r957, %r956, 24, 8;
	bfe.u32 	%r958, %r956, 16, 8;
	bfe.u32 	%r959, %r956, 8, 8;
	bfe.u32 	%r960, %r956, 0, 8;
	ld.local.u32 	%rd2409, [%rd1+48];
	cvt.u64.u32 	%rd2410, %r960;
	shl.b64 	%rd2411, %rd2410, 32;
	and.b64  	%rd2412, %rd2411, 1095216660480;
	or.b64  	%rd2413, %rd2412, %rd2409;
	cvt.u64.u32 	%rd2414, %r959;
	shl.b64 	%rd2415, %rd2414, 40;
	and.b64  	%rd2416, %rd2415, 280375465082880;
	or.b64  	%rd2417, %rd2416, %rd2413;
	cvt.u64.u32 	%rd2418, %r958;
	shl.b64 	%rd2419, %rd2418, 48;
	and.b64  	%rd2420, %rd2419, 71776119061217280;
	or.b64  	%rd2421, %rd2420, %rd2417;
	cvt.u64.u32 	%rd2422, %r957;
	shl.b64 	%rd2423, %rd2422, 56;
	or.b64  	%rd2424, %rd2423, %rd2421;
	xor.b64  	%rd3974, %rd3896, %rd2424;
	ld.local.v2.b32 	{%r961, %r962}, [%rd1+56];
	bfe.u32 	%r963, %r962, 24, 8;
	bfe.u32 	%r964, %r962, 16, 8;
	bfe.u32 	%r965, %r962, 8, 8;
	bfe.u32 	%r966, %r962, 0, 8;
	ld.local.u32 	%rd2425, [%rd1+56];
	cvt.u64.u32 	%rd2426, %r966;
	shl.b64 	%rd2427, %rd2426, 32;
	and.b64  	%rd2428, %rd2427, 1095216660480;
	or.b64  	%rd2429, %rd2428, %rd2425;
	cvt.u64.u32 	%rd2430, %r965;
	shl.b64 	%rd2431, %rd2430, 40;
	and.b64  	%rd2432, %rd2431, 280375465082880;
	or.b64  	%rd2433, %rd2432, %rd2429;
	cvt.u64.u32 	%rd2434, %r964;
	shl.b64 	%rd2435, %rd2434, 48;
	and.b64  	%rd2436, %rd2435, 71776119061217280;
	or.b64  	%rd2437, %rd2436, %rd2433;
	cvt.u64.u32 	%rd2438, %r963;
	shl.b64 	%rd2439, %rd2438, 56;
	or.b64  	%rd2440, %rd2439, %rd2437;
	xor.b64  	%rd3975, %rd3897, %rd2440;
	ld.local.v2.b32 	{%r967, %r968}, [%rd1+64];
	bfe.u32 	%r969, %r968, 24, 8;
	bfe.u32 	%r970, %r968, 16, 8;
	bfe.u32 	%r971, %r968, 8, 8;
	bfe.u32 	%r972, %r968, 0, 8;
	ld.local.u32 	%rd2441, [%rd1+64];
	cvt.u64.u32 	%rd2442, %r972;
	shl.b64 	%rd2443, %rd2442, 32;
	and.b64  	%rd2444, %rd2443, 1095216660480;
	or.b64  	%rd2445, %rd2444, %rd2441;
	cvt.u64.u32 	%rd2446, %r971;
	shl.b64 	%rd2447, %rd2446, 40;
	and.b64  	%rd2448, %rd2447, 280375465082880;
	or.b64  	%rd2449, %rd2448, %rd2445;
	cvt.u64.u32 	%rd2450, %r970;
	shl.b64 	%rd2451, %rd2450, 48;
	and.b64  	%rd2452, %rd2451, 71776119061217280;
	or.b64  	%rd2453, %rd2452, %rd2449;
	cvt.u64.u32 	%rd2454, %r969;
	shl.b64 	%rd2455, %rd2454, 56;
	or.b64  	%rd2456, %rd2455, %rd2453;
	xor.b64  	%rd3976, %rd3898, %rd2456;
	ld.local.v2.b32 	{%r973, %r974}, [%rd1+72];
	bfe.u32 	%r975, %r974, 24, 8;
	bfe.u32 	%r976, %r974, 16, 8;
	bfe.u32 	%r977, %r974, 8, 8;
	bfe.u32 	%r978, %r974, 0, 8;
	ld.local.u32 	%rd2457, [%rd1+72];
	cvt.u64.u32 	%rd2458, %r978;
	shl.b64 	%rd2459, %rd2458, 32;
	and.b64  	%rd2460, %rd2459, 1095216660480;
	or.b64  	%rd2461, %rd2460, %rd2457;
	cvt.u64.u32 	%rd2462, %r977;
	shl.b64 	%rd2463, %rd2462, 40;
	and.b64  	%rd2464, %rd2463, 280375465082880;
	or.b64  	%rd2465, %rd2464, %rd2461;
	cvt.u64.u32 	%rd2466, %r976;
	shl.b64 	%rd2467, %rd2466, 48;
	and.b64  	%rd2468, %rd2467, 71776119061217280;
	or.b64  	%rd2469, %rd2468, %rd2465;
	cvt.u64.u32 	%rd2470, %r975;
	shl.b64 	%rd2471, %rd2470, 56;
	or.b64  	%rd2472, %rd2471, %rd2469;
	xor.b64  	%rd3977, %rd3899, %rd2472;
	ld.local.v2.b32 	{%r979, %r980}, [%rd1+80];
	bfe.u32 	%r981, %r980, 24, 8;
	bfe.u32 	%r982, %r980, 16, 8;
	bfe.u32 	%r983, %r980, 8, 8;
	bfe.u32 	%r984, %r980, 0, 8;
	ld.local.u32 	%rd2473, [%rd1+80];
	cvt.u64.u32 	%rd2474, %r984;
	shl.b64 	%rd2475, %rd2474, 32;
	and.b64  	%rd2476, %rd2475, 1095216660480;
	or.b64  	%rd2477, %rd2476, %rd2473;
	cvt.u64.u32 	%rd2478, %r983;
	shl.b64 	%rd2479, %rd2478, 40;
	and.b64  	%rd2480, %rd2479, 280375465082880;
	or.b64  	%rd2481, %rd2480, %rd2477;
	cvt.u64.u32 	%rd2482, %r982;
	shl.b64 	%rd2483, %rd2482, 48;
	and.b64  	%rd2484, %rd2483, 71776119061217280;
	or.b64  	%rd2485, %rd2484, %rd2481;
	cvt.u64.u32 	%rd2486, %r981;
	shl.b64 	%rd2487, %rd2486, 56;
	or.b64  	%rd2488, %rd2487, %rd2485;
	xor.b64  	%rd3978, %rd3900, %rd2488;
	ld.local.v2.b32 	{%r985, %r986}, [%rd1+88];
	bfe.u32 	%r987, %r986, 24, 8;
	bfe.u32 	%r988, %r986, 16, 8;
	bfe.u32 	%r989, %r986, 8, 8;
	bfe.u32 	%r990, %r986, 0, 8;
	ld.local.u32 	%rd2489, [%rd1+88];
	cvt.u64.u32 	%rd2490, %r990;
	shl.b64 	%rd2491, %rd2490, 32;
	and.b64  	%rd2492, %rd2491, 1095216660480;
	or.b64  	%rd2493, %rd2492, %rd2489;
	cvt.u64.u32 	%rd2494, %r989;
	shl.b64 	%rd2495, %rd2494, 40;
	and.b64  	%rd2496, %rd2495, 280375465082880;
	or.b64  	%rd2497, %rd2496, %rd2493;
	cvt.u64.u32 	%rd2498, %r988;
	shl.b64 	%rd2499, %rd2498, 48;
	and.b64  	%rd2500, %rd2499, 71776119061217280;
	or.b64  	%rd2501, %rd2500, %rd2497;
	cvt.u64.u32 	%rd2502, %r987;
	shl.b64 	%rd2503, %rd2502, 56;
	or.b64  	%rd2504, %rd2503, %rd2501;
	xor.b64  	%rd3979, %rd3901, %rd2504;
	ld.local.v2.b32 	{%r991, %r992}, [%rd1+96];
	bfe.u32 	%r993, %r992, 24, 8;
	bfe.u32 	%r994, %r992, 16, 8;
	bfe.u32 	%r995, %r992, 8, 8;
	bfe.u32 	%r996, %r992, 0, 8;
	ld.local.u32 	%rd2505, [%rd1+96];
	cvt.u64.u32 	%rd2506, %r996;
	shl.b64 	%rd2507, %rd2506, 32;
	and.b64  	%rd2508, %rd2507, 1095216660480;
	or.b64  	%rd2509, %rd2508, %rd2505;
	cvt.u64.u32 	%rd2510, %r995;
	shl.b64 	%rd2511, %rd2510, 40;
	and.b64  	%rd2512, %rd2511, 280375465082880;
	or.b64  	%rd2513, %rd2512, %rd2509;
	cvt.u64.u32 	%rd2514, %r994;
	shl.b64 	%rd2515, %rd2514, 48;
	and.b64  	%rd2516, %rd2515, 71776119061217280;
	or.b64  	%rd2517, %rd2516, %rd2513;
	cvt.u64.u32 	%rd2518, %r993;
	shl.b64 	%rd2519, %rd2518, 56;
	or.b64  	%rd2520, %rd2519, %rd2517;
	xor.b64  	%rd3980, %rd3902, %rd2520;
	ld.local.v2.b32 	{%r997, %r998}, [%rd1+104];
	bfe.u32 	%r999, %r998, 24, 8;
	bfe.u32 	%r1000, %r998, 16, 8;
	bfe.u32 	%r1001, %r998, 8, 8;
	bfe.u32 	%r1002, %r998, 0, 8;
	ld.local.u32 	%rd2521, [%rd1+104];
	cvt.u64.u32 	%rd2522, %r1002;
	shl.b64 	%rd2523, %rd2522, 32;
	and.b64  	%rd2524, %rd2523, 1095216660480;
	or.b64  	%rd2525, %rd2524, %rd2521;
	cvt.u64.u32 	%rd2526, %r1001;
	shl.b64 	%rd2527, %rd2526, 40;
	and.b64  	%rd2528, %rd2527, 280375465082880;
	or.b64  	%rd2529, %rd2528, %rd2525;
	cvt.u64.u32 	%rd2530, %r1000;
	shl.b64 	%rd2531, %rd2530, 48;
	and.b64  	%rd2532, %rd2531, 71776119061217280;
	or.b64  	%rd2533, %rd2532, %rd2529;
	cvt.u64.u32 	%rd2534, %r999;
	shl.b64 	%rd2535, %rd2534, 56;
	or.b64  	%rd2536, %rd2535, %rd2533;
	xor.b64  	%rd3981, %rd3903, %rd2536;
	ld.local.v2.b32 	{%r1003, %r1004}, [%rd1+112];
	bfe.u32 	%r1005, %r1004, 24, 8;
	bfe.u32 	%r1006, %r1004, 16, 8;
	bfe.u32 	%r1007, %r1004, 8, 8;
	bfe.u32 	%r1008, %r1004, 0, 8;
	ld.local.u32 	%rd2537, [%rd1+112];
	cvt.u64.u32 	%rd2538, %r1008;
	shl.b64 	%rd2539, %rd2538, 32;
	and.b64  	%rd2540, %rd2539, 1095216660480;
	or.b64  	%rd2541, %rd2540, %rd2537;
	cvt.u64.u32 	%rd2542, %r1007;
	shl.b64 	%rd2543, %rd2542, 40;
	and.b64  	%rd2544, %rd2543, 280375465082880;
	or.b64  	%rd2545, %rd2544, %rd2541;
	cvt.u64.u32 	%rd2546, %r1006;
	shl.b64 	%rd2547, %rd2546, 48;
	and.b64  	%rd2548, %rd2547, 71776119061217280;
	or.b64  	%rd2549, %rd2548, %rd2545;
	cvt.u64.u32 	%rd2550, %r1005;
	shl.b64 	%rd2551, %rd2550, 56;
	or.b64  	%rd2552, %rd2551, %rd2549;
	xor.b64  	%rd3982, %rd3904, %rd2552;
	ld.local.v2.b32 	{%r1009, %r1010}, [%rd1+120];
	bfe.u32 	%r1011, %r1010, 24, 8;
	bfe.u32 	%r1012, %r1010, 16, 8;
	bfe.u32 	%r1013, %r1010, 8, 8;
	bfe.u32 	%r1014, %r1010, 0, 8;
	ld.local.u32 	%rd2553, [%rd1+120];
	cvt.u64.u32 	%rd2554, %r1014;
	shl.b64 	%rd2555, %rd2554, 32;
	and.b64  	%rd2556, %rd2555, 1095216660480;
	or.b64  	%rd2557, %rd2556, %rd2553;
	cvt.u64.u32 	%rd2558, %r1013;
	shl.b64 	%rd2559, %rd2558, 40;
	and.b64  	%rd2560, %rd2559, 280375465082880;
	or.b64  	%rd2561, %rd2560, %rd2557;
	cvt.u64.u32 	%rd2562, %r1012;
	shl.b64 	%rd2563, %rd2562, 48;
	and.b64  	%rd2564, %rd2563, 71776119061217280;
	or.b64  	%rd2565, %rd2564, %rd2561;
	cvt.u64.u32 	%rd2566, %r1011;
	shl.b64 	%rd2567, %rd2566, 56;
	or.b64  	%rd2568, %rd2567, %rd2565;
	xor.b64  	%rd3983, %rd3905, %rd2568;
	ld.local.u32 	%rd2569, [%rd1+128];
	cvt.u64.u32 	%rd2570, %r918;
	shl.b64 	%rd2571, %rd2570, 32;
	and.b64  	%rd2572, %rd2571, 1095216660480;
	or.b64  	%rd2573, %rd2572, %rd2569;
	cvt.u64.u32 	%rd2574, %r917;
	shl.b64 	%rd2575, %rd2574, 40;
	and.b64  	%rd2576, %rd2575, 280375465082880;
	or.b64  	%rd2577, %rd2576, %rd2573;
	cvt.u64.u32 	%rd2578, %r916;
	shl.b64 	%rd2579, %rd2578, 48;
	and.b64  	%rd2580, %rd2579, 71776119061217280;
	or.b64  	%rd2581, %rd2580, %rd2577;
	cvt.u64.u32 	%rd2582, %r915;
	shl.b64 	%rd2583, %rd2582, 56;
	or.b64  	%rd2584, %rd2583, %rd2581;
	or.b64  	%rd2585, %rd2584, -9223372036854775808;
	xor.b64  	%rd3984, %rd3906, %rd2585;
	mov.b32 	%r1609, 0;
$L__BB2_143:
	xor.b64  	%rd2586, %rd3973, %rd3968;
	xor.b64  	%rd2587, %rd2586, %rd3978;
	xor.b64  	%rd2588, %rd2587, %rd3983;
	xor.b64  	%rd2589, %rd2588, %rd3936;
	xor.b64  	%rd2590, %rd3974, %rd3969;
	xor.b64  	%rd2591, %rd2590, %rd3979;
	xor.b64  	%rd2592, %rd2591, %rd3984;
	xor.b64  	%rd2593, %rd2592, %rd3937;
	xor.b64  	%rd2594, %rd3975, %rd3970;
	xor.b64  	%rd2595, %rd2594, %rd3980;
	xor.b64  	%rd2596, %rd2595, %rd3933;
	xor.b64  	%rd2597, %rd2596, %rd3938;
	xor.b64  	%rd2598, %rd3976, %rd3971;
	xor.b64  	%rd2599, %rd2598, %rd3981;
	xor.b64  	%rd2600, %rd2599, %rd3934;
	xor.b64  	%rd2601, %rd2600, %rd3939;
	xor.b64  	%rd2602, %rd3977, %rd3972;
	xor.b64  	%rd2603, %rd2602, %rd3982;
	xor.b64  	%rd2604, %rd2603, %rd3935;
	xor.b64  	%rd2605, %rd2604, %rd3940;
	mov.b64 	{%r1015, %r1016}, %rd2593;
	shf.l.wrap.b32 	%r1017, %r1015, %r1016, 1;
	shf.l.wrap.b32 	%r1018, %r1016, %r1015, 1;
	mov.b64 	%rd2606, {%r1018, %r1017};
	xor.b64  	%rd2607, %rd2606, %rd2605;
	mov.b64 	{%r1019, %r1020}, %rd2597;
	shf.l.wrap.b32 	%r1021, %r1019, %r1020, 1;
	shf.l.wrap.b32 	%r1022, %r1020, %r1019, 1;
	mov.b64 	%rd2608, {%r1022, %r1021};
	xor.b64  	%rd2609, %rd2608, %rd2589;
	mov.b64 	{%r1023, %r1024}, %rd2601;
	shf.l.wrap.b32 	%r1025, %r1023, %r1024, 1;
	shf.l.wrap.b32 	%r1026, %r1024, %r1023, 1;
	mov.b64 	%rd2610, {%r1026, %r1025};
	xor.b64  	%rd2611, %rd2610, %rd2593;
	mov.b64 	{%r1027, %r1028}, %rd2605;
	shf.l.wrap.b32 	%r1029, %r1027, %r1028, 1;
	shf.l.wrap.b32 	%r1030, %r1028, %r1027, 1;
	mov.b64 	%rd2612, {%r1030, %r1029};
	xor.b64  	%rd2613, %rd2612, %rd2597;
	mov.b64 	{%r1031, %r1032}, %rd2589;
	shf.l.wrap.b32 	%r1033, %r1031, %r1032, 1;
	shf.l.wrap.b32 	%r1034, %r1032, %r1031, 1;
	mov.b64 	%rd2614, {%r1034, %r1033};
	xor.b64  	%rd2615, %rd2614, %rd2601;
	xor.b64  	%rd2616, %rd2607, %rd3968;
	xor.b64  	%rd2617, %rd2609, %rd3969;
	xor.b64  	%rd2618, %rd2611, %rd3970;
	xor.b64  	%rd2619, %rd2613, %rd3971;
	xor.b64  	%rd2620, %rd2615, %rd3972;
	xor.b64  	%rd2621, %rd2607, %rd3973;
	xor.b64  	%rd2622, %rd2609, %rd3974;
	xor.b64  	%rd2623, %rd2611, %rd3975;
	xor.b64  	%rd2624, %rd2613, %rd3976;
	xor.b64  	%rd2625, %rd2615, %rd3977;
	xor.b64  	%rd2626, %rd2607, %rd3978;
	xor.b64  	%rd2627, %rd2609, %rd3979;
	xor.b64  	%rd2628, %rd2611, %rd3980;
	xor.b64  	%rd2629, %rd2613, %rd3981;
	xor.b64  	%rd2630, %rd2615, %rd3982;
	xor.b64  	%rd2631, %rd2607, %rd3983;
	xor.b64  	%rd2632, %rd2609, %rd3984;
	xor.b64  	%rd2633, %rd2611, %rd3933;
	xor.b64  	%rd2634, %rd2613, %rd3934;
	xor.b64  	%rd2635, %rd2615, %rd3935;
	xor.b64  	%rd2636, %rd2607, %rd3936;
	xor.b64  	%rd2637, %rd2609, %rd3937;
	xor.b64  	%rd2638, %rd2611, %rd3938;
	xor.b64  	%rd2639, %rd2613, %rd3939;
	xor.b64  	%rd2640, %rd2615, %rd3940;
	mov.b64 	{%r1035, %r1036}, %rd2617;
	shf.l.wrap.b32 	%r1037, %r1035, %r1036, 1;
	shf.l.wrap.b32 	%r1038, %r1036, %r1035, 1;
	mov.b64 	%rd2641, {%r1038, %r1037};
	mov.b64 	{%r1039, %r1040}, %rd2618;
	shf.l.wrap.b32 	%r1041, %r1040, %r1039, 30;
	shf.l.wrap.b32 	%r1042, %r1039, %r1040, 30;
	mov.b64 	%rd2642, {%r1042, %r1041};
	mov.b64 	{%r1043, %r1044}, %rd2619;
	shf.l.wrap.b32 	%r1045, %r1043, %r1044, 28;
	shf.l.wrap.b32 	%r1046, %r1044, %r1043, 28;
	mov.b64 	%rd2643, {%r1046, %r1045};
	mov.b64 	{%r1047, %r1048}, %rd2620;
	shf.l.wrap.b32 	%r1049, %r1047, %r1048, 27;
	shf.l.wrap.b32 	%r1050, %r1048, %r1047, 27;
	mov.b64 	%rd2644, {%r1050, %r1049};
	mov.b64 	{%r1051, %r1052}, %rd2621;
	shf.l.wrap.b32 	%r1053, %r1052, %r1051, 4;
	shf.l.wrap.b32 	%r1054, %r1051, %r1052, 4;
	mov.b64 	%rd2645, {%r1054, %r1053};
	mov.b64 	{%r1055, %r1056}, %rd2622;
	shf.l.wrap.b32 	%r1057, %r1056, %r1055, 12;
	shf.l.wrap.b32 	%r1058, %r1055, %r1056, 12;
	mov.b64 	%rd2646, {%r1058, %r1057};
	mov.b64 	{%r1059, %r1060}, %rd2623;
	shf.l.wrap.b32 	%r1061, %r1059, %r1060, 6;
	shf.l.wrap.b32 	%r1062, %r1060, %r1059, 6;
	mov.b64 	%rd2647, {%r1062, %r1061};
	mov.b64 	{%r1063, %r1064}, %rd2624;
	shf.l.wrap.b32 	%r1065, %r1064, %r1063, 23;
	shf.l.wrap.b32 	%r1066, %r1063, %r1064, 23;
	mov.b64 	%rd2648, {%r1066, %r1065};
	mov.b64 	{%r1067, %r1068}, %rd2625;
	shf.l.wrap.b32 	%r1069, %r1067, %r1068, 20;
	shf.l.wrap.b32 	%r1070, %r1068, %r1067, 20;
	mov.b64 	%rd2649, {%r1070, %r1069};
	mov.b64 	{%r1071, %r1072}, %rd2626;
	shf.l.wrap.b32 	%r1073, %r1071, %r1072, 3;
	shf.l.wrap.b32 	%r1074, %r1072, %r1071, 3;
	mov.b64 	%rd2650, {%r1074, %r1073};
	mov.b64 	{%r1075, %r1076}, %rd2627;
	shf.l.wrap.b32 	%r1077, %r1075, %r1076, 10;
	shf.l.wrap.b32 	%r1078, %r1076, %r1075, 10;
	mov.b64 	%rd2651, {%r1078, %r1077};
	mov.b64 	{%r1079, %r1080}, %rd2628;
	shf.l.wrap.b32 	%r1081, %r1080, %r1079, 11;
	shf.l.wrap.b32 	%r1082, %r1079, %r1080, 11;
	mov.b64 	%rd2652, {%r1082, %r1081};
	mov.b64 	{%r1083, %r1084}, %rd2629;
	shf.l.wrap.b32 	%r1085, %r1083, %r1084, 25;
	shf.l.wrap.b32 	%r1086, %r1084, %r1083, 25;
	mov.b64 	%rd2653, {%r1086, %r1085};
	mov.b64 	{%r1087, %r1088}, %rd2630;
	shf.l.wrap.b32 	%r1089, %r1088, %r1087, 7;
	shf.l.wrap.b32 	%r1090, %r1087, %r1088, 7;
	mov.b64 	%rd2654, {%r1090, %r1089};
	mov.b64 	{%r1091, %r1092}, %rd2631;
	shf.l.wrap.b32 	%r1093, %r1092, %r1091, 9;
	shf.l.wrap.b32 	%r1094, %r1091, %r1092, 9;
	mov.b64 	%rd2655, {%r1094, %r1093};
	mov.b64 	{%r1095, %r1096}, %rd2632;
	shf.l.wrap.b32 	%r1097, %r1096, %r1095, 13;
	shf.l.wrap.b32 	%r1098, %r1095, %r1096, 13;
	mov.b64 	%rd2656, {%r1098, %r1097};
	mov.b64 	{%r1099, %r1100}, %rd2633;
	shf.l.wrap.b32 	%r1101, %r1099, %r1100, 15;
	shf.l.wrap.b32 	%r1102, %r1100, %r1099, 15;
	mov.b64 	%rd2657, {%r1102, %r1101};
	mov.b64 	{%r1103, %r1104}, %rd2634;
	shf.l.wrap.b32 	%r1105, %r1103, %r1104, 21;
	shf.l.wrap.b32 	%r1106, %r1104, %r1103, 21;
	mov.b64 	%rd2658, {%r1106, %r1105};
	mov.b64 	{%r1107, %r1108}, %rd2635;
	shf.l.wrap.b32 	%r1109, %r1107, %r1108, 8;
	shf.l.wrap.b32 	%r1110, %r1108, %r1107, 8;
	mov.b64 	%rd2659, {%r1110, %r1109};
	mov.b64 	{%r1111, %r1112}, %rd2636;
	shf.l.wrap.b32 	%r1113, %r1111, %r1112, 18;
	shf.l.wrap.b32 	%r1114, %r1112, %r1111, 18;
	mov.b64 	%rd2660, {%r1114, %r1113};
	mov.b64 	{%r1115, %r1116}, %rd2637;
	shf.l.wrap.b32 	%r1117, %r1115, %r1116, 2;
	shf.l.wrap.b32 	%r1118, %r1116, %r1115, 2;
	mov.b64 	%rd2661, {%r1118, %r1117};
	mov.b64 	{%r1119, %r1120}, %rd2638;
	shf.l.wrap.b32 	%r1121, %r1120, %r1119, 29;
	shf.l.wrap.b32 	%r1122, %r1119, %r1120, 29;
	mov.b64 	%rd2662, {%r1122, %r1121};
	mov.b64 	{%r1123, %r1124}, %rd2639;
	shf.l.wrap.b32 	%r1125, %r1124, %r1123, 24;
	shf.l.wrap.b32 	%r1126, %r1123, %r1124, 24;
	mov.b64 	%rd2663, {%r1126, %r1125};
	mov.b64 	{%r1127, %r1128}, %rd2640;
	shf.l.wrap.b32 	%r1129, %r1127, %r1128, 14;
	shf.l.wrap.b32 	%r1130, %r1128, %r1127, 14;
	mov.b64 	%rd2664, {%r1130, %r1129};
	not.b64 	%rd2665, %rd2646;
	and.b64  	%rd2666, %rd2652, %rd2665;
	not.b64 	%rd2667, %rd2652;
	and.b64  	%rd2668, %rd2658, %rd2667;
	xor.b64  	%rd3969, %rd2668, %rd2646;
	not.b64 	%rd2669, %rd2658;
	and.b64  	%rd2670, %rd2664, %rd2669;
	xor.b64  	%rd3970, %rd2670, %rd2652;
	not.b64 	%rd2671, %rd2664;
	and.b64  	%rd2672, %rd2616, %rd2671;
	xor.b64  	%rd3971, %rd2672, %rd2658;
	not.b64 	%rd2673, %rd2616;
	and.b64  	%rd2674, %rd2646, %rd2673;
	xor.b64  	%rd3972, %rd2674, %rd2664;
	not.b64 	%rd2675, %rd2649;
	and.b64  	%rd2676, %rd2650, %rd2675;
	xor.b64  	%rd3973, %rd2676, %rd2643;
	not.b64 	%rd2677, %rd2650;
	and.b64  	%rd2678, %rd2656, %rd2677;
	xor.b64  	%rd3974, %rd2678, %rd2649;
	not.b64 	%rd2679, %rd2656;
	and.b64  	%rd2680, %rd2662, %rd2679;
	xor.b64  	%rd3975, %rd2680, %rd2650;
	not.b64 	%rd2681, %rd2662;
	and.b64  	%rd2682, %rd2643, %rd2681;
	xor.b64  	%rd3976, %rd2682, %rd2656;
	not.b64 	%rd2683, %rd2643;
	and.b64  	%rd2684, %rd2649, %rd2683;
	xor.b64  	%rd3977, %rd2684, %rd2662;
	not.b64 	%rd2685, %rd2647;
	and.b64  	%rd2686, %rd2653, %rd2685;
	xor.b64  	%rd3978, %rd2686, %rd2641;
	not.b64 	%rd2687, %rd2653;
	and.b64  	%rd2688, %rd2659, %rd2687;
	xor.b64  	%rd3979, %rd2688, %rd2647;
	not.b64 	%rd2689, %rd2659;
	and.b64  	%rd2690, %rd2660, %rd2689;
	xor.b64  	%rd3980, %rd2690, %rd2653;
	not.b64 	%rd2691, %rd2660;
	and.b64  	%rd2692, %rd2641, %rd2691;
	xor.b64  	%rd3981, %rd2692, %rd2659;
	not.b64 	%rd2693, %rd2641;
	and.b64  	%rd2694, %rd2647, %rd2693;
	xor.b64  	%rd3982, %rd2694, %rd2660;
	not.b64 	%rd2695, %rd2645;
	and.b64  	%rd2696, %rd2651, %rd2695;
	xor.b64  	%rd3983, %rd2696, %rd2644;
	not.b64 	%rd2697, %rd2651;
	and.b64  	%rd2698, %rd2657, %rd2697;
	xor.b64  	%rd3984, %rd2698, %rd2645;
	not.b64 	%rd2699, %rd2657;
	and.b64  	%rd2700, %rd2663, %rd2699;
	xor.b64  	%rd3933, %rd2700, %rd2651;
	not.b64 	%rd2701, %rd2663;
	and.b64  	%rd2702, %rd2644, %rd2701;
	xor.b64  	%rd3934, %rd2702, %rd2657;
	not.b64 	%rd2703, %rd2644;
	and.b64  	%rd2704, %rd2645, %rd2703;
	xor.b64  	%rd3935, %rd2704, %rd2663;
	not.b64 	%rd2705, %rd2648;
	and.b64  	%rd2706, %rd2654, %rd2705;
	xor.b64  	%rd3936, %rd2706, %rd2642;
	not.b64 	%rd2707, %rd2654;
	and.b64  	%rd2708, %rd2655, %rd2707;
	xor.b64  	%rd3937, %rd2708, %rd2648;
	not.b64 	%rd2709, %rd2655;
	and.b64  	%rd2710, %rd2661, %rd2709;
	xor.b64  	%rd3938, %rd2710, %rd2654;
	not.b64 	%rd2711, %rd2661;
	and.b64  	%rd2712, %rd2642, %rd2711;
	xor.b64  	%rd3939, %rd2712, %rd2655;
	not.b64 	%rd2713, %rd2642;
	and.b64  	%rd2714, %rd2648, %rd2713;
	xor.b64  	%rd3940, %rd2714, %rd2661;
	mul.wide.u32 	%rd2715, %r1609, 8;
	mov.u64 	%rd2716, keccak_round_constants;
	add.s64 	%rd2717, %rd2716, %rd2715;
	ld.const.u64 	%rd2718, [%rd2717];
	xor.b64  	%rd2719, %rd2666, %rd2718;
	xor.b64  	%rd3968, %rd2719, %rd2616;
	add.s32 	%r1609, %r1609, 1;
	setp.ne.s32 	%p175, %r1609, 24;
	@%p175 bra 	$L__BB2_143;
	cvt.u16.u64 	%rs616, %rd3968;
	shr.u64 	%rd2720, %rd3968, 8;
	cvt.u16.u64 	%rs615, %rd2720;
	shr.u64 	%rd2721, %rd3968, 16;
	cvt.u16.u64 	%rs614, %rd2721;
	shr.u64 	%rd2722, %rd3968, 24;
	cvt.u16.u64 	%rs613, %rd2722;
	shr.u64 	%rd2723, %rd3968, 32;
	cvt.u16.u64 	%rs612, %rd2723;
	shr.u64 	%rd2724, %rd3968, 40;
	cvt.u16.u64 	%rs611, %rd2724;
	shr.u64 	%rd2725, %rd3968, 48;
	cvt.u16.u64 	%rs610, %rd2725;
	shr.u64 	%rd2726, %rd3968, 56;
	cvt.u16.u64 	%rs609, %rd2726;
	cvt.u16.u64 	%rs608, %rd3969;
	shr.u64 	%rd2727, %rd3969, 8;
	cvt.u16.u64 	%rs607, %rd2727;
	shr.u64 	%rd2728, %rd3969, 16;
	cvt.u16.u64 	%rs606, %rd2728;
	shr.u64 	%rd2729, %rd3969, 24;
	cvt.u16.u64 	%rs605, %rd2729;
	shr.u64 	%rd2730, %rd3969, 32;
	cvt.u16.u64 	%rs604, %rd2730;
	shr.u64 	%rd2731, %rd3969, 40;
	cvt.u16.u64 	%rs603, %rd2731;
	shr.u64 	%rd2732, %rd3969, 48;
	cvt.u16.u64 	%rs602, %rd2732;
	shr.u64 	%rd2733, %rd3969, 56;
	cvt.u16.u64 	%rs601, %rd2733;
	cvt.u16.u64 	%rs600, %rd3970;
	shr.u64 	%rd2734, %rd3970, 8;
	cvt.u16.u64 	%rs599, %rd2734;
	shr.u64 	%rd2735, %rd3970, 16;
	cvt.u16.u64 	%rs598, %rd2735;
	shr.u64 	%rd2736, %rd3970, 24;
	cvt.u16.u64 	%rs597, %rd2736;
	shr.u64 	%rd2737, %rd3970, 32;
	cvt.u16.u64 	%rs596, %rd2737;
	shr.u64 	%rd2738, %rd3970, 40;
	cvt.u16.u64 	%rs595, %rd2738;
	shr.u64 	%rd2739, %rd3970, 48;
	cvt.u16.u64 	%rs594, %rd2739;
	shr.u64 	%rd2740, %rd3970, 56;
	cvt.u16.u64 	%rs593, %rd2740;
	cvt.u16.u64 	%rs592, %rd3971;
	shr.u64 	%rd2741, %rd3971, 8;
	cvt.u16.u64 	%rs591, %rd2741;
	shr.u64 	%rd2742, %rd3971, 16;
	cvt.u16.u64 	%rs590, %rd2742;
	shr.u64 	%rd2743, %rd3971, 24;
	cvt.u16.u64 	%rs589, %rd2743;
	shr.u64 	%rd2744, %rd3971, 32;
	cvt.u16.u64 	%rs588, %rd2744;
	shr.u64 	%rd2745, %rd3971, 40;
	cvt.u16.u64 	%rs587, %rd2745;
	shr.u64 	%rd2746, %rd3971, 48;
	cvt.u16.u64 	%rs586, %rd2746;
	shr.u64 	%rd2747, %rd3971, 56;
	cvt.u16.u64 	%rs585, %rd2747;
	mov.pred 	%p187, -1;
	mov.b16 	%rs617, 0;
	mov.u16 	%rs618, %rs617;
	mov.u16 	%rs619, %rs617;
	mov.u16 	%rs620, %rs617;
	mov.u16 	%rs621, %rs617;
	mov.u16 	%rs622, %rs617;
	mov.u16 	%rs623, %rs617;
	mov.u16 	%rs624, %rs617;
	mov.u16 	%rs625, %rs617;
	mov.u16 	%rs626, %rs617;
	mov.u16 	%rs627, %rs617;
	mov.u16 	%rs628, %rs617;
	mov.u16 	%rs629, %rs617;
	mov.u16 	%rs630, %rs617;
	mov.u16 	%rs631, %rs617;
	mov.u16 	%rs632, %rs617;
	mov.u16 	%rs633, %rs617;
	mov.u16 	%rs634, %rs617;
	mov.u16 	%rs635, %rs617;
	mov.u16 	%rs636, %rs617;
	mov.u16 	%rs637, %rs617;
	mov.u16 	%rs638, %rs617;
	mov.u16 	%rs639, %rs617;
	mov.u16 	%rs640, %rs617;
	mov.u16 	%rs641, %rs617;
	mov.u16 	%rs642, %rs617;
	mov.u16 	%rs643, %rs617;
	mov.u16 	%rs644, %rs617;
	mov.u16 	%rs645, %rs617;
	mov.u16 	%rs646, %rs617;
	mov.u16 	%rs647, %rs617;
	mov.u16 	%rs648, %rs617;
	mov.u16 	%rs649, %rs617;
$L__BB2_145:
	st.global.u8 	[%rd3], %rs584;
	st.global.u8 	[%rd3+1], %rs583;
	st.global.u8 	[%rd3+2], %rs582;
	st.global.u8 	[%rd3+3], %rs581;
	st.global.u8 	[%rd3+4], %rs580;
	st.global.u8 	[%rd3+5], %rs579;
	st.global.u8 	[%rd3+6], %rs578;
	st.global.u8 	[%rd3+7], %rs577;
	st.global.u8 	[%rd3+8], %rs576;
	st.global.u8 	[%rd3+9], %rs575;
	st.global.u8 	[%rd3+10], %rs574;
	st.global.u8 	[%rd3+11], %rs573;
	st.global.u8 	[%rd3+12], %rs572;
	st.global.u8 	[%rd3+13], %rs571;
	st.global.u8 	[%rd3+14], %rs570;
	st.global.u8 	[%rd3+15], %rs569;
	st.global.u8 	[%rd3+16], %rs568;
	st.global.u8 	[%rd3+17], %rs567;
	st.global.u8 	[%rd3+18], %rs566;
	st.global.u8 	[%rd3+19], %rs565;
	st.global.u8 	[%rd3+20], %rs564;
	st.global.u8 	[%rd3+21], %rs563;
	st.global.u8 	[%rd3+22], %rs562;
	st.global.u8 	[%rd3+23], %rs561;
	st.global.u8 	[%rd3+24], %rs560;
	st.global.u8 	[%rd3+25], %rs559;
	st.global.u8 	[%rd3+26], %rs558;
	st.global.u8 	[%rd3+27], %rs557;
	st.global.u8 	[%rd3+28], %rs556;
	st.global.u8 	[%rd3+29], %rs555;
	st.global.u8 	[%rd3+30], %rs554;
	st.global.u8 	[%rd3+31], %rs553;
	selp.u16 	%rs552, 1, 0, %p187;
	st.global.u8 	[%rd3+32], %rs552;
	st.global.u8 	[%rd3+33], %rs649;
	st.global.u8 	[%rd3+34], %rd3993;
	shr.u64 	%rd3658, %rd3993, 8;
	st.global.u8 	[%rd3+35], %rd3658;
	shr.u64 	%rd3659, %rd3993, 16;
	st.global.u8 	[%rd3+36], %rd3659;
	shr.u64 	%rd3660, %rd3993, 24;
	st.global.u8 	[%rd3+37], %rd3660;
	shr.u64 	%rd3661, %rd3993, 32;
	st.global.u8 	[%rd3+38], %rd3661;
	shr.u64 	%rd3662, %rd3993, 40;
	st.global.u8 	[%rd3+39], %rd3662;
	shr.u64 	%rd3663, %rd3993, 48;
	st.global.u8 	[%rd3+40], %rd3663;
	shr.u64 	%rd3664, %rd3993, 56;
	st.global.u8 	[%rd3+41], %rd3664;
	st.global.u8 	[%rd3+42], %rs616;
	st.global.u8 	[%rd3+43], %rs615;
	st.global.u8 	[%rd3+44], %rs614;
	st.global.u8 	[%rd3+45], %rs613;
	st.global.u8 	[%rd3+46], %rs612;
	st.global.u8 	[%rd3+47], %rs611;
	st.global.u8 	[%rd3+48], %rs610;
	st.global.u8 	[%rd3+49], %rs609;
	st.global.u8 	[%rd3+50], %rs608;
	st.global.u8 	[%rd3+51], %rs607;
	st.global.u8 	[%rd3+52], %rs606;
	st.global.u8 	[%rd3+53], %rs605;
	st.global.u8 	[%rd3+54], %rs604;
	st.global.u8 	[%rd3+55], %rs603;
	st.global.u8 	[%rd3+56], %rs602;
	st.global.u8 	[%rd3+57], %rs601;
	st.global.u8 	[%rd3+58], %rs600;
	st.global.u8 	[%rd3+59], %rs599;
	st.global.u8 	[%rd3+60], %rs598;
	st.global.u8 	[%rd3+61], %rs597;
	st.global.u8 	[%rd3+62], %rs596;
	st.global.u8 	[%rd3+63], %rs595;
	st.global.u8 	[%rd3+64], %rs594;
	st.global.u8 	[%rd3+65], %rs593;
	st.global.u8 	[%rd3+66], %rs592;
	st.global.u8 	[%rd3+67], %rs591;
	st.global.u8 	[%rd3+68], %rs590;
	st.global.u8 	[%rd3+69], %rs589;
	st.global.u8 	[%rd3+70], %rs588;
	st.global.u8 	[%rd3+71], %rs587;
	st.global.u8 	[%rd3+72], %rs586;
	st.global.u8 	[%rd3+73], %rs585;
	st.global.u8 	[%rd3+74], %rs648;
	st.global.u8 	[%rd3+75], %rs647;
	st.global.u8 	[%rd3+76], %rs646;
	st.global.u8 	[%rd3+77], %rs645;
	st.global.u8 	[%rd3+78], %rs644;
	st.global.u8 	[%rd3+79], %rs643;
	st.global.u8 	[%rd3+80], %rs642;
	st.global.u8 	[%rd3+81], %rs641;
	st.global.u8 	[%rd3+82], %rs640;
	st.global.u8 	[%rd3+83], %rs639;
	st.global.u8 	[%rd3+84], %rs638;
	st.global.u8 	[%rd3+85], %rs637;
	st.global.u8 	[%rd3+86], %rs636;
	st.global.u8 	[%rd3+87], %rs635;
	st.global.u8 	[%rd3+88], %rs634;
	st.global.u8 	[%rd3+89], %rs633;
	st.global.u8 	[%rd3+90], %rs632;
	st.global.u8 	[%rd3+91], %rs631;
	st.global.u8 	[%rd3+92], %rs630;
	st.global.u8 	[%rd3+93], %rs629;
	st.global.u8 	[%rd3+94], %rs628;
	st.global.u8 	[%rd3+95], %rs627;
	st.global.u8 	[%rd3+96], %rs626;
	st.global.u8 	[%rd3+97], %rs625;
	st.global.u8 	[%rd3+98], %rs624;
	st.global.u8 	[%rd3+99], %rs623;
	st.global.u8 	[%rd3+100], %rs622;
	st.global.u8 	[%rd3+101], %rs621;
	st.global.u8 	[%rd3+102], %rs620;
	st.global.u8 	[%rd3+103], %rs619;
	st.global.u8 	[%rd3+104], %rs618;
	st.global.u8 	[%rd3+105], %rs617;
$L__BB2_146:
	ret;

}


// ===== COMPILED SASS (sm_100) =====

	.target	sm_100

	.elftype	@"ET_EXEC"


//--------------------- .note.nv.tkinfo           --------------------------
	.section	.note.nv.tkinfo,"",@"SHT_NOTE"
	.sectionflags	@"SHF_NOTE_NV_TKINFO"
	.tkinfo
        /*0018*/ 	.word	0x00000002
        /*0030*/ 	.string	""
        /*0030*/ 	.string	"ptxas"
        /*0030*/ 	.string	"Cuda compilation tools, release 13.0, V13.0.88"
        /*0030*/ 	.string	"Build cuda_13.0.r13.0/compiler.36424714_0"
        /*0030*/ 	.string	"-arch sm_100 -m 64 "



//--------------------- .note.nv.cuinfo           --------------------------
	.section	.note.nv.cuinfo,"",@"SHT_NOTE"
	.sectionflags	@"SHF_NOTE_NV_CUINFO"
        /*0018*/ 	.short	0x0002
        /*001a*/ 	.short	0x0064
        /*001c*/ 	.short	0x0082
	.zero		2


//--------------------- .nv.info                  --------------------------
	.section	.nv.info,"",@"SHT_CUDA_INFO"
	.align	4


	//----- nvinfo : EIATTR_REGCOUNT
	.align		4
        /*0000*/ 	.byte	0x04, 0x2f
        /*0002*/ 	.short	(.L_3 - .L_2)
	.align		4
.L_2:
        /*0004*/ 	.word	index@(_Z22keccak256_batch_kernelPhPjS_i)
        /*0008*/ 	.word	0x0000004f


	//----- nvinfo : EIATTR_FRAME_SIZE
	.align		4
.L_3:
        /*000c*/ 	.byte	0x04, 0x11
        /*000e*/ 	.short	(.L_5 - .L_4)
	.align		4
.L_4:
        /*0010*/ 	.word	index@(_Z22keccak256_batch_kernelPhPjS_i)
        /*0014*/ 	.word	0x00000088


	//----- nvinfo : EIATTR_REGCOUNT
	.align		4
.L_5:
        /*0018*/ 	.byte	0x04, 0x2f
        /*001a*/ 	.short	(.L_7 - .L_6)
	.align		4
.L_6:
        /*001c*/ 	.word	index@(_Z25ecdsa_verify_batch_kernelPhS_S_Pbi)
        /*0020*/ 	.word	0x0000001f


	//----- nvinfo : EIATTR_FRAME_SIZE
	.align		4
.L_7:
        /*0024*/ 	.byte	0x04, 0x11
        /*0026*/ 	.short	(.L_9 - .L_8)
	.align		4
.L_8:
        /*0028*/ 	.word	index@(_Z25ecdsa_verify_batch_kernelPhS_S_Pbi)
        /*002c*/ 	.word	0x00000000


	//----- nvinfo : EIATTR_REGCOUNT
	.align		4
.L_9:
        /*0030*/ 	.byte	0x04, 0x2f
        /*0032*/ 	.short	(.L_11 - .L_10)
	.align		4
.L_10:
        /*0034*/ 	.word	index@(_Z27process_transactions_kernelPhPjS_S_S_i)
        /*0038*/ 	.word	0x00000092


	//----- nvinfo : EIATTR_FRAME_SIZE
	.align		4
.L_11:
        /*003c*/ 	.byte	0x04, 0x11
        /*003e*/ 	.short	(.L_13 - .L_12)
	.align		4
.L_12:
        /*0040*/ 	.word	index@(_Z27process_transactions_kernelPhPjS_S_S_i)
        /*0044*/ 	.word	0x00000088


	//----- nvinfo : EIATTR_MIN_STACK_SIZE
	.align		4
.L_13:
        /*0048*/ 	.byte	0x04, 0x12
        /*004a*/ 	.short	(.L_15 - .L_14)
	.align		4
.L_14:
        /*004c*/ 	.word	index@(_Z27process_transactions_kernelPhPjS_S_S_i)
        /*0050*/ 	.word	0x00000088


	//----- nvinfo : EIATTR_MIN_STACK_SIZE
	.align		4
.L_15:
        /*0054*/ 	.byte	0x04, 0x12
        /*0056*/ 	.short	(.L_17 - .L_16)
	.align		4
.L_16:
        /*0058*/ 	.word	index@(_Z25ecdsa_verify_batch_kernelPhS_S_Pbi)
        /*005c*/ 	.word	0x00000000


	//----- nvinfo : EIATTR_MIN_STACK_SIZE
	.align		4
.L_17:
        /*0060*/ 	.byte	0x04, 0x12
        /*0062*/ 	.short	(.L_19 - .L_18)
	.align		4
.L_18:
        /*0064*/ 	.word	index@(_Z22keccak256_batch_kernelPhPjS_i)
        /*0068*/ 	.word	0x00000088
.L_19:


//--------------------- .nv.compat                --------------------------
	.section	.nv.compat,"",@"SHT_CUDA_COMPAT_INFO"
	.align	4
        /*0000*/ 	.byte	0x02, 0x09, 0x00, 0x00, 0x02, 0x02, 0x01, 0x00, 0x02, 0x05, 0x05, 0x00, 0x03, 0x07, 0x01, 0x01
        /*0010*/ 	.byte	0x02, 0x03, 0x00, 0x00, 0x02, 0x06, 0x01, 0x00, 0x04, 0x0b, 0x08, 0x00, 0x09, 0x00, 0x00, 0x00
        /*0020*/ 	.byte	0x00, 0x00, 0x00, 0x00


//--------------------- .nv.info._Z27process_transactions_kernelPhPjS_S_S_i --------------------------
	.section	.nv.info._Z27process_transactions_kernelPhPjS_S_S_i,"",@"SHT_CUDA_INFO"
	.sectionflags	@""
	.align	4


	//----- nvinfo : EIATTR_CUDA_API_VERSION
	.align		4
        /*0000*/ 	.byte	0x04, 0x37
        /*0002*/ 	.short	(.L_21 - .L_20)
.L_20:
        /*0004*/ 	.word	0x00000082


	//----- nvinfo : EIATTR_KPARAM_INFO
	.align		4
.L_21:
        /*0008*/ 	.byte	0x04, 0x17
        /*000a*/ 	.short	(.L_23 - .L_22)
.L_22:
        /*000c*/ 	.word	0x00000000
        /*0010*/ 	.short	0x0005
        /*0012*/ 	.short	0x0028
        /*0014*/ 	.byte	0x00, 0xf0, 0x11, 0x00


	//----- nvinfo : EIATTR_KPARAM_INFO
	.align		4
.L_23:
        /*0018*/ 	.byte	0x04, 0x17
        /*001a*/ 	.short	(.L_25 - .L_24)
.L_24:
        /*001c*/ 	.word	0x00000000
        /*0020*/ 	.short	0x0004
        /*0022*/ 	.short	0x0020
        /*0024*/ 	.byte	0x00, 0xf5, 0x21, 0x00


	//----- nvinfo : EIATTR_KPARAM_INFO
	.align		4
.L_25:
        /*0028*/ 	.byte	0x04, 0x17
        /*002a*/ 	.short	(.L_27 - .L_26)
.L_26:
        /*002c*/ 	.word	0x00000000
        /*0030*/ 	.short	0x0003
        /*0032*/ 	.short	0x0018
        /*0034*/ 	.byte	0x00, 0xf5, 0x21, 0x00


	//----- nvinfo : EIATTR_KPARAM_INFO
	.align		4
.L_27:
        /*0038*/ 	.byte	0x04, 0x17
        /*003a*/ 	.short	(.L_29 - .L_28)
.L_28:
        /*003c*/ 	.word	0x00000000
        /*0040*/ 	.short	0x0002
        /*0042*/ 	.short	0x0010
        /*0044*/ 	.byte	0x00, 0xf5, 0x21, 0x00


	//----- nvinfo : EIATTR_KPARAM_INFO
	.align		4
.L_29:
        /*0048*/ 	.byte	0x04, 0x17
        /*004a*/ 	.short	(.L_31 - .L_30)
.L_30:
        /*004c*/ 	.word	0x00000000
        /*0050*/ 	.short	0x0001
        /*0052*/ 	.short	0x0008
        /*0054*/ 	.byte	0x00, 0xf5, 0x21, 0x00


	//----- nvinfo : EIATTR_KPARAM_INFO
	.align		4
.L_31:
        /*0058*/ 	.byte	0x04, 0x17
        /*005a*/ 	.short	(.L_33 - .L_32)
.L_32:
        /*005c*/ 	.word	0x00000000
        /*0060*/ 	.short	0x0000
        /*0062*/ 	.short	0x0000
        /*0064*/ 	.byte	0x00, 0xf5, 0x21, 0x00


	//----- nvinfo : EIATTR_SPARSE_MMA_MASK
	.align		4
.L_33:
        /*0068*/ 	.byte	0x03, 0x50
        /*006a*/ 	.short	0x0000


	//----- nvinfo : EIATTR_MAXREG_COUNT
	.align		4
        /*006c*/ 	.byte	0x03, 0x1b
        /*006e*/ 	.short	0x00ff


	//----- nvinfo : EIATTR_MERCURY_ISA_VERSION
	.align		4
        /*0070*/ 	.byte	0x03, 0x5f
        /*0072*/ 	.short	0x0101


	//----- nvinfo : EIATTR_VRC_CTA_INIT_COUNT
	.align		4
        /*0074*/ 	.byte	0x02, 0x4a
	.zero		1
	.zero		1


	//----- nvinfo : EIATTR_EXIT_INSTR_OFFSETS
	.align		4
        /*0078*/ 	.byte	0x04, 0x1c
        /*007a*/ 	.short	(.L_35 - .L_34)


	//   ....[0]....
.L_34:
        /*007c*/ 	.word	0x00000080


	//   ....[1]....
        /*0080*/ 	.word	0x0001be30


	//----- nvinfo : EIATTR_CRS_STACK_SIZE
	.align		4
.L_35:
        /*0084*/ 	.byte	0x04, 0x1e
        /*0086*/ 	.short	(.L_37 - .L_36)
.L_36:
        /*0088*/ 	.word	0x00000000


	//----- nvinfo : EIATTR_CBANK_PARAM_SIZE
	.align		4
.L_37:
        /*008c*/ 	.byte	0x03, 0x19
        /*008e*/ 	.short	0x002c


	//----- nvinfo : EIATTR_PARAM_CBANK
	.align		4
        /*0090*/ 	.byte	0x04, 0x0a
        /*0092*/ 	.short	(.L_39 - .L_38)
	.align		4
.L_38:
        /*0094*/ 	.word	index@(.nv.constant0._Z27process_transactions_kernelPhPjS_S_S_i)
        /*0098*/ 	.short	0x0380
        /*009a*/ 	.short	0x002c


	//----- nvinfo : EIATTR_SW_WAR
	.align		4
.L_39:
        /*009c*/ 	.byte	0x04, 0x36
        /*009e*/ 	.short	(.L_41 - .L_40)
.L_40:
        /*00a0*/ 	.word	0x00000008
.L_41:


//--------------------- .nv.info._Z25ecdsa_verify_batch_kernelPhS_S_Pbi --------------------------
	.section	.nv.info._Z25ecdsa_verify_batch_kernelPhS_S_Pbi,"",@"SHT_CUDA_INFO"
	.sectionflags	@""
	.align	4


	//----- nvinfo : EIATTR_CUDA_API_VERSION
	.align		4
        /*0000*/ 	.byte	0x04, 0x37
        /*0002*/ 	.short	(.L_43 - .L_42)
.L_42:
        /*0004*/ 	.word	0x00000082


	//----- nvinfo : EIATTR_KPARAM_INFO
	.align		4
.L_43:
        /*0008*/ 	.byte	0x04, 0x17
        /*000a*/ 	.short	(.L_45 - .L_44)
.L_44:
        /*000c*/ 	.word	0x00000000
        /*0010*/ 	.short	0x0004
        /*0012*/ 	.short	0x0020
        /*0014*/ 	.byte	0x00, 0xf0, 0x11, 0x00


	//----- nvinfo : EIATTR_KPARAM_INFO
	.align		4
.L_45:
        /*0018*/ 	.byte	0x04, 0x17
        /*001a*/ 	.short	(.L_47 - .L_46)
.L_46:
        /*001c*/ 	.word	0x00000000
        /*0020*/ 	.short	0x0003
        /*0022*/ 	.short	0x0018
        /*0024*/ 	.byte	0x00, 0xf5, 0x21, 0x00


	//----- nvinfo : EIATTR_KPARAM_INFO
	.align		4
.L_47:
        /*0028*/ 	.byte	0x04, 0x17
        /*002a*/ 	.short	(.L_49 - .L_48)
.L_48:
        /*002c*/ 	.word	0x00000000
        /*0030*/ 	.short	0x0002
        /*0032*/ 	.short	0x0010
        /*0034*/ 	.byte	0x00, 0xf5, 0x21, 0x00


	//----- nvinfo : EIATTR_KPARAM_INFO
	.align		4
.L_49:
        /*0038*/ 	.byte	0x04, 0x17
        /*003a*/ 	.short	(.L_51 - .L_50)
.L_50:
        /*003c*/ 	.word	0x00000000
        /*0040*/ 	.short	0x0001
        /*0042*/ 	.short	0x0008
        /*0044*/ 	.byte	0x00, 0xf5, 0x21, 0x00


	//----- nvinfo : EIATTR_KPARAM_INFO
	.align		4
.L_51:
        /*0048*/ 	.byte	0x04, 0x17
        /*004a*/ 	.short	(.L_53 - .L_52)
.L_52:
        /*004c*/ 	.word	0x00000000
        /*0050*/ 	.short	0x0000
        /*0052*/ 	.short	0x0000
        /*0054*/ 	.byte	0x00, 0xf5, 0x21, 0x00


	//----- nvinfo : EIATTR_SPARSE_MMA_MASK
	.align		4
.L_53:
        /*0058*/ 	.byte	0x03, 0x50
        /*005a*/ 	.short	0x0000


	//----- nvinfo : EIATTR_MAXREG_COUNT
	.align		4
        /*005c*/ 	.byte	0x03, 0x1b
        /*005e*/ 	.short	0x00ff


	//----- nvinfo : EIATTR_MERCURY_ISA_VERSION
	.align		4
        /*0060*/ 	.byte	0x03, 0x5f
        /*0062*/ 	.short	0x0101


	//----- nvinfo : EIATTR_VRC_CTA_INIT_COUNT
	.align		4
        /*0064*/ 	.byte	0x02, 0x4a
	.zero		1
	.zero		1


	//----- nvinfo : EIATTR_EXIT_INSTR_OFFSETS
	.align		4
        /*0068*/ 	.byte	0x04, 0x1c
        /*006a*/ 	.short	(.L_55 - .L_54)


	//   ....[0]....
.L_54:
        /*006c*/ 	.word	0x00000070


	//   ....[1]....
        /*0070*/ 	.word	0x00000ab0


	//----- nvinfo : EIATTR_CBANK_PARAM_SIZE
	.align		4
.L_55:
        /*0074*/ 	.byte	0x03, 0x19
        /*0076*/ 	.short	0x0024


	//----- nvinfo : EIATTR_PARAM_CBANK
	.align		4
        /*0078*/ 	.byte	0x04, 0x0a
        /*007a*/ 	.short	(.L_57 - .L_56)
	.align		4
.L_56:
        /*007c*/ 	.word	index@(.nv.constant0._Z25ecdsa_verify_batch_kernelPhS_S_Pbi)
        /*0080*/ 	.short	0x0380
        /*0082*/ 	.short	0x0024


	//----- nvinfo : EIATTR_SW_WAR
	.align		4
.L_57:
        /*0084*/ 	.byte	0x04, 0x36
        /*0086*/ 	.short	(.L_59 - .L_58)
.L_58:
        /*0088*/ 	.word	0x00000008
.L_59:


//--------------------- .nv.info._Z22keccak256_batch_kernelPhPjS_i --------------------------
	.section	.nv.info._Z22keccak256_batch_kernelPhPjS_i,"",@"SHT_CUDA_INFO"
	.sectionflags	@""
	.align	4


	//----- nvinfo : EIATTR_CUDA_API_VERSION
	.align		4
        /*0000*/ 	.byte	0x04, 0x37
        /*0002*/ 	.short	(.L_61 - .L_60)
.L_60:
        /*0004*/ 	.word	0x00000082


	//----- nvinfo : EIATTR_KPARAM_INFO
	.align		4
.L_61:
        /*0008*/ 	.byte	0x04, 0x17
        /*000a*/ 	.short	(.L_63 - .L_62)
.L_62:
        /*000c*/ 	.word	0x00000000
        /*0010*/ 	.short	0x0003
        /*0012*/ 	.short	0x0018
        /*0014*/ 	.byte	0x00, 0xf0, 0x11, 0x00


	//----- nvinfo : EIATTR_KPARAM_INFO
	.align		4
.L_63:
        /*0018*/ 	.byte	0x04, 0x17
        /*001a*/ 	.short	(.L_65 - .L_64)
.L_64:
        /*001c*/ 	.word	0x00000000
        /*0020*/ 	.short	0x0002
        /*0022*/ 	.short	0x0010
        /*0024*/ 	.byte	0x00, 0xf5, 0x21, 0x00


	//----- nvinfo : EIATTR_KPARAM_INFO
	.align		4
.L_65:
        /*0028*/ 	.byte	0x04, 0x17
        /*002a*/ 	.short	(.L_67 - .L_66)
.L_66:
        /*002c*/ 	.word	0x00000000
        /*0030*/ 	.short	0x0001
        /*0032*/ 	.short	0x0008
        /*0034*/ 	.byte	0x00, 0xf5, 0x21, 0x00


	//----- nvinfo : EIATTR_KPARAM_INFO
	.align		4
.L_67:
        /*0038*/ 	.byte	0x04, 0x17
        /*003a*/ 	.short	(.L_69 - .L_68)
.L_68:
        /*003c*/ 	.word	0x00000000
        /*0040*/ 	.short	0x0000
        /*0042*/ 	.short	0x0000
        /*0044*/ 	.byte	0x00, 0xf5, 0x21, 0x00


	//----- nvinfo : EIATTR_SPARSE_MMA_MASK
	.align		4
.L_69:
        /*0048*/ 	.byte	0x03, 0x50
        /*004a*/ 	.short	0x0000


	//----- nvinfo : EIATTR_MAXREG_COUNT
	.align		4
        /*004c*/ 	.byte	0x03, 0x1b
        /*004e*/ 	.short	0x00ff


	//----- nvinfo : EIATTR_MERCURY_ISA_VERSION
	.align		4
        /*0050*/ 	.byte	0x03, 0x5f
        /*0052*/ 	.short	0x0101


	//----- nvinfo : EIATTR_VRC_CTA_INIT_COUNT
	.align		4
        /*0054*/ 	.byte	0x02, 0x4a
	.zero		1
	.zero		1


	//----- nvinfo : EIATTR_EXIT_INSTR_OFFSETS
	.align		4
        /*0058*/ 	.byte	0x04, 0x1c
        /*005a*/ 	.short	(.L_71 - .L_70)


	//   ....[0]....
.L_70:
        /*005c*/ 	.word	0x00000080


	//   ....[1]....
        /*0060*/ 	.word	0x00005510


	//----- nvinfo : EIATTR_CRS_STACK_SIZE
	.align		4
.L_71:
        /*0064*/ 	.byte	0x04, 0x1e
        /*0066*/ 	.short	(.L_73 - .L_72)
.L_72:
        /*0068*/ 	.word	0x00000000


	//----- nvinfo : EIATTR_CBANK_PARAM_SIZE
	.align		4
.L_73:
        /*006c*/ 	.byte	0x03, 0x19
        /*006e*/ 	.short	0x001c


	//----- nvinfo : EIATTR_PARAM_CBANK
	.align		4
        /*0070*/ 	.byte	0x04, 0x0a
        /*0072*/ 	.short	(.L_75 - .L_74)
	.align		4
.L_74:
        /*0074*/ 	.word	index@(.nv.constant0._Z22keccak256_batch_kernelPhPjS_i)
        /*0078*/ 	.short	0x0380
        /*007a*/ 	.short	0x001c


	//----- nvinfo : EIATTR_SW_WAR
	.align		4
.L_75:
        /*007c*/ 	.byte	0x04, 0x36
        /*007e*/ 	.short	(.L_77 - .L_76)
.L_76:
        /*0080*/ 	.word	0x00000008
.L_77:


//--------------------- .nv.callgraph             --------------------------
	.section	.nv.callgraph,"",@"SHT_CUDA_CALLGRAPH"
	.align	4
	.sectionentsize	8
	.align		4
        /*0000*/ 	.word	0x00000000
	.align		4
        /*0004*/ 	.word	0xffffffff
	.align		4
        /*0008*/ 	.word	0x00000000
	.align		4
        /*000c*/ 	.word	0xfffffffe
	.align		4
        /*0010*/ 	.word	0x00000000
	.align		4
        /*0014*/ 	.word	0xfffffffd
	.align		4
        /*0018*/ 	.word	0x00000000
	.align		4
        /*001c*/ 	.word	0xfffffffc


//--------------------- .nv.constant3             --------------------------
	.section	.nv.constant3,"a",@progbits
	.align	8
.nv.constant3:
	.type		keccak_round_constants,@object
	.size		keccak_round_constants,(keccak_rotation_offsets - keccak_round_constants)
keccak_round_constants:
        /*0000*/ 	.byte	0x01, 0x00, 0x00, 0x00, 0x00, 0x00, 0x00, 0x00, 0x82, 0x80, 0x00, 0x00, 0x00, 0x00, 0x00, 0x00
        /* <DEDUP_REMOVED lines=11> */
	.type		keccak_rotation_offsets,@object
	.size		keccak_rotation_offsets,(.L_1 - keccak_rotation_offsets)
keccak_rotation_offsets:
	.zero		96
.L_1:


//--------------------- .text._Z27process_transactions_kernelPhPjS_S_S_i --------------------------
	.section	.text._Z27process_transactions_kernelPhPjS_S_S_i,"ax",@progbits
	.align	128
        .global         _Z27process_transactions_kernelPhPjS_S_S_i
        .type           _Z27process_transactions_kernelPhPjS_S_S_i,@function
        .size           _Z27process_transactions_kernelPhPjS_S_S_i,(.L_x_120 - _Z27process_transactions_kernelPhPjS_S_S_i)
        .other          _Z27process_transactions_kernelPhPjS_S_S_i,@"STO_CUDA_ENTRY STV_DEFAULT"
_Z27process_transactions_kernelPhPjS_S_S_i:
.text._Z27process_transactions_kernelPhPjS_S_S_i:
[----:B------:R-:W0:Y:S01]  /*0000*/  LDC R1, c[0x0][0x37c] ;  /* 0x0000df00ff017b82 */ /* 0x000e220000000800 */
[----:B------:R-:W1:Y:S07]  /*0010*/  S2R R0, SR_TID.X ;  /* 0x0000000000007919 */ /* 0x000e6e0000002100 */
[----:B------:R-:W1:Y:S01]  /*0020*/  S2UR UR4, SR_CTAID.X ;  /* 0x00000000000479c3 */ /* 0x000e620000002500 */
[----:B------:R-:W2:Y:S01]  /*0030*/  LDCU UR5, c[0x0][0x3a8] ;  /* 0x00007500ff0577ac */ /* 0x000ea20008000800 */
[----:B0-----:R-:W-:-:S06]  /*0040*/  VIADD R1, R1, 0xffffff78 ;  /* 0xffffff7801017836 */ /* 0x001fcc0000000000 */
[----:B------:R-:W1:Y:S02]  /*0050*/  LDC R3, c[0x0][0x360] ;  /* 0x0000d800ff037b82 */ /* 0x000e640000000800 */
[----:B-1----:R-:W-:-:S05]  /*0060*/  IMAD R3, R3, UR4, R0 ;  /* 0x0000000403037c24 */ /* 0x002fca000f8e0200 */
[----:B--2---:R-:W-:-:S13]  /*0070*/  ISETP.GE.AND P0, PT, R3, UR5, PT ;  /* 0x0000000503007c0c */ /* 0x004fda000bf06270 */
[----:B------:R-:W-:Y:S05]  /*0080*/  @P0 EXIT ;  /* 0x000000000000094d */ /* 0x000fea0003800000 */
[----:B------:R-:W0:Y:S01]  /*0090*/  LDC.64 R124, c[0x0][0x388] ;  /* 0x0000e200ff7c7b82 */ /* 0x000e220000000a00 */
[----:B------:R-:W1:Y:S01]  /*00a0*/  LDCU.64 UR4, c[0x0][0x358] ;  /* 0x00006b00ff0477ac */ /* 0x000e620008000a00 */
[----:B------:R-:W2:Y:S01]  /*00b0*/  LDCU.64 UR8, c[0x0][0x3a0] ;  /* 0x00007400ff0877ac */ /* 0x000ea20008000a00 */
[----:B------:R-:W3:Y:S01]  /*00c0*/  LDCU.64 UR6, c[0x0][0x380] ;  /* 0x00007000ff0677ac */ /* 0x000ee20008000a00 */
[----:B0-----:R-:W-:-:S06]  /*00d0*/  IMAD.WIDE R124, R3, 0x4, R124 ;  /* 0x00000004037c7825 */ /* 0x001fcc00078e027c */
[----:B-1----:R-:W4:Y:S01]  /*00e0*/  LDG.E R124, desc[UR4][R124.64] ;  /* 0x000000047c7c7981 */ /* 0x002f22000c1e1900 */
[C---:B------:R-:W-:Y:S01]  /*00f0*/  IMAD.SHL.U32 R0, R3.reuse, 0x80, RZ ;  /* 0x0000008003007824 */ /* 0x040fe200078e00ff */
[----:B------:R-:W-:Y:S01]  /*0100*/  BSSY.RECONVERGENT B0, `(.L_x_0) ;  /* 0x0001b60000007945 */ /* 0x000fe20003800200 */
[----:B------:R-:W-:Y:S01]  /*0110*/  IMAD.SHL.U32 R3, R3, 0x400, RZ ;  /* 0x0000040003037824 */ /* 0x000fe200078e00ff */
[----:B------:R-:W-:Y:S01]  /*0120*/  CS2R R98, SRZ ;  /* 0x0000000000627805 */ /* 0x000fe2000001ff00 */
[----:B------:R-:W-:Y:S01]  /*0130*/  IMAD.MOV.U32 R97, RZ, RZ, 0x3 ;  /* 0x00000003ff617424 */ /* 0x000fe200078e00ff */
[C---:B--2---:R-:W-:Y:S02]  /*0140*/  IADD3 R100, P2, PT, R0.reuse, UR8, RZ ;  /* 0x0000000800647c10 */ /* 0x044fe4000ff5e0ff */
[----:B---3--:R-:W-:Y:S02]  /*0150*/  IADD3 R140, P0, PT, R3, UR6, RZ ;  /* 0x00000006038c7c10 */ /* 0x008fe4000ff1e0ff */
[----:B------:R-:W-:-:S02]  /*0160*/  LEA.HI.X.SX32 R101, R0, UR9, 0x1, P2 ;  /* 0x0000000900657c11 */ /* 0x000fc400090f0eff */
[----:B------:R-:W-:Y:S02]  /*0170*/  LEA.HI.X.SX32 R141, R3, UR7, 0x1, P0 ;  /* 0x00000007038d7c11 */ /* 0x000fe400080f0eff */
[----:B------:R-:W-:Y:S02]  /*0180*/  PLOP3.LUT P0, PT, PT, PT, PT, 0x8, 0x80 ;  /* 0x000000000080781c */ /* 0x000fe40003f0e170 */
[----:B------:R-:W-:Y:S02]  /*0190*/  PRMT R96, RZ, 0x7610, R96 ;  /* 0x00007610ff607816 */ /* 0x000fe40000000060 */
[----:B------:R-:W-:Y:S02]  /*01a0*/  PRMT R95, RZ, 0x7610, R95 ;  /* 0x00007610ff5f7816 */ /* 0x000fe4000000005f */
[----:B------:R-:W-:Y:S02]  /*01b0*/  PRMT R94, RZ, 0x7610, R94 ;  /* 0x00007610ff5e7816 */ /* 0x000fe4000000005e */
[----:B------:R-:W-:-:S02]  /*01c0*/  PRMT R0, RZ, 0x7610, R0 ;  /* 0x00007610ff007816 */ /* 0x000fc40000000000 */
[----:B------:R-:W-:Y:S02]  /*01d0*/  PRMT R3, RZ, 0x7610, R3 ;  /* 0x00007610ff037816 */ /* 0x000fe40000000003 */
[----:B------:R-:W-:Y:S02]  /*01e0*/  PRMT R4, RZ, 0x7610, R4 ;  /* 0x00007610ff047816 */ /* 0x000fe40000000004 */
        /* <DEDUP_REMOVED lines=88> */
[----:B------:R-:W-:Y:S01]  /*0770*/  PRMT R93, RZ, 0x7610, R93 ;  /* 0x00007610ff5d7816 */ /* 0x000fe2000000005d */
[----:B----4-:R-:W-:-:S05]  /*0780*/  VIADD R2, R124, 0xfffffc00 ;  /* 0xfffffc007c027836 */ /* 0x010fca0000000000 */
[----:B------:R-:W-:Y:S02]  /*0790*/  ISETP.GE.U32.AND P1, PT, R2, -0x3fd, PT ;  /* 0xfffffc030200780c */ /* 0x000fe40003f26070 */
[----:B------:R-:W-:-:S11]  /*07a0*/  PRMT R2, RZ, 0x7610, R2 ;  /* 0x00007610ff027816 */ /* 0x000fd60000000002 */
[----:B------:R-:W-:Y:S05]  /*07b0*/  @!P1 BRA `(.L_x_1) ;  /* 0x000001ac00d09947 */ /* 0x000fea0003800000 */
[----:B------:R-:W2:Y:S02]  /*07c0*/  LDG.E.U8 R102, desc[UR4][R140.64] ;  /* 0x000000048c667981 */ /* 0x000ea4000c1e1100 */
[----:B--2---:R-:W-:-:S13]  /*07d0*/  ISETP.GE.U32.AND P1, PT, R102, 0xc0, PT ;  /* 0x000000c06600780c */ /* 0x004fda0003f26070 */
[----:B------:R-:W-:Y:S05]  /*07e0*/  @!P1 BRA `(.L_x_1) ;  /* 0x000001ac00c49947 */ /* 0x000fea0003800000 */
[----:B------:R-:W-:-:S13]  /*07f0*/  ISETP.GT.U32.AND P1, PT, R102, 0xf7, PT ;  /* 0x000000f76600780c */ /* 0x000fda0003f24070 */
[----:B------:R-:W-:Y:S05]  /*0800*/  @P1 BRA `(.L_x_2) ;  /* 0x0000000400981947 */ /* 0x000fea0003800000 */
[----:B------:R-:W-:Y:S01]  /*0810*/  VIADD R3, R102, 0xffffff41 ;  /* 0xffffff4166037836 */ /* 0x000fe20000000000 */
[----:B------:R-:W-:Y:S02]  /*0820*/  PRMT R96, RZ, 0x7610, R96 ;  /* 0x00007610ff607816 */ /* 0x000fe40000000060 */
[----:B------:R-:W-:Y:S02]  /*0830*/  PRMT R95, RZ, 0x7610, R95 ;  /* 0x00007610ff5f7816 */ /* 0x000fe4000000005f */
[----:B------:R-:W-:Y:S02]  /*0840*/  ISETP.GT.U32.AND P1, PT, R3, R124, PT ;  /* 0x0000007c0300720c */ /* 0x000fe40003f24070 */
        /* <DEDUP_REMOVED lines=94> */
[----:B------:R-:W-:Y:S06]  /*0e30*/  @P1 BRA `(.L_x_1) ;  /* 0x000001a800301947 */ /* 0x000fec0003800000 */
[----:B------:R-:W-:Y:S02]  /*0e40*/  VIADD R102, R102, 0xffffff40 ;  /* 0xffffff4066667836 */ /* 0x000fe40000000000 */
[----:B------:R-:W-:Y:S01]  /*0e50*/  IMAD.MOV.U32 R111, RZ, RZ, 0x1 ;  /* 0x00000001ff6f7424 */ /* 0x000fe200078e00ff */
[----:B------:R-:W-:Y:S06]  /*0e60*/  BRA `(.L_x_3) ;  /* 0x0000000c00cc7947 */ /* 0x000fec0003800000 */
.L_x_2:
        /* <DEDUP_REMOVED lines=99> */
[----:B------:R-:W-:-:S05]  /*14a0*/  VIADD R0, R102, 0x8 ;  /* 0x0000000866007836 */ /* 0x000fca0000000000 */
[----:B------:R-:W-:-:S04]  /*14b0*/  LOP3.LUT R0, R0, 0xff, RZ, 0xc0, !PT ;  /* 0x000000ff00007812 */ /* 0x000fc800078ec0ff */
[----:B------:R-:W-:-:S13]  /*14c0*/  ISETP.GE.U32.AND P1, PT, R0, 0x7, PT ;  /* 0x000000070000780c */ /* 0x000fda0003f26070 */
[----:B------:R-:W2:Y:S04]  /*14d0*/  @P1 LDG.E.U8 R2, desc[UR4][R140.64+0x5] ;  /* 0x000005048c021981 */ /* 0x000ea8000c1e1100 */
[----:B------:R-:W2:Y:S04]  /*14e0*/  @P1 LDG.E.U8 R3, desc[UR4][R140.64+0x6] ;  /* 0x000006048c031981 */ /* 0x000ea8000c1e1100 */
[----:B------:R-:W3:Y:S04]  /*14f0*/  @P1 LDG.E.U8 R4, desc[UR4][R140.64+0x7] ;  /* 0x000007048c041981 */ /* 0x000ee8000c1e1100 */
[----:B------:R-:W4:Y:S01]  /*1500*/  @P1 LDG.E.U8 R7, desc[UR4][R140.64+0x8] ;  /* 0x000008048c071981 */ /* 0x000f22000c1e1100 */
[----:B------:R-:W-:Y:S01]  /*1510*/  VIADD R0, R102, 0xffffff09 ;  /* 0xffffff0966007836 */ /* 0x000fe20000000000 */
[----:B------:R-:W-:Y:S01]  /*1520*/  BSSY.RECONVERGENT B1, `(.L_x_4) ;  /* 0x0000024000017945 */ /* 0x000fe20003800200 */
[----:B------:R-:W-:-:S02]  /*1530*/  IMAD.MOV.U32 R102, RZ, RZ, RZ ;  /* 0x000000ffff667224 */ /* 0x000fc400078e00ff */
[----:B------:R-:W-:Y:S02]  /*1540*/  IMAD.MOV.U32 R5, RZ, RZ, RZ ;  /* 0x000000ffff057224 */ /* 0x000fe400078e00ff */
[----:B------:R-:W-:Y:S02]  /*1550*/  @P1 IMAD.MOV.U32 R5, RZ, RZ, 0x8 ;  /* 0x00000008ff051424 */ /* 0x000fe400078e00ff */
[----:B--2---:R-:W-:Y:S01]  /*1560*/  @P1 IMAD R3, R2, 0x100, R3 ;  /* 0x0000010002031824 */ /* 0x004fe200078e0203 */
[----:B------:R-:W-:-:S03]  /*1570*/  LOP3.LUT R2, R0, 0x7, RZ, 0xc0, !PT ;  /* 0x0000000700027812 */ /* 0x000fc600078ec0ff */
[----:B---3--:R-:W-:Y:S01]  /*1580*/  @P1 IMAD.U32 R4, R3, 0x100, R4 ;  /* 0x0000010003041824 */ /* 0x008fe200078e0004 */
[----:B------:R-:W-:-:S03]  /*1590*/  ISETP.NE.AND P2, PT, R2, RZ, PT ;  /* 0x000000ff0200720c */ /* 0x000fc60003f45270 */
[----:B----4-:R-:W-:-:S10]  /*15a0*/  @P1 IMAD R102, R4, 0x100, R7 ;  /* 0x0000010004661824 */ /* 0x010fd400078e0207 */
[----:B------:R-:W-:Y:S05]  /*15b0*/  @!P2 BRA `(.L_x_5) ;  /* 0x000000000068a947 */ /* 0x000fea0003800000 */
[----:B------:R-:W-:Y:S01]  /*15c0*/  ISETP.GE.U32.AND P1, PT, R2, 0x4, PT ;  /* 0x000000040200780c */ /* 0x000fe20003f26070 */
[----:B------:R-:W-:Y:S01]  /*15d0*/  BSSY.RECONVERGENT B2, `(.L_x_6) ;  /* 0x000000e000027945 */ /* 0x000fe20003800200 */
[----:B------:R-:W-:-:S04]  /*15e0*/  LOP3.LUT R0, R0, 0x3, RZ, 0xc0, !PT ;  /* 0x0000000300007812 */ /* 0x000fc800078ec0ff */
[----:B------:R-:W-:-:S07]  /*15f0*/  ISETP.NE.AND P2, PT, R0, RZ, PT ;  /* 0x000000ff0000720c */ /* 0x000fce0003f45270 */
[----:B------:R-:W-:Y:S06]  /*1600*/  @!P1 BRA `(.L_x_7) ;  /* 0x0000000000289947 */ /* 0x000fec0003800000 */
[----:B------:R-:W-:-:S05]  /*1610*/  IADD3 R2, P1, PT, R5, R140, RZ ;  /* 0x0000008c05027210 */ /* 0x000fca0007f3e0ff */
[----:B------:R-:W-:-:S05]  /*1620*/  IMAD.X R3, RZ, RZ, R141, P1 ;  /* 0x000000ffff037224 */ /* 0x000fca00008e068d */
[----:B------:R-:W2:Y:S04]  /*1630*/  LDG.E.U8 R4, desc[UR4][R2.64+0x1] ;  /* 0x0000010402047981 */ /* 0x000ea8000c1e1100 */
[----:B------:R-:W2:Y:S04]  /*1640*/  LDG.E.U8 R7, desc[UR4][R2.64+0x2] ;  /* 0x0000020402077981 */ /* 0x000ea8000c1e1100 */
[----:B------:R-:W3:Y:S04]  /*1650*/  LDG.E.U8 R6, desc[UR4][R2.64+0x3] ;  /* 0x0000030402067981 */ /* 0x000ee8000c1e1100 */
[----:B------:R-:W4:Y:S01]  /*1660*/  LDG.E.U8 R9, desc[UR4][R2.64+0x4] ;  /* 0x0000040402097981 */ /* 0x000f22000c1e1100 */
[----:B------:R-:W-:-:S02]  /*1670*/  VIADD R5, R5, 0x4 ;  /* 0x0000000405057836 */ /* 0x000fc40000000000 */
[----:B--2---:R-:W-:-:S04]  /*1680*/  IMAD R7, R4, 0x100, R7 ;  /* 0x0000010004077824 */ /* 0x004fc800078e0207 */
[----:B---3--:R-:W-:-:S04]  /*1690*/  IMAD.U32 R6, R7, 0x100, R6 ;  /* 0x0000010007067824 */ /* 0x008fc800078e0006 */
[----:B----4-:R-:W-:-:S07]  /*16a0*/  IMAD R102, R6, 0x100, R9 ;  /* 0x0000010006667824 */ /* 0x010fce00078e0209 */
.L_x_7:
[----:B------:R-:W-:Y:S05]  /*16b0*/  BSYNC.RECONVERGENT B2 ;  /* 0x0000000000027941 */ /* 0x000fea0003800200 */
.L_x_6:
[----:B------:R-:W-:Y:S05]  /*16c0*/  @!P2 BRA `(.L_x_5) ;  /* 0x000000000024a947 */ /* 0x000fea0003800000 */
[----:B------:R-:W-:-:S07]  /*16d0*/  IMAD.MOV.U32 R7, RZ, RZ, RZ ;  /* 0x000000ffff077224 */ /* 0x000fce00078e00ff */
.L_x_8:
[----:B------:R-:W-:-:S05]  /*16e0*/  IADD3 R2, P1, PT, R5, R140, RZ ;  /* 0x0000008c05027210 */ /* 0x000fca0007f3e0ff */
[----:B------:R-:W-:-:S06]  /*16f0*/  IMAD.X R3, RZ, RZ, R141, P1 ;  /* 0x000000ffff037224 */ /* 0x000fcc00008e068d */
[----:B------:R-:W2:Y:S01]  /*1700*/  LDG.E.U8 R3, desc[UR4][R2.64+0x1] ;  /* 0x0000010402037981 */ /* 0x000ea2000c1e1100 */
[----:B------:R-:W-:Y:S02]  /*1710*/  VIADD R7, R7, 0x1 ;  /* 0x0000000107077836 */ /* 0x000fe40000000000 */
[----:B------:R-:W-:-:S03]  /*1720*/  VIADD R5, R5, 0x1 ;  /* 0x0000000105057836 */ /* 0x000fc60000000000 */
[----:B------:R-:W-:Y:S01]  /*1730*/  ISETP.NE.AND P1, PT, R7, R0, PT ;  /* 0x000000000700720c */ /* 0x000fe20003f25270 */
[----:B--2---:R-:W-:-:S12]  /*1740*/  IMAD R102, R102, 0x100, R3 ;  /* 0x0000010066667824 */ /* 0x004fd800078e0203 */
[----:B------:R-:W-:Y:S05]  /*1750*/  @P1 BRA `(.L_x_8) ;  /* 0xfffffffc00e01947 */ /* 0x000fea000383ffff */
.L_x_5:
[----:B------:R-:W-:Y:S05]  /*1760*/  BSYNC.RECONVERGENT B1 ;  /* 0x0000000000017941 */ /* 0x000fea0003800200 */
.L_x_4:
[----:B------:R-:W-:Y:S01]  /*1770*/  IMAD.IADD R3, R102, 0x1, R111 ;  /* 0x0000000166037824 */ /* 0x000fe200078e026f */
        /* <DEDUP_REMOVED lines=98> */
.L_x_3:
        /* <DEDUP_REMOVED lines=99> */
[----:B------:R-:W-:Y:S01]  /*23d0*/  BSSY.RELIABLE B1, `(.L_x_9) ;  /* 0x00003e1000017945 */ /* 0x000fe20003800100 */
[----:B------:R-:W-:Y:S01]  /*23e0*/  CS2R R102, SRZ ;  /* 0x0000000000667805 */ /* 0x000fe2000001ff00 */
[----:B------:R-:W-:Y:S01]  /*23f0*/  IMAD.MOV.U32 R110, RZ, RZ, RZ ;  /* 0x000000ffff6e7224 */ /* 0x000fe200078e00ff */
[----:B------:R-:W-:Y:S01]  /*2400*/  CS2R R136, SRZ ;  /* 0x0000000000887805 */ /* 0x000fe2000001ff00 */
[----:B------:R-:W-:-:S07]  /*2410*/  IMAD.MOV.U32 R138, RZ, RZ, RZ ;  /* 0x000000ffff8a7224 */ /* 0x000fce00078e00ff */
.L_x_28:
[----:B------:R-:W-:Y:S01]  /*2420*/  ISETP.GE.U32.AND P1, PT, R111, R107, PT ;  /* 0x0000006b6f00720c */ /* 0x000fe20003f26070 */
[----:B------:R-:W-:Y:S01]  /*2430*/  IMAD.MOV.U32 R99, RZ, RZ, R102 ;  /* 0x000000ffff637224 */ /* 0x000fe200078e0066 */
[----:B------:R-:W-:Y:S01]  /*2440*/  PRMT R96, RZ, 0x7610, R96 ;  /* 0x00007610ff607816 */ /* 0x000fe20000000060 */
[----:B------:R-:W-:Y:S01]  /*2450*/  IMAD.MOV.U32 R98, RZ, RZ, R103 ;  /* 0x000000ffff627224 */ /* 0x000fe200078e0067 */
[----:B------:R-:W-:Y:S01]  /*2460*/  PRMT R95, RZ, 0x7610, R95 ;  /* 0x00007610ff5f7816 */ /* 0x000fe2000000005f */
[----:B------:R-:W-:Y:S01]  /*2470*/  IMAD.MOV.U32 R106, RZ, RZ, R111 ;  /* 0x000000ffff6a7224 */ /* 0x000fe200078e006f */
[----:B------:R-:W-:Y:S02]  /*2480*/  PRMT R94, RZ, 0x7610, R94 ;  /* 0x00007610ff5e7816 */ /* 0x000fe4000000005e */
[----:B------:R-:W-:Y:S02]  /*2490*/  PRMT R0, RZ, 0x7610, R0 ;  /* 0x00007610ff007816 */ /* 0x000fe40000000000 */
[----:B------:R-:W-:-:S02]  /*24a0*/  PRMT R2, RZ, 0x7610, R2 ;  /* 0x00007610ff027816 */ /* 0x000fc40000000002 */
[----:B------:R-:W-:Y:S01]  /*24b0*/  PRMT R3, RZ, 0x7610, R3 ;  /* 0x00007610ff037816 */ /* 0x000fe20000000003 */
[----:B------:R-:W-:Y:S05]  /*24c0*/  @P1 BREAK.RELIABLE B1 ;  /* 0x0000000000011942 */ /* 0x000fea0003800100 */
        /* <DEDUP_REMOVED lines=89> */
[----:B------:R-:W-:Y:S01]  /*2a60*/  PRMT R93, RZ, 0x7610, R93 ;  /* 0x00007610ff5d7816 */ /* 0x000fe2000000005d */
[----:B------:R-:W-:Y:S06]  /*2a70*/  @P1 BRA `(.L_x_1) ;  /* 0x0000018c00201947 */ /* 0x000fec0003800000 */
[----:B------:R-:W-:-:S05]  /*2a80*/  IADD3 R2, P1, PT, R111, R140, RZ ;  /* 0x0000008c6f027210 */ /* 0x000fca0007f3e0ff */
[----:B------:R-:W-:-:S05]  /*2a90*/  IMAD.X R3, RZ, RZ, R141, P1 ;  /* 0x000000ffff037224 */ /* 0x000fca00008e068d */
[----:B------:R-:W2:Y:S01]  /*2aa0*/  LDG.E.S8 R2, desc[UR4][R2.64] ;  /* 0x0000000402027981 */ /* 0x000ea2000c1e1300 */
[----:B------:R-:W-:Y:S01]  /*2ab0*/  BSSY.RELIABLE B2, `(.L_x_10) ;  /* 0x00001f2000027945 */ /* 0x000fe20003800100 */
[----:B------:R-:W-:Y:S02]  /*2ac0*/  IMAD.MOV.U32 R105, RZ, RZ, R138 ;  /* 0x000000ffff697224 */ /* 0x000fe400078e008a */
[----:B------:R-:W-:Y:S02]  /*2ad0*/  IMAD.MOV.U32 R104, RZ, RZ, R137 ;  /* 0x000000ffff687224 */ /* 0x000fe400078e0089 */
[----:B------:R-:W-:Y:S01]  /*2ae0*/  IMAD.MOV.U32 R108, RZ, RZ, R136 ;  /* 0x000000ffff6c7224 */ /* 0x000fe200078e0088 */
[----:B--2---:R-:W-:-:S13]  /*2af0*/  ISETP.GE.AND P1, PT, R2, RZ, PT ;  /* 0x000000ff0200720c */ /* 0x004fda0003f26270 */
[----:B------:R-:W-:Y:S02]  /*2b00*/  @P1 VIADD R111, R111, 0x1 ;  /* 0x000000016f6f1836 */ /* 0x000fe40000000000 */
[----:B------:R-:W-:Y:S01]  /*2b10*/  @P1 IMAD.MOV.U32 R109, RZ, RZ, 0x1 ;  /* 0x00000001ff6d1424 */ /* 0x000fe200078e00ff */
[----:B------:R-:W-:Y:S06]  /*2b20*/  @P1 BRA `(.L_x_11) ;  /* 0x0000001c00a81947 */ /* 0x000fec0003800000 */
[----:B------:R-:W-:-:S04]  /*2b30*/  LOP3.LUT R102, R2, 0xffff, RZ, 0xc0, !PT ;  /* 0x0000ffff02667812 */ /* 0x000fc800078ec0ff */
[----:B------:R-:W-:-:S13]  /*2b40*/  ISETP.GT.U32.AND P1, PT, R102, 0xffb7, PT ;  /* 0x0000ffb76600780c */ /* 0x000fda0003f24070 */
[----:B------:R-:W-:Y:S05]  /*2b50*/  @P1 BRA `(.L_x_12) ;  /* 0x0000000400a41947 */ /* 0x000fea0003800000 */
[----:B------:R-:W-:Y:S01]  /*2b60*/  LOP3.LUT R109, R102, 0xff, RZ, 0xc0, !PT ;  /* 0x000000ff666d7812 */ /* 0x000fe200078ec0ff */
[----:B------:R-:W-:Y:S01]  /*2b70*/  VIADD R106, R106, 0x1 ;  /* 0x000000016a6a7836 */ /* 0x000fe20000000000 */
[----:B------:R-:W-:Y:S02]  /*2b80*/  PRMT R96, RZ, 0x7610, R96 ;  /* 0x00007610ff607816 */ /* 0x000fe40000000060 */
[----:B------:R-:W-:Y:S01]  /*2b90*/  PRMT R95, RZ, 0x7610, R95 ;  /* 0x00007610ff5f7816 */ /* 0x000fe2000000005f */
[----:B------:R-:W-:Y:S01]  /*2ba0*/  VIADD R109, R109, 0xffffff80 ;  /* 0xffffff806d6d7836 */ /* 0x000fe20000000000 */
[----:B------:R-:W-:Y:S02]  /*2bb0*/  PRMT R94, RZ, 0x7610, R94 ;  /* 0x00007610ff5e7816 */ /* 0x000fe4000000005e */
[----:B------:R-:W-:Y:S01]  /*2bc0*/  PRMT R0, RZ, 0x7610, R0 ;  /* 0x00007610ff007816 */ /* 0x000fe20000000000 */
[----:B------:R-:W-:Y:S01]  /*2bd0*/  IMAD.IADD R111, R106, 0x1, R109 ;  /* 0x000000016a6f7824 */ /* 0x000fe200078e026d */
[----:B------:R-:W-:-:S02]  /*2be0*/  PRMT R2, RZ, 0x7610, R2 ;  /* 0x00007610ff027816 */ /* 0x000fc40000000002 */
[----:B------:R-:W-:Y:S02]  /*2bf0*/  PRMT R3, RZ, 0x7610, R3 ;  /* 0x00007610ff037816 */ /* 0x000fe40000000003 */
[----:B------:R-:W-:Y:S02]  /*2c00*/  ISETP.GT.U32.AND P1, PT, R111, R107, PT ;  /* 0x0000006b6f00720c */ /* 0x000fe40003f24070 */
[----:B------:R-:W-:Y:S02]  /*2c10*/  PRMT R4, RZ, 0x7610, R4 ;  /* 0x00007610ff047816 */ /* 0x000fe40000000004 */
[----:B------:R-:W-:Y:S02]  /*2c20*/  PRMT R5, RZ, 0x7610, R5 ;  /* 0x00007610ff057816 */ /* 0x000fe40000000005 */
[----:B------:R-:W-:Y:S02]  /*2c30*/  PRMT R6, RZ, 0x7610, R6 ;  /* 0x00007610ff067816 */ /* 0x000fe40000000006 */
[----:B------:R-:W-:-:S02]  /*2c40*/  PRMT R7, RZ, 0x7610, R7 ;  /* 0x00007610ff077816 */ /* 0x000fc40000000007 */
[----:B------:R-:W-:Y:S02]  /*2c50*/  PRMT R8, RZ, 0x7610, R8 ;  /* 0x00007610ff087816 */ /* 0x000fe40000000008 */
[----:B------:R-:W-:Y:S01]  /*2c60*/  PRMT R9, RZ, 0x7610, R9 ;  /* 0x00007610ff097816 */ /* 0x000fe20000000009 */
[----:B------:R-:W-:Y:S05]  /*2c70*/  @P1 BREAK.RELIABLE B2 ;  /* 0x0000000000021942 */ /* 0x000fea0003800100 */
[----:B------:R-:W-:Y:S05]  /*2c80*/  @P1 BREAK.RELIABLE B1 ;  /* 0x0000000000011942 */ /* 0x000fea0003800100 */
        /* <DEDUP_REMOVED lines=83> */
[----:B------:R-:W-:Y:S01]  /*31c0*/  PRMT R93, RZ, 0x7610, R93 ;  /* 0x00007610ff5d7816 */ /* 0x000fe2000000005d */
[----:B------:R-:W-:Y:S06]  /*31d0*/  @P1 BRA `(.L_x_1) ;  /* 0x0000018400481947 */ /* 0x000fec0003800000 */
[----:B------:R-:W-:Y:S05]  /*31e0*/  BRA `(.L_x_11) ;  /* 0x0000001400f87947 */ /* 0x000fea0003800000 */
.L_x_12:
[----:B------:R-:W-:Y:S02]  /*31f0*/  ISETP.GT.U32.AND P1, PT, R102, 0xffbf, PT ;  /* 0x0000ffbf6600780c */ /* 0x000fe40003f24070 */
[----:B------:R-:W-:Y:S02]  /*3200*/  PRMT R96, RZ, 0x7610, R96 ;  /* 0x00007610ff607816 */ /* 0x000fe40000000060 */
[----:B------:R-:W-:Y:S02]  /*3210*/  PRMT R95, RZ, 0x7610, R95 ;  /* 0x00007610ff5f7816 */ /* 0x000fe4000000005f */
[----:B------:R-:W-:Y:S02]  /*3220*/  PRMT R94, RZ, 0x7610, R94 ;  /* 0x00007610ff5e7816 */ /* 0x000fe4000000005e */
[----:B------:R-:W-:Y:S02]  /*3230*/  PRMT R0, RZ, 0x7610, R0 ;  /* 0x00007610ff007816 */ /* 0x000fe40000000000 */
[----:B------:R-:W-:-:S02]  /*3240*/  PRMT R2, RZ, 0x7610, R2 ;  /* 0x00007610ff027816 */ /* 0x000fc40000000002 */
        /* <DEDUP_REMOVED lines=198> */
[C---:B------:R-:W-:Y:S01]  /*3eb0*/  ISETP.GE.U32.AND P1, PT, R103.reuse, 0x8, PT ;  /* 0x000000086700780c */ /* 0x040fe20003f26070 */
[----:B------:R-:W-:Y:S01]  /*3ec0*/  BSSY.RECONVERGENT B3, `(.L_x_13) ;  /* 0x000001a000037945 */ /* 0x000fe20003800200 */
[----:B------:R-:W-:Y:S01]  /*3ed0*/  LOP3.LUT R0, R103, 0x7, RZ, 0xc0, !PT ;  /* 0x0000000767007812 */ /* 0x000fe200078ec0ff */
[----:B------:R-:W-:Y:S02]  /*3ee0*/  IMAD.MOV.U32 R11, RZ, RZ, RZ ;  /* 0x000000ffff0b7224 */ /* 0x000fe400078e00ff */
[----:B------:R-:W-:Y:S01]  /*3ef0*/  IMAD.MOV.U32 R109, RZ, RZ, RZ ;  /* 0x000000ffff6d7224 */ /* 0x000fe200078e00ff */
[----:B------:R-:W-:-:S07]  /*3f00*/  ISETP.NE.AND P2, PT, R0, RZ, PT ;  /* 0x000000ff0000720c */ /* 0x000fce0003f45270 */
[----:B------:R-:W-:Y:S06]  /*3f10*/  @!P1 BRA `(.L_x_14) ;  /* 0x0000000000509947 */ /* 0x000fec0003800000 */
[C---:B------:R-:W-:Y:S02]  /*3f20*/  VIADD R3, R106.reuse, 0x5 ;  /* 0x000000056a037836 */ /* 0x040fe40000000000 */
[C---:B------:R-:W-:Y:S02]  /*3f30*/  VIADD R5, R106.reuse, 0x6 ;  /* 0x000000066a057836 */ /* 0x040fe40000000000 */
[C---:B------:R-:W-:Y:S01]  /*3f40*/  VIADD R7, R106.reuse, 0x7 ;  /* 0x000000076a077836 */ /* 0x040fe20000000000 */
[-C--:B------:R-:W-:Y:S01]  /*3f50*/  IADD3 R2, P1, PT, R3, R140.reuse, RZ ;  /* 0x0000008c03027210 */ /* 0x080fe20007f3e0ff */
[----:B------:R-:W-:Y:S01]  /*3f60*/  VIADD R9, R106, 0x8 ;  /* 0x000000086a097836 */ /* 0x000fe20000000000 */
[----:B------:R-:W-:-:S03]  /*3f70*/  IADD3 R4, P3, PT, R5, R140, RZ ;  /* 0x0000008c05047210 */ /* 0x000fc60007f7e0ff */
[--C-:B------:R-:W-:Y:S01]  /*3f80*/  IMAD.X R3, RZ, RZ, R141.reuse, P1 ;  /* 0x000000ffff037224 */ /* 0x100fe200008e068d */
[-C--:B------:R-:W-:Y:S01]  /*3f90*/  IADD3 R6, P1, PT, R7, R140.reuse, RZ ;  /* 0x0000008c07067210 */ /* 0x080fe20007f3e0ff */
[--C-:B------:R-:W-:Y:S01]  /*3fa0*/  IMAD.X R5, RZ, RZ, R141.reuse, P3 ;  /* 0x000000ffff057224 */ /* 0x100fe200018e068d */
[----:B------:R-:W-:Y:S02]  /*3fb0*/  IADD3 R8, P3, PT, R9, R140, RZ ;  /* 0x0000008c09087210 */ /* 0x000fe40007f7e0ff */
[----:B------:R-:W2:Y:S01]  /*3fc0*/  LDG.E.U8 R2, desc[UR4][R2.64] ;  /* 0x0000000402027981 */ /* 0x000ea2000c1e1100 */
[----:B------:R-:W-:-:S03]  /*3fd0*/  IMAD.X R7, RZ, RZ, R141, P1 ;  /* 0x000000ffff077224 */ /* 0x000fc600008e068d */
[----:B------:R-:W2:Y:S01]  /*3fe0*/  LDG.E.U8 R5, desc[UR4][R4.64] ;  /* 0x0000000404057981 */ /* 0x000ea2000c1e1100 */
[----:B------:R-:W-:-:S03]  /*3ff0*/  IMAD.X R9, RZ, RZ, R141, P3 ;  /* 0x000000ffff097224 */ /* 0x000fc600018e068d */
[----:B------:R-:W3:Y:S04]  /*4000*/  LDG.E.U8 R6, desc[UR4][R6.64] ;  /* 0x0000000406067981 */ /* 0x000ee8000c1e1100 */
[----:B------:R-:W4:Y:S01]  /*4010*/  LDG.E.U8 R8, desc[UR4][R8.64] ;  /* 0x0000000408087981 */ /* 0x000f22000c1e1100 */
[----:B------:R-:W-:Y:S02]  /*4020*/  IMAD.MOV.U32 R11, RZ, RZ, 0x8 ;  /* 0x00000008ff0b7424 */ /* 0x000fe400078e00ff */
[----:B--2---:R-:W-:-:S04]  /*4030*/  IMAD R109, R2, 0x100, R5 ;  /* 0x00000100026d7824 */ /* 0x004fc800078e0205 */
[----:B---3--:R-:W-:-:S04]  /*4040*/  IMAD.U32 R109, R109, 0x100, R6 ;  /* 0x000001006d6d7824 */ /* 0x008fc800078e0006 */
[----:B----4-:R-:W-:-:S07]  /*4050*/  IMAD R109, R109, 0x100, R8 ;  /* 0x000001006d6d7824 */ /* 0x010fce00078e0208 */
.L_x_14:
[----:B------:R-:W-:Y:S05]  /*4060*/  BSYNC.RECONVERGENT B3 ;  /* 0x0000000000037941 */ /* 0x000fea0003800200 */
.L_x_13:
[----:B------:R-:W-:Y:S01]  /*4070*/  BSSY.RECONVERGENT B3, `(.L_x_15) ;  /* 0x0000030000037945 */ /* 0x000fe20003800200 */
[----:B------:R-:W-:-:S03]  /*4080*/  IMAD.MOV.U32 R106, RZ, RZ, R112 ;  /* 0x000000ffff6a7224 */ /* 0x000fc600078e0070 */
[----:B------:R-:W-:Y:S05]  /*4090*/  @!P2 BRA `(.L_x_16) ;  /* 0x0000000000b4a947 */ /* 0x000fea0003800000 */
[----:B------:R-:W-:Y:S01]  /*40a0*/  ISETP.GE.U32.AND P1, PT, R0, 0x4, PT ;  /* 0x000000040000780c */ /* 0x000fe20003f26070 */
[----:B------:R-:W-:Y:S01]  /*40b0*/  BSSY.RECONVERGENT B4, `(.L_x_17) ;  /* 0x0000018000047945 */ /* 0x000fe20003800200 */
[----:B------:R-:W-:-:S04]  /*40c0*/  LOP3.LUT R103, R103, 0x3, RZ, 0xc0, !PT ;  /* 0x0000000367677812 */ /* 0x000fc800078ec0ff */
[----:B------:R-:W-:-:S07]  /*40d0*/  ISETP.NE.AND P2, PT, R103, RZ, PT ;  /* 0x000000ff6700720c */ /* 0x000fce0003f45270 */
[----:B------:R-:W-:Y:S06]  /*40e0*/  @!P1 BRA `(.L_x_18) ;  /* 0x0000000000509947 */ /* 0x000fec0003800000 */
[----:B------:R-:W-:-:S04]  /*40f0*/  IMAD.IADD R5, R102, 0x1, R11 ;  /* 0x0000000166057824 */ /* 0x000fc800078e020b */
[C---:B------:R-:W-:Y:S01]  /*4100*/  VIADD R3, R5.reuse, 0x1 ;  /* 0x0000000105037836 */ /* 0x040fe20000000000 */
[CC--:B------:R-:W-:Y:S01]  /*4110*/  IADD3 R2, P1, PT, R5.reuse, R140.reuse, RZ ;  /* 0x0000008c05027210 */ /* 0x0c0fe20007f3e0ff */
[C---:B------:R-:W-:Y:S02]  /*4120*/  VIADD R7, R5.reuse, 0x2 ;  /* 0x0000000205077836 */ /* 0x040fe40000000000 */
[----:B------:R-:W-:Y:S01]  /*4130*/  VIADD R9, R5, 0x3 ;  /* 0x0000000305097836 */ /* 0x000fe20000000000 */
[-C--:B------:R-:W-:Y:S01]  /*4140*/  IADD3 R4, P3, PT, R3, R140.reuse, RZ ;  /* 0x0000008c03047210 */ /* 0x080fe20007f7e0ff */
[----:B------:R-:W-:Y:S01]  /*4150*/  IMAD.X R3, RZ, RZ, R141, P1 ;  /* 0x000000ffff037224 */ /* 0x000fe200008e068d */
[----:B------:R-:W-:-:S03]  /*4160*/  IADD3 R6, P1, PT, R7, R140, RZ ;  /* 0x0000008c07067210 */ /* 0x000fc60007f3e0ff */
[--C-:B------:R-:W-:Y:S01]  /*4170*/  IMAD.X R5, RZ, RZ, R141.reuse, P3 ;  /* 0x000000ffff057224 */ /* 0x100fe200018e068d */
[----:B------:R-:W-:Y:S01]  /*4180*/  IADD3 R8, P3, PT, R9, R140, RZ ;  /* 0x0000008c09087210 */ /* 0x000fe20007f7e0ff */
[--C-:B------:R-:W-:Y:S01]  /*4190*/  IMAD.X R7, RZ, RZ, R141.reuse, P1 ;  /* 0x000000ffff077224 */ /* 0x100fe200008e068d */
[----:B------:R-:W2:Y:S04]  /*41a0*/  LDG.E.U8 R2, desc[UR4][R2.64] ;  /* 0x0000000402027981 */ /* 0x000ea8000c1e1100 */
[----:B------:R-:W2:Y:S01]  /*41b0*/  LDG.E.U8 R5, desc[UR4][R4.64] ;  /* 0x0000000404057981 */ /* 0x000ea2000c1e1100 */
[----:B------:R-:W-:-:S03]  /*41c0*/  IMAD.X R9, RZ, RZ, R141, P3 ;  /* 0x000000ffff097224 */ /* 0x000fc600018e068d */
[----:B------:R-:W3:Y:S04]  /*41d0*/  LDG.E.U8 R6, desc[UR4][R6.64] ;  /* 0x0000000406067981 */ /* 0x000ee8000c1e1100 */
[----:B------:R-:W4:Y:S01]  /*41e0*/  LDG.E.U8 R8, desc[UR4][R8.64] ;  /* 0x0000000408087981 */ /* 0x000f22000c1e1100 */
[----:B------:R-:W-:Y:S02]  /*41f0*/  VIADD R11, R11, 0x4 ;  /* 0x000000040b0b7836 */ /* 0x000fe40000000000 */
[----:B--2---:R-:W-:-:S04]  /*4200*/  IMAD R109, R2, 0x100, R5 ;  /* 0x00000100026d7824 */ /* 0x004fc800078e0205 */
[----:B---3--:R-:W-:-:S04]  /*4210*/  IMAD.U32 R109, R109, 0x100, R6 ;  /* 0x000001006d6d7824 */ /* 0x008fc800078e0006 */
[----:B----4-:R-:W-:-:S07]  /*4220*/  IMAD R109, R109, 0x100, R8 ;  /* 0x000001006d6d7824 */ /* 0x010fce00078e0208 */
.L_x_18:
[----:B------:R-:W-:Y:S05]  /*4230*/  BSYNC.RECONVERGENT B4 ;  /* 0x0000000000047941 */ /* 0x000fea0003800200 */
.L_x_17:
[----:B------:R-:W-:Y:S05]  /*4240*/  @!P2 BRA `(.L_x_16) ;  /* 0x000000000048a947 */ /* 0x000fea0003800000 */
[----:B------:R-:W-:-:S05]  /*4250*/  IMAD.IADD R5, R102, 0x1, R11 ;  /* 0x0000000166057824 */ /* 0x000fca00078e020b */
[----:B------:R-:W-:-:S05]  /*4260*/  IADD3 R2, P1, PT, R5, R140, RZ ;  /* 0x0000008c05027210 */ /* 0x000fca0007f3e0ff */
[----:B------:R-:W-:-:S05]  /*4270*/  IMAD.X R3, RZ, RZ, R141, P1 ;  /* 0x000000ffff037224 */ /* 0x000fca00008e068d */
[----:B------:R-:W2:Y:S01]  /*4280*/  LDG.E.U8 R2, desc[UR4][R2.64] ;  /* 0x0000000402027981 */ /* 0x000ea2000c1e1100 */
[----:B------:R-:W-:Y:S01]  /*4290*/  ISETP.NE.AND P1, PT, R103, 0x1, PT ;  /* 0x000000016700780c */ /* 0x000fe20003f25270 */
[----:B--2---:R-:W-:-:S12]  /*42a0*/  IMAD R109, R109, 0x100, R2 ;  /* 0x000001006d6d7824 */ /* 0x004fd800078e0202 */
[----:B------:R-:W-:Y:S05]  /*42b0*/  @!P1 BRA `(.L_x_16) ;  /* 0x00000000002c9947 */ /* 0x000fea0003800000 */
[----:B------:R-:W-:Y:S01]  /*42c0*/  ISETP.NE.AND P1, PT, R103, 0x2, PT ;  /* 0x000000026700780c */ /* 0x000fe20003f25270 */
[----:B------:R-:W-:-:S05]  /*42d0*/  VIADD R3, R5, 0x1 ;  /* 0x0000000105037836 */ /* 0x000fca0000000000 */
[----:B------:R-:W-:-:S05]  /*42e0*/  IADD3 R2, P2, PT, R3, R140, RZ ;  /* 0x0000008c03027210 */ /* 0x000fca0007f5e0ff */
[----:B------:R-:W-:Y:S02]  /*42f0*/  IMAD.X R3, RZ, RZ, R141, P2 ;  /* 0x000000ffff037224 */ /* 0x000fe400010e068d */
[----:B------:R-:W-:-:S03]  /*4300*/  @P1 VIADD R5, R5, 0x2 ;  /* 0x0000000205051836 */ /* 0x000fc60000000000 */
[----:B------:R-:W2:Y:S02]  /*4310*/  LDG.E.U8 R2, desc[UR4][R2.64] ;  /* 0x0000000402027981 */ /* 0x000ea4000c1e1100 */
[----:B------:R-:W-:-:S05]  /*4320*/  @P1 IADD3 R4, P3, PT, R5, R140, RZ ;  /* 0x0000008c05041210 */ /* 0x000fca0007f7e0ff */
[----:B------:R-:W-:-:S05]  /*4330*/  @P1 IMAD.X R5, RZ, RZ, R141, P3 ;  /* 0x000000ffff051224 */ /* 0x000fca00018e068d */
[----:B------:R-:W3:Y:S01]  /*4340*/  @P1 LDG.E.U8 R4, desc[UR4][R4.64] ;  /* 0x0000000404041981 */ /* 0x000ee2000c1e1100 */
[----:B--2---:R-:W-:-:S04]  /*4350*/  IMAD R109, R109, 0x100, R2 ;  /* 0x000001006d6d7824 */ /* 0x004fc800078e0202 */
[----:B---3--:R-:W-:-:S07]  /*4360*/  @P1 IMAD R109, R109, 0x100, R4 ;  /* 0x000001006d6d1824 */ /* 0x008fce00078e0204 */
.L_x_16:
[----:B------:R-:W-:Y:S05]  /*4370*/  BSYNC.RECONVERGENT B3 ;  /* 0x0000000000037941 */ /* 0x000fea0003800200 */
.L_x_15:
        /* <DEDUP_REMOVED lines=101> */
.L_x_11:
[----:B------:R-:W-:Y:S05]  /*49d0*/  BSYNC.RELIABLE B2 ;  /* 0x0000000000027941 */ /* 0x000fea0003800100 */
.L_x_10:
[----:B------:R-:W-:Y:S01]  /*49e0*/  ISETP.NE.AND P1, PT, R110, 0x5, PT ;  /* 0x000000056e00780c */ /* 0x000fe20003f25270 */
[----:B------:R-:W-:Y:S01]  /*49f0*/  BSSY.RECONVERGENT B2, `(.L_x_19) ;  /* 0x0000116000027945 */ /* 0x000fe20003800200 */
[----:B------:R-:W-:Y:S02]  /*4a00*/  IMAD.MOV.U32 R102, RZ, RZ, R99 ;  /* 0x000000ffff667224 */ /* 0x000fe400078e0063 */
[----:B------:R-:W-:Y:S02]  /*4a10*/  IMAD.MOV.U32 R103, RZ, RZ, R98 ;  /* 0x000000ffff677224 */ /* 0x000fe400078e0062 */
[----:B------:R-:W-:Y:S02]  /*4a20*/  IMAD.MOV.U32 R137, RZ, RZ, R106 ;  /* 0x000000ffff897224 */ /* 0x000fe400078e006a */
[----:B------:R-:W-:-:S05]  /*4a30*/  IMAD.MOV.U32 R138, RZ, RZ, R109 ;  /* 0x000000ffff8a7224 */ /* 0x000fca00078e006d */
[----:B------:R-:W-:Y:S05]  /*4a40*/  @!P1 BRA `(.L_x_20) ;  /* 0x0000001000409947 */ /* 0x000fea0003800000 */
[----:B------:R-:W-:Y:S01]  /*4a50*/  ISETP.NE.AND P1, PT, R110, 0x3, PT ;  /* 0x000000036e00780c */ /* 0x000fe20003f25270 */
[----:B------:R-:W-:Y:S02]  /*4a60*/  IMAD.MOV.U32 R102, RZ, RZ, R99 ;  /* 0x000000ffff667224 */ /* 0x000fe400078e0063 */
[----:B------:R-:W-:Y:S02]  /*4a70*/  IMAD.MOV.U32 R103, RZ, RZ, R98 ;  /* 0x000000ffff677224 */ /* 0x000fe400078e0062 */
[----:B------:R-:W-:Y:S02]  /*4a80*/  IMAD.MOV.U32 R136, RZ, RZ, R109 ;  /* 0x000000ffff887224 */ /* 0x000fe400078e006d */
[----:B------:R-:W-:Y:S02]  /*4a90*/  IMAD.MOV.U32 R137, RZ, RZ, R104 ;  /* 0x000000ffff897224 */ /* 0x000fe400078e0068 */
[----:B------:R-:W-:-:S04]  /*4aa0*/  IMAD.MOV.U32 R138, RZ, RZ, R105 ;  /* 0x000000ffff8a7224 */ /* 0x000fc800078e0069 */
[----:B------:R-:W-:Y:S05]  /*4ab0*/  @!P1 BRA `(.L_x_20) ;  /* 0x0000001000249947 */ /* 0x000fea0003800000 */
[----:B------:R-:W-:Y:S01]  /*4ac0*/  ISETP.NE.AND P1, PT, R110, 0x2, PT ;  /* 0x000000026e00780c */ /* 0x000fe20003f25270 */
[----:B------:R-:W-:Y:S02]  /*4ad0*/  IMAD.MOV.U32 R102, RZ, RZ, R99 ;  /* 0x000000ffff667224 */ /* 0x000fe400078e0063 */
[----:B------:R-:W-:Y:S02]  /*4ae0*/  IMAD.MOV.U32 R103, RZ, RZ, R98 ;  /* 0x000000ffff677224 */ /* 0x000fe400078e0062 */
[----:B------:R-:W-:Y:S02]  /*4af0*/  IMAD.MOV.U32 R136, RZ, RZ, R108 ;  /* 0x000000ffff887224 */ /* 0x000fe400078e006c */
[----:B------:R-:W-:Y:S02]  /*4b00*/  IMAD.MOV.U32 R137, RZ, RZ, R104 ;  /* 0x000000ffff897224 */ /* 0x000fe400078e0068 */
[----:B------:R-:W-:-:S04]  /*4b10*/  IMAD.MOV.U32 R138, RZ, RZ, R105 ;  /* 0x000000ffff8a7224 */ /* 0x000fc800078e0069 */
[----:B------:R-:W-:Y:S05]  /*4b20*/  @P1 BRA `(.L_x_20) ;  /* 0x0000001000081947 */ /* 0x000fea0003800000 */
[----:B------:R-:W-:Y:S02]  /*4b30*/  ISETP.NE.AND P1, PT, R109, RZ, PT ;  /* 0x000000ff6d00720c */ /* 0x000fe40003f25270 */
[----:B------:R-:W-:Y:S01]  /*4b40*/  CS2R R102, SRZ ;  /* 0x0000000000667805 */ /* 0x000fe2000001ff00 */
[----:B------:R-:W-:Y:S02]  /*4b50*/  IMAD.MOV.U32 R136, RZ, RZ, R108 ;  /* 0x000000ffff887224 */ /* 0x000fe400078e006c */
[----:B------:R-:W-:Y:S02]  /*4b60*/  IMAD.MOV.U32 R137, RZ, RZ, R104 ;  /* 0x000000ffff897224 */ /* 0x000fe400078e0068 */
[----:B------:R-:W-:-:S06]  /*4b70*/  IMAD.MOV.U32 R138, RZ, RZ, R105 ;  /* 0x000000ffff8a7224 */ /* 0x000fcc00078e0069 */
[----:B------:R-:W-:Y:S05]  /*4b80*/  @!P1 BRA `(.L_x_20) ;  /* 0x0000000c00f09947 */ /* 0x000fea0003800000 */
[C---:B------:R-:W-:Y:S01]  /*4b90*/  ISETP.GE.U32.AND P2, PT, R109.reuse, 0x10, PT ;  /* 0x000000106d00780c */ /* 0x040fe20003f46070 */
[----:B------:R-:W-:Y:S01]  /*4ba0*/  BSSY.RECONVERGENT B3, `(.L_x_21) ;  /* 0x0000075000037945 */ /* 0x000fe20003800200 */
[----:B------:R-:W-:Y:S02]  /*4bb0*/  LOP3.LUT R26, R109, 0xf, RZ, 0xc0, !PT ;  /* 0x0000000f6d1a7812 */ /* 0x000fe400078ec0ff */
[----:B------:R-:W-:Y:S01]  /*4bc0*/  CS2R R102, SRZ ;  /* 0x0000000000667805 */ /* 0x000fe2000001ff00 */
[----:B------:R-:W-:Y:S01]  /*4bd0*/  IMAD.MOV.U32 R136, RZ, RZ, R108 ;  /* 0x000000ffff887224 */ /* 0x000fe200078e006c */
[----:B------:R-:W-:Y:S01]  /*4be0*/  ISETP.NE.AND P1, PT, R26, RZ, PT ;  /* 0x000000ff1a00720c */ /* 0x000fe20003f25270 */
[----:B------:R-:W-:-:S06]  /*4bf0*/  IMAD.MOV.U32 R3, RZ, RZ, RZ ;  /* 0x000000ffff037224 */ /* 0x000fcc00078e00ff */
[----:B------:R-:W-:Y:S06]  /*4c00*/  @!P2 BRA `(.L_x_22) ;  /* 0x0000000400b8a947 */ /* 0x000fec0003800000 */
[----:B------:R-:W-:Y:S02]  /*4c10*/  LOP3.LUT R3, R109, 0xfffffff0, RZ, 0xc0, !PT ;  /* 0xfffffff06d037812 */ /* 0x000fe400078ec0ff */
[----:B------:R-:W-:Y:S01]  /*4c20*/  CS2R R102, SRZ ;  /* 0x0000000000667805 */ /* 0x000fe2000001ff00 */
[----:B------:R-:W-:-:S07]  /*4c30*/  IMAD.MOV.U32 R0, RZ, RZ, RZ ;  /* 0x000000ffff007224 */ /* 0x000fce00078e00ff */
.L_x_23:
[----:B------:R-:W-:-:S04]  /*4c40*/  IMAD.IADD R19, R0, 0x1, R106 ;  /* 0x0000000100137824 */ /* 0x000fc800078e026a */
[C---:B------:R-:W-:Y:S01]  /*4c50*/  VIADD R7, R19.reuse, 0x1 ;  /* 0x0000000113077836 */ /* 0x040fe20000000000 */
[CC--:B------:R-:W-:Y:S01]  /*4c60*/  IADD3 R4, P2, PT, R19.reuse, R140.reuse, RZ ;  /* 0x0000008c13047210 */ /* 0x0c0fe20007f5e0ff */
[C---:B------:R-:W-:Y:S02]  /*4c70*/  VIADD R9, R19.reuse, 0x2 ;  /* 0x0000000213097836 */ /* 0x040fe40000000000 */
[----:B------:R-:W-:Y:S02]  /*4c80*/  VIADD R11, R19, 0x3 ;  /* 0x00000003130b7836 */ /* 0x000fe40000000000 */
[--C-:B------:R-:W-:Y:S01]  /*4c90*/  IMAD.X R5, RZ, RZ, R141.reuse, P2 ;  /* 0x000000ffff057224 */ /* 0x100fe200010e068d */
[-C--:B------:R-:W-:Y:S02]  /*4ca0*/  IADD3 R6, P2, PT, R7, R140.reuse, RZ ;  /* 0x0000008c07067210 */ /* 0x080fe40007f5e0ff */
[-C--:B------:R-:W-:Y:S02]  /*4cb0*/  IADD3 R8, P3, PT, R9, R140.reuse, RZ ;  /* 0x0000008c09087210 */ /* 0x080fe40007f7e0ff */
[----:B------:R0:W2:Y:S01]  /*4cc0*/  LDG.E.U8 R2, desc[UR4][R4.64] ;  /* 0x0000000404027981 */ /* 0x0000a2000c1e1100 */
[----:B------:R-:W-:Y:S01]  /*4cd0*/  IMAD.X R7, RZ, RZ, R141, P2 ;  /* 0x000000ffff077224 */ /* 0x000fe200010e068d */
[----:B------:R-:W-:Y:S01]  /*4ce0*/  IADD3 R10, P2, PT, R11, R140, RZ ;  /* 0x0000008c0b0a7210 */ /* 0x000fe20007f5e0ff */
[----:B------:R-:W-:-:S02]  /*4cf0*/  VIADD R13, R19, 0x4 ;  /* 0x00000004130d7836 */ /* 0x000fc40000000000 */
[--C-:B------:R-:W-:Y:S01]  /*4d00*/  IMAD.X R9, RZ, RZ, R141.reuse, P3 ;  /* 0x000000ffff097224 */ /* 0x100fe200018e068d */
[----:B------:R1:W3:Y:S01]  /*4d10*/  LDG.E.U8 R21, desc[UR4][R6.64] ;  /* 0x0000000406157981 */ /* 0x0002e2000c1e1100 */
[----:B------:R-:W-:Y:S01]  /*4d20*/  VIADD R15, R19, 0x5 ;  /* 0x00000005130f7836 */ /* 0x000fe20000000000 */
[-C--:B------:R-:W-:Y:S01]  /*4d30*/  IADD3 R12, P3, PT, R13, R140.reuse, RZ ;  /* 0x0000008c0d0c7210 */ /* 0x080fe20007f7e0ff */
[--C-:B------:R-:W-:Y:S01]  /*4d40*/  IMAD.X R11, RZ, RZ, R141.reuse, P2 ;  /* 0x000000ffff0b7224 */ /* 0x100fe200010e068d */
[----:B------:R4:W5:Y:S01]  /*4d50*/  LDG.E.U8 R18, desc[UR4][R8.64] ;  /* 0x0000000408127981 */ /* 0x000962000c1e1100 */
[----:B------:R-:W-:Y:S01]  /*4d60*/  VIADD R17, R19, 0x6 ;  /* 0x0000000613117836 */ /* 0x000fe20000000000 */
[-C--:B------:R-:W-:Y:S01]  /*4d70*/  IADD3 R14, P2, PT, R15, R140.reuse, RZ ;  /* 0x0000008c0f0e7210 */ /* 0x080fe20007f5e0ff */
[--C-:B------:R-:W-:Y:S01]  /*4d80*/  IMAD.X R13, RZ, RZ, R141.reuse, P3 ;  /* 0x000000ffff0d7224 */ /* 0x100fe200018e068d */
[----:B------:R4:W5:Y:S01]  /*4d90*/  LDG.E.U8 R23, desc[UR4][R10.64] ;  /* 0x000000040a177981 */ /* 0x000962000c1e1100 */
[----:B0-----:R-:W-:Y:S01]  /*4da0*/  VIADD R5, R19, 0x7 ;  /* 0x0000000713057836 */ /* 0x001fe20000000000 */
[-C--:B------:R-:W-:Y:S01]  /*4db0*/  IADD3 R4, P3, PT, R17, R140.reuse, RZ ;  /* 0x0000008c11047210 */ /* 0x080fe20007f7e0ff */
[--C-:B------:R-:W-:Y:S01]  /*4dc0*/  IMAD.X R15, RZ, RZ, R141.reuse, P2 ;  /* 0x000000ffff0f7224 */ /* 0x100fe200010e068d */
[----:B------:R0:W5:Y:S01]  /*4dd0*/  LDG.E.U8 R20, desc[UR4][R12.64] ;  /* 0x000000040c147981 */ /* 0x000162000c1e1100 */
[----:B-1----:R-:W-:Y:S01]  /*4de0*/  VIADD R7, R19, 0x8 ;  /* 0x0000000813077836 */ /* 0x002fe20000000000 */
[-C--:B------:R-:W-:Y:S01]  /*4df0*/  IADD3 R6, P2, PT, R5, R140.reuse, RZ ;  /* 0x0000008c05067210 */ /* 0x080fe20007f5e0ff */
[--C-:B------:R-:W-:Y:S01]  /*4e00*/  IMAD.X R5, RZ, RZ, R141.reuse, P3 ;  /* 0x000000ffff057224 */ /* 0x100fe200018e068d */
[----:B------:R1:W5:Y:S01]  /*4e10*/  LDG.E.U8 R25, desc[UR4][R14.64] ;  /* 0x000000040e197981 */ /* 0x000362000c1e1100 */
[----:B----4-:R-:W-:Y:S01]  /*4e20*/  VIADD R9, R19, 0x9 ;  /* 0x0000000913097836 */ /* 0x010fe20000000000 */
[-C--:B------:R-:W-:Y:S01]  /*4e30*/  IADD3 R8, P3, PT, R7, R140.reuse, RZ ;  /* 0x0000008c07087210 */ /* 0x080fe20007f7e0ff */
[--C-:B------:R-:W-:Y:S01]  /*4e40*/  IMAD.X R7, RZ, RZ, R141.reuse, P2 ;  /* 0x000000ffff077224 */ /* 0x100fe200010e068d */
[----:B------:R-:W4:Y:S01]  /*4e50*/  LDG.E.U8 R22, desc[UR4][R4.64] ;  /* 0x0000000404167981 */ /* 0x000f22000c1e1100 */
[----:B------:R-:W-:Y:S01]  /*4e60*/  VIADD R11, R19, 0xa ;  /* 0x0000000a130b7836 */ /* 0x000fe20000000000 */
[-C--:B------:R-:W-:Y:S01]  /*4e70*/  IADD3 R10, P2, PT, R9, R140.reuse, RZ ;  /* 0x0000008c090a7210 */ /* 0x080fe20007f5e0ff */
[--C-:B------:R-:W-:Y:S01]  /*4e80*/  IMAD.X R9, RZ, RZ, R141.reuse, P3 ;  /* 0x000000ffff097224 */ /* 0x100fe200018e068d */
[----:B------:R1:W4:Y:S01]  /*4e90*/  LDG.E.U8 R27, desc[UR4][R6.64] ;  /* 0x00000004061b7981 */ /* 0x000322000c1e1100 */
[----:B0-----:R-:W-:Y:S01]  /*4ea0*/  VIADD R13, R19, 0xb ;  /* 0x0000000b130d7836 */ /* 0x001fe20000000000 */
[-C--:B------:R-:W-:Y:S01]  /*4eb0*/  IADD3 R12, P3, PT, R11, R140.reuse, RZ ;  /* 0x0000008c0b0c7210 */ /* 0x080fe20007f7e0ff */
[--C-:B------:R-:W-:Y:S01]  /*4ec0*/  IMAD.X R11, RZ, RZ, R141.reuse, P2 ;  /* 0x000000ffff0b7224 */ /* 0x100fe200010e068d */
[----:B------:R0:W4:Y:S01]  /*4ed0*/  LDG.E.U8 R24, desc[UR4][R8.64] ;  /* 0x0000000408187981 */ /* 0x000122000c1e1100 */
[----:B------:R-:W-:Y:S01]  /*4ee0*/  VIADD R17, R19, 0xc ;  /* 0x0000000c13117836 */ /* 0x000fe20000000000 */
[-C--:B-1----:R-:W-:Y:S01]  /*4ef0*/  IADD3 R14, P2, PT, R13, R140.reuse, RZ ;  /* 0x0000008c0d0e7210 */ /* 0x082fe20007f5e0ff */
[--C-:B------:R-:W-:Y:S01]  /*4f00*/  IMAD.X R13, RZ, RZ, R141.reuse, P3 ;  /* 0x000000ffff0d7224 */ /* 0x100fe200018e068d */
[----:B------:R1:W4:Y:S01]  /*4f10*/  LDG.E.U8 R29, desc[UR4][R10.64] ;  /* 0x000000040a1d7981 */ /* 0x000322000c1e1100 */
[----:B------:R-:W-:Y:S01]  /*4f20*/  VIADD R7, R19, 0xd ;  /* 0x0000000d13077836 */ /* 0x000fe20000000000 */
[-C--:B------:R-:W-:Y:S01]  /*4f30*/  IADD3 R16, P3, PT, R17, R140.reuse, RZ ;  /* 0x0000008c11107210 */ /* 0x080fe20007f7e0ff */
[--C-:B------:R-:W-:Y:S01]  /*4f40*/  IMAD.X R15, RZ, RZ, R141.reuse, P2 ;  /* 0x000000ffff0f7224 */ /* 0x100fe200010e068d */
[----:B------:R-:W4:Y:S01]  /*4f50*/  LDG.E.U8 R12, desc[UR4][R12.64] ;  /* 0x000000040c0c7981 */ /* 0x000f22000c1e1100 */
[----:B0-----:R-:W-:Y:S01]  /*4f60*/  VIADD R9, R19, 0xe ;  /* 0x0000000e13097836 */ /* 0x001fe20000000000 */
[----:B------:R-:W-:Y:S01]  /*4f70*/  IADD3 R6, P2, PT, R7, R140, RZ ;  /* 0x0000008c07067210 */ /* 0x000fe20007f5e0ff */
[----:B------:R-:W-:-:S02]  /*4f80*/  IMAD.X R17, RZ, RZ, R141, P3 ;  /* 0x000000ffff117224 */ /* 0x000fc400018e068d */
[----:B------:R-:W4:Y:S01]  /*4f90*/  LDG.E.U8 R15, desc[UR4][R14.64] ;  /* 0x000000040e0f7981 */ /* 0x000f22000c1e1100 */
[----:B-1----:R-:W-:Y:S01]  /*4fa0*/  VIADD R11, R19, 0xf ;  /* 0x0000000f130b7836 */ /* 0x002fe20000000000 */
[-C--:B------:R-:W-:Y:S01]  /*4fb0*/  IADD3 R8, P3, PT, R9, R140.reuse, RZ ;  /* 0x0000008c09087210 */ /* 0x080fe20007f7e0ff */
[--C-:B------:R-:W-:Y:S01]  /*4fc0*/  IMAD.X R7, RZ, RZ, R141.reuse, P2 ;  /* 0x000000ffff077224 */ /* 0x100fe200010e068d */
[----:B------:R-:W4:Y:S02]  /*4fd0*/  LDG.E.U8 R16, desc[UR4][R16.64] ;  /* 0x0000000410107981 */ /* 0x000f24000c1e1100 */
[----:B------:R-:W-:Y:S01]  /*4fe0*/  IADD3 R10, P2, PT, R11, R140, RZ ;  /* 0x0000008c0b0a7210 */ /* 0x000fe20007f5e0ff */
[--C-:B------:R-:W-:Y:S02]  /*4ff0*/  IMAD.X R9, RZ, RZ, R141.reuse, P3 ;  /* 0x000000ffff097224 */ /* 0x100fe400018e068d */
[----:B------:R0:W4:Y:S02]  /*5000*/  LDG.E.U8 R7, desc[UR4][R6.64] ;  /* 0x0000000406077981 */ /* 0x000124000c1e1100 */
[----:B------:R-:W-:-:S02]  /*5010*/  IMAD.X R11, RZ, RZ, R141, P2 ;  /* 0x000000ffff0b7224 */ /* 0x000fc400010e068d */
[----:B------:R1:W4:Y:S04]  /*5020*/  LDG.E.U8 R8, desc[UR4][R8.64] ;  /* 0x0000000408087981 */ /* 0x000328000c1e1100 */
[----:B------:R-:W4:Y:S01]  /*5030*/  LDG.E.U8 R11, desc[UR4][R10.64] ;  /* 0x000000040a0b7981 */ /* 0x000f22000c1e1100 */
[C---:B------:R-:W-:Y:S01]  /*5040*/  SHF.L.U64.HI R103, R102.reuse, 0x10, R103 ;  /* 0x0000001066677819 */ /* 0x040fe20000010267 */
[----:B------:R-:W-:Y:S02]  /*5050*/  IMAD.U32 R102, R102, 0x10000, RZ ;  /* 0x0001000066667824 */ /* 0x000fe400078e00ff */
[----:B------:R-:W-:-:S05]  /*5060*/  VIADD R0, R0, 0x10 ;  /* 0x0000001000007836 */ /* 0x000fca0000000000 */
[----:B------:R-:W-:Y:S01]  /*5070*/  ISETP.NE.AND P2, PT, R0, R3, PT ;  /* 0x000000030000720c */ /* 0x000fe20003f45270 */
[----:B--2---:R-:W-:-:S03]  /*5080*/  IMAD.WIDE.U32 R4, R2, 0x100, RZ ;  /* 0x0000010002047825 */ /* 0x004fc600078e00ff */
[----:B---3--:R-:W-:Y:S02]  /*5090*/  LOP3.LUT R21, R21, R102, R4, 0xfe, !PT ;  /* 0x0000006615157212 */ /* 0x008fe400078efe04 */
[----:B------:R-:W-:Y:S01]  /*50a0*/  LOP3.LUT R2, R103, R5, RZ, 0xfc, !PT ;  /* 0x0000000567027212 */ /* 0x000fe200078efcff */
[----:B-----5:R-:W-:-:S04]  /*50b0*/  IMAD.WIDE.U32 R4, R18, 0x100, RZ ;  /* 0x0000010012047825 */ /* 0x020fc800078e00ff */
[C---:B0-----:R-:W-:Y:S01]  /*50c0*/  IMAD.U32 R6, R21.reuse, 0x10000, RZ ;  /* 0x0001000015067824 */ /* 0x041fe200078e00ff */
[----:B------:R-:W-:-:S04]  /*50d0*/  SHF.L.U64.HI R13, R21, 0x10, R2 ;  /* 0x00000010150d7819 */ /* 0x000fc80000010202 */
[----:B------:R-:W-:Y:S02]  /*50e0*/  LOP3.LUT R23, R23, R6, R4, 0xfe, !PT ;  /* 0x0000000617177212 */ /* 0x000fe400078efe04 */
[----:B------:R-:W-:Y:S01]  /*50f0*/  LOP3.LUT R2, R13, R5, RZ, 0xfc, !PT ;  /* 0x000000050d027212 */ /* 0x000fe200078efcff */
[----:B------:R-:W-:-:S04]  /*5100*/  IMAD.WIDE.U32 R4, R20, 0x100, RZ ;  /* 0x0000010014047825 */ /* 0x000fc800078e00ff */
[C---:B------:R-:W-:Y:S01]  /*5110*/  IMAD.U32 R6, R23.reuse, 0x10000, RZ ;  /* 0x0001000017067824 */ /* 0x040fe200078e00ff */
[----:B-1----:R-:W-:-:S04]  /*5120*/  SHF.L.U64.HI R9, R23, 0x10, R2 ;  /* 0x0000001017097819 */ /* 0x002fc80000010202 */
[----:B------:R-:W-:Y:S02]  /*5130*/  LOP3.LUT R25, R25, R6, R4, 0xfe, !PT ;  /* 0x0000000619197212 */ /* 0x000fe400078efe04 */
[----:B------:R-:W-:Y:S01]  /*5140*/  LOP3.LUT R2, R9, R5, RZ, 0xfc, !PT ;  /* 0x0000000509027212 */ /* 0x000fe200078efcff */
[----:B----4-:R-:W-:-:S04]  /*5150*/  IMAD.WIDE.U32 R4, R22, 0x100, RZ ;  /* 0x0000010016047825 */ /* 0x010fc800078e00ff */
[C---:B------:R-:W-:Y:S01]  /*5160*/  IMAD.U32 R6, R25.reuse, 0x10000, RZ ;  /* 0x0001000019067824 */ /* 0x040fe200078e00ff */
[----:B------:R-:W-:-:S04]  /*5170*/  SHF.L.U64.HI R9, R25, 0x10, R2 ;  /* 0x0000001019097819 */ /* 0x000fc80000010202 */
[----:B------:R-:W-:Y:S02]  /*5180*/  LOP3.LUT R27, R27, R6, R4, 0xfe, !PT ;  /* 0x000000061b1b7212 */ /* 0x000fe400078efe04 */
[----:B------:R-:W-:Y:S01]  /*5190*/  LOP3.LUT R2, R9, R5, RZ, 0xfc, !PT ;  /* 0x0000000509027212 */ /* 0x000fe200078efcff */
[----:B------:R-:W-:-:S04]  /*51a0*/  IMAD.WIDE.U32 R4, R24, 0x100, RZ ;  /* 0x0000010018047825 */ /* 0x000fc800078e00ff */
        /* <DEDUP_REMOVED lines=9> */
[----:B------:R-:W-:-:S03]  /*5240*/  IMAD.WIDE.U32 R4, R16, 0x100, RZ ;  /* 0x0000010010047825 */ /* 0x000fc600078e00ff */
[C---:B------:R-:W-:Y:S01]  /*5250*/  SHF.L.U64.HI R9, R15.reuse, 0x10, R2 ;  /* 0x000000100f097819 */ /* 0x040fe20000010202 */
[----:B------:R-:W-:-:S03]  /*5260*/  IMAD.U32 R6, R15, 0x10000, RZ ;  /* 0x000100000f067824 */ /* 0x000fc600078e00ff */
[----:B------:R-:W-:Y:S02]  /*5270*/  LOP3.LUT R2, R9, R5, RZ, 0xfc, !PT ;  /* 0x0000000509027212 */ /* 0x000fe400078efcff */
[----:B------:R-:W-:Y:S01]  /*5280*/  LOP3.LUT R7, R7, R6, R4, 0xfe, !PT ;  /* 0x0000000607077212 */ /* 0x000fe200078efe04 */
[----:B------:R-:W-:-:S03]  /*5290*/  IMAD.WIDE.U32 R102, R8, 0x100, RZ ;  /* 0x0000010008667825 */ /* 0x000fc600078e00ff */
[C---:B------:R-:W-:Y:S01]  /*52a0*/  SHF.L.U64.HI R5, R7.reuse, 0x10, R2 ;  /* 0x0000001007057819 */ /* 0x040fe20000010202 */
[----:B------:R-:W-:-:S03]  /*52b0*/  IMAD.U32 R2, R7, 0x10000, RZ ;  /* 0x0001000007027824 */ /* 0x000fc600078e00ff */
[----:B------:R-:W-:Y:S02]  /*52c0*/  LOP3.LUT R103, R5, R103, RZ, 0xfc, !PT ;  /* 0x0000006705677212 */ /* 0x000fe400078efcff */
[----:B------:R-:W-:Y:S01]  /*52d0*/  LOP3.LUT R102, R11, R2, R102, 0xfe, !PT ;  /* 0x000000020b667212 */ /* 0x000fe200078efe66 */
[----:B------:R-:W-:Y:S06]  /*52e0*/  @P2 BRA `(.L_x_23) ;  /* 0xfffffff800542947 */ /* 0x000fec000383ffff */
.L_x_22:
[----:B------:R-:W-:Y:S05]  /*52f0*/  BSYNC.RECONVERGENT B3 ;  /* 0x0000000000037941 */ /* 0x000fea0003800200 */
.L_x_21:
[----:B------:R-:W-:Y:S02]  /*5300*/  IMAD.MOV.U32 R137, RZ, RZ, R104 ;  /* 0x000000ffff897224 */ /* 0x000fe400078e0068 */
[----:B------:R-:W-:Y:S01]  /*5310*/  IMAD.MOV.U32 R138, RZ, RZ, R105 ;  /* 0x000000ffff8a7224 */ /* 0x000fe200078e0069 */
[----:B------:R-:W-:Y:S06]  /*5320*/  @!P1 BRA `(.L_x_20) ;  /* 0x0000000800089947 */ /* 0x000fec0003800000 */
[----:B------:R-:W-:Y:S01]  /*5330*/  ISETP.GE.U32.AND P2, PT, R26, 0x8, PT ;  /* 0x000000081a00780c */ /* 0x000fe20003f46070 */
[----:B------:R-:W-:Y:S01]  /*5340*/  BSSY.RECONVERGENT B3, `(.L_x_24) ;  /* 0x000003a000037945 */ /* 0x000fe20003800200 */
[----:B------:R-:W-:Y:S01]  /*5350*/  LOP3.LUT R18, R109, 0x7, RZ, 0xc0, !PT ;  /* 0x000000076d127812 */ /* 0x000fe200078ec0ff */
[----:B------:R-:W-:-:S03]  /*5360*/  IMAD.MOV.U32 R136, RZ, RZ, R108 ;  /* 0x000000ffff887224 */ /* 0x000fc600078e006c */
[----:B------:R-:W-:-:S07]  /*5370*/  ISETP.NE.AND P1, PT, R18, RZ, PT ;  /* 0x000000ff1200720c */ /* 0x000fce0003f25270 */
[----:B------:R-:W-:Y:S06]  /*5380*/  @!P2 BRA `(.L_x_25) ;  /* 0x0000000000d4a947 */ /* 0x000fec0003800000 */
        /* <DEDUP_REMOVED lines=14> */
[--C-:B------:R-:W-:Y:S01]  /*5470*/  IMAD.X R11, RZ, RZ, R141.reuse, P2 ;  /* 0x000000ffff0b7224 */ /* 0x100fe200010e068d */
[-C--:B------:R-:W-:Y:S01]  /*5480*/  IADD3 R12, P3, PT, R13, R140.reuse, RZ ;  /* 0x0000008c0d0c7210 */ /* 0x080fe20007f7e0ff */
[C---:B------:R-:W-:Y:S01]  /*5490*/  VIADD R17, R15.reuse, 0x5 ;  /* 0x000000050f117836 */ /* 0x040fe20000000000 */
[----:B------:R-:W4:Y:S01]  /*54a0*/  LDG.E.U8 R8, desc[UR4][R8.64] ;  /* 0x0000000408087981 */ /* 0x000f22000c1e1100 */
[----:B0-----:R-:W-:Y:S02]  /*54b0*/  VIADD R5, R15, 0x6 ;  /* 0x000000060f057836 */ /* 0x001fe40000000000 */
[----:B------:R-:W-:Y:S01]  /*54c0*/  IMAD.X R13, RZ, RZ, R141, P3 ;  /* 0x000000ffff0d7224 */ /* 0x000fe200018e068d */
[-C--:B------:R-:W-:Y:S01]  /*54d0*/  IADD3 R14, P2, PT, R17, R140.reuse, RZ ;  /* 0x0000008c110e7210 */ /* 0x080fe20007f5e0ff */
[----:B------:R-:W5:Y:S01]  /*54e0*/  LDG.E.U8 R11, desc[UR4][R10.64] ;  /* 0x000000040a0b7981 */ /* 0x000f62000c1e1100 */
[----:B-1----:R-:W-:Y:S01]  /*54f0*/  VIADD R7, R15, 0x7 ;  /* 0x000000070f077836 */ /* 0x002fe20000000000 */
[----:B------:R-:W-:-:S02]  /*5500*/  IADD3 R16, P3, PT, R5, R140, RZ ;  /* 0x0000008c05107210 */ /* 0x000fc40007f7e0ff */
[--C-:B------:R-:W-:Y:S01]  /*5510*/  IMAD.X R15, RZ, RZ, R141.reuse, P2 ;  /* 0x000000ffff0f7224 */ /* 0x100fe200010e068d */
[----:B------:R-:W5:Y:S01]  /*5520*/  LDG.E.U8 R12, desc[UR4][R12.64] ;  /* 0x000000040c0c7981 */ /* 0x000f62000c1e1100 */
[----:B------:R-:W-:Y:S01]  /*5530*/  IADD3 R6, P2, PT, R7, R140, RZ ;  /* 0x0000008c07067210 */ /* 0x000fe20007f5e0ff */
[----:B------:R-:W-:-:S03]  /*5540*/  IMAD.X R17, RZ, RZ, R141, P3 ;  /* 0x000000ffff117224 */ /* 0x000fc600018e068d */
[----:B------:R-:W5:Y:S01]  /*5550*/  LDG.E.U8 R15, desc[UR4][R14.64] ;  /* 0x000000040e0f7981 */ /* 0x000f62000c1e1100 */
[----:B------:R-:W-:-:S03]  /*5560*/  IMAD.X R7, RZ, RZ, R141, P2 ;  /* 0x000000ffff077224 */ /* 0x000fc600010e068d */
[----:B------:R-:W5:Y:S04]  /*5570*/  LDG.E.U8 R16, desc[UR4][R16.64] ;  /* 0x0000000410107981 */ /* 0x000f68000c1e1100 */
[----:B------:R-:W5:Y:S01]  /*5580*/  LDG.E.U8 R7, desc[UR4][R6.64] ;  /* 0x0000000406077981 */ /* 0x000f62000c1e1100 */
[C---:B------:R-:W-:Y:S01]  /*5590*/  SHF.L.U64.HI R103, R102.reuse, 0x10, R103 ;  /* 0x0000001066677819 */ /* 0x040fe20000010267 */
[----:B------:R-:W-:Y:S02]  /*55a0*/  IMAD.U32 R102, R102, 0x10000, RZ ;  /* 0x0001000066667824 */ /* 0x000fe400078e00ff */
[----:B------:R-:W-:Y:S02]  /*55b0*/  VIADD R3, R3, 0x8 ;  /* 0x0000000803037836 */ /* 0x000fe40000000000 */
[----:B--2---:R-:W-:-:S03]  /*55c0*/  IMAD.WIDE.U32 R4, R4, 0x100, RZ ;  /* 0x0000010004047825 */ /* 0x004fc600078e00ff */
[----:B---3--:R-:W-:Y:S02]  /*55d0*/  LOP3.LUT R19, R19, R102, R4, 0xfe, !PT ;  /* 0x0000006613137212 */ /* 0x008fe400078efe04 */
[----:B------:R-:W-:Y:S01]  /*55e0*/  LOP3.LUT R0, R103, R5, RZ, 0xfc, !PT ;  /* 0x0000000567007212 */ /* 0x000fe200078efcff */
[----:B----4-:R-:W-:-:S04]  /*55f0*/  IMAD.WIDE.U32 R4, R8, 0x100, RZ ;  /* 0x0000010008047825 */ /* 0x010fc800078e00ff */
[C---:B------:R-:W-:Y:S01]  /*5600*/  IMAD.U32 R2, R19.reuse, 0x10000, RZ ;  /* 0x0001000013027824 */ /* 0x040fe200078e00ff */
[----:B------:R-:W-:-:S04]  /*5610*/  SHF.L.U64.HI R9, R19, 0x10, R0 ;  /* 0x0000001013097819 */ /* 0x000fc80000010200 */
[----:B-----5:R-:W-:Y:S02]  /*5620*/  LOP3.LUT R11, R11, R2, R4, 0xfe, !PT ;  /* 0x000000020b0b7212 */ /* 0x020fe400078efe04 */
        /* <DEDUP_REMOVED lines=10> */
[----:B------:R-:W-:-:S07]  /*56d0*/  LOP3.LUT R102, R7, R0, R102, 0xfe, !PT ;  /* 0x0000000007667212 */ /* 0x000fce00078efe66 */
.L_x_25:
[----:B------:R-:W-:Y:S05]  /*56e0*/  BSYNC.RECONVERGENT B3 ;  /* 0x0000000000037941 */ /* 0x000fea0003800200 */
.L_x_24:
        /* <DEDUP_REMOVED lines=11> */
[C---:B------:R-:W-:Y:S01]  /*57a0*/  IADD3 R4, P1, PT, R7.reuse, R140, RZ ;  /* 0x0000008c07047210 */ /* 0x040fe20007f3e0ff */
[----:B------:R-:W-:-:S04]  /*57b0*/  VIADD R11, R7, 0x2 ;  /* 0x00000002070b7836 */ /* 0x000fc80000000000 */
[--C-:B------:R-:W-:Y:S01]  /*57c0*/  IMAD.X R5, RZ, RZ, R141.reuse, P1 ;  /* 0x000000ffff057224 */ /* 0x100fe200008e068d */
[-C--:B------:R-:W-:Y:S01]  /*57d0*/  IADD3 R8, P1, PT, R9, R140.reuse, RZ ;  /* 0x0000008c09087210 */ /* 0x080fe20007f3e0ff */
[----:B------:R-:W-:Y:S01]  /*57e0*/  VIADD R7, R7, 0x3 ;  /* 0x0000000307077836 */ /* 0x000fe20000000000 */
[-C--:B------:R-:W-:Y:S02]  /*57f0*/  IADD3 R10, P3, PT, R11, R140.reuse, RZ ;  /* 0x0000008c0b0a7210 */ /* 0x080fe40007f7e0ff */
[----:B------:R0:W2:Y:S01]  /*5800*/  LDG.E.U8 R4, desc[UR4][R4.64] ;  /* 0x0000000404047981 */ /* 0x0000a2000c1e1100 */
[--C-:B------:R-:W-:Y:S01]  /*5810*/  IMAD.X R9, RZ, RZ, R141.reuse, P1 ;  /* 0x000000ffff097224 */ /* 0x100fe200008e068d */
[----:B------:R-:W-:Y:S01]  /*5820*/  IADD3 R12, P1, PT, R7, R140, RZ ;  /* 0x0000008c070c7210 */ /* 0x000fe20007f3e0ff */
[----:B------:R-:W-:-:S03]  /*5830*/  IMAD.X R11, RZ, RZ, R141, P3 ;  /* 0x000000ffff0b7224 */ /* 0x000fc600018e068d */
[----:B------:R-:W3:Y:S01]  /*5840*/  LDG.E.U8 R8, desc[UR4][R8.64] ;  /* 0x0000000408087981 */ /* 0x000ee2000c1e1100 */
[----:B------:R-:W-:-:S03]  /*5850*/  IMAD.X R13, RZ, RZ, R141, P1 ;  /* 0x000000ffff0d7224 */ /* 0x000fc600008e068d */
[----:B------:R-:W4:Y:S04]  /*5860*/  LDG.E.U8 R10, desc[UR4][R10.64] ;  /* 0x000000040a0a7981 */ /* 0x000f28000c1e1100 */
[----:B------:R-:W5:Y:S01]  /*5870*/  LDG.E.U8 R12, desc[UR4][R12.64] ;  /* 0x000000040c0c7981 */ /* 0x000f62000c1e1100 */
[C---:B0-----:R-:W-:Y:S01]  /*5880*/  IMAD.U32 R5, R102.reuse, 0x10000, RZ ;  /* 0x0001000066057824 */ /* 0x041fe200078e00ff */
[----:B------:R-:W-:Y:S01]  /*5890*/  SHF.L.U64.HI R103, R102, 0x10, R103 ;  /* 0x0000001066677819 */ /* 0x000fe20000010267 */
[----:B------:R-:W-:Y:S02]  /*58a0*/  VIADD R3, R3, 0x4 ;  /* 0x0000000403037836 */ /* 0x000fe40000000000 */
[----:B--2---:R-:W-:-:S05]  /*58b0*/  IMAD.WIDE.U32 R6, R4, 0x100, RZ ;  /* 0x0000010004067825 */ /* 0x004fca00078e00ff */
[----:B------:R-:W-:Y:S02]  /*58c0*/  LOP3.LUT R0, R103, R7, RZ, 0xfc, !PT ;  /* 0x0000000767007212 */ /* 0x000fe400078efcff */
[----:B---3--:R-:W-:Y:S01]  /*58d0*/  LOP3.LUT R5, R8, R5, R6, 0xfe, !PT ;  /* 0x0000000508057212 */ /* 0x008fe200078efe06 */
[----:B----4-:R-:W-:-:S03]  /*58e0*/  IMAD.WIDE.U32 R102, R10, 0x100, RZ ;  /* 0x000001000a667825 */ /* 0x010fc600078e00ff */
[C---:B------:R-:W-:Y:S01]  /*58f0*/  SHF.L.U64.HI R7, R5.reuse, 0x10, R0 ;  /* 0x0000001005077819 */ /* 0x040fe20000010200 */
[----:B------:R-:W-:-:S03]  /*5900*/  IMAD.U32 R5, R5, 0x10000, RZ ;  /* 0x0001000005057824 */ /* 0x000fc600078e00ff */
[----:B------:R-:W-:Y:S02]  /*5910*/  LOP3.LUT R103, R7, R103, RZ, 0xfc, !PT ;  /* 0x0000006707677212 */ /* 0x000fe400078efcff */
[----:B-----5:R-:W-:-:S07]  /*5920*/  LOP3.LUT R102, R12, R5, R102, 0xfe, !PT ;  /* 0x000000050c667212 */ /* 0x020fce00078efe66 */
.L_x_27:
[----:B------:R-:W-:Y:S05]  /*5930*/  BSYNC.RECONVERGENT B3 ;  /* 0x0000000000037941 */ /* 0x000fea0003800200 */
.L_x_26:
[----:B------:R-:W-:Y:S02]  /*5940*/  IMAD.MOV.U32 R137, RZ, RZ, R104 ;  /* 0x000000ffff897224 */ /* 0x000fe400078e0068 */
[----:B------:R-:W-:Y:S01]  /*5950*/  IMAD.MOV.U32 R138, RZ, RZ, R105 ;  /* 0x000000ffff8a7224 */ /* 0x000fe200078e0069 */
[----:B------:R-:W-:Y:S06]  /*5960*/  @!P2 BRA `(.L_x_20) ;  /* 0x000000000078a947 */ /* 0x000fec0003800000 */
[----:B------:R-:W-:-:S05]  /*5970*/  IMAD.IADD R5, R3, 0x1, R106 ;  /* 0x0000000103057824 */ /* 0x000fca00078e026a */
[----:B------:R-:W-:-:S05]  /*5980*/  IADD3 R2, P1, PT, R5, R140, RZ ;  /* 0x0000008c05027210 */ /* 0x000fca0007f3e0ff */
[----:B------:R-:W-:-:S06]  /*5990*/  IMAD.X R3, RZ, RZ, R141, P1 ;  /* 0x000000ffff037224 */ /* 0x000fcc00008e068d */
[----:B------:R-:W2:Y:S01]  /*59a0*/  LDG.E.U8 R3, desc[UR4][R2.64] ;  /* 0x0000000402037981 */ /* 0x000ea2000c1e1100 */
[----:B------:R-:W-:Y:S01]  /*59b0*/  ISETP.NE.AND P1, PT, R109, 0x1, PT ;  /* 0x000000016d00780c */ /* 0x000fe20003f25270 */
[----:B------:R-:W-:Y:S01]  /*59c0*/  IMAD.MOV.U32 R136, RZ, RZ, R108 ;  /* 0x000000ffff887224 */ /* 0x000fe200078e006c */
[----:B------:R-:W-:Y:S01]  /*59d0*/  SHF.L.U64.HI R103, R102, 0x8, R103 ;  /* 0x0000000866677819 */ /* 0x000fe20000010267 */
[----:B------:R-:W-:Y:S02]  /*59e0*/  IMAD.MOV.U32 R137, RZ, RZ, R104 ;  /* 0x000000ffff897224 */ /* 0x000fe400078e0068 */
[----:B------:R-:W-:Y:S01]  /*59f0*/  IMAD.MOV.U32 R138, RZ, RZ, R105 ;  /* 0x000000ffff8a7224 */ /* 0x000fe200078e0069 */
[----:B--2---:R-:W-:-:S07]  /*5a00*/  PRMT R102, R3, 0x6540, R102 ;  /* 0x0000654003667816 */ /* 0x004fce0000000066 */
[----:B------:R-:W-:Y:S05]  /*5a10*/  @!P1 BRA `(.L_x_20) ;  /* 0x00000000004c9947 */ /* 0x000fea0003800000 */
[----:B------:R-:W-:Y:S01]  /*5a20*/  ISETP.NE.AND P1, PT, R109, 0x2, PT ;  /* 0x000000026d00780c */ /* 0x000fe20003f25270 */
[----:B------:R-:W-:-:S05]  /*5a30*/  VIADD R3, R5, 0x1 ;  /* 0x0000000105037836 */ /* 0x000fca0000000000 */
[----:B------:R-:W-:-:S05]  /*5a40*/  IADD3 R2, P2, PT, R3, R140, RZ ;  /* 0x0000008c03027210 */ /* 0x000fca0007f5e0ff */
[----:B------:R-:W-:Y:S02]  /*5a50*/  IMAD.X R3, RZ, RZ, R141, P2 ;  /* 0x000000ffff037224 */ /* 0x000fe400010e068d */
[----:B------:R-:W-:-:S04]  /*5a60*/  @P1 VIADD R5, R5, 0x2 ;  /* 0x0000000205051836 */ /* 0x000fc80000000000 */
[----:B------:R-:W2:Y:S01]  /*5a70*/  LDG.E.U8 R3, desc[UR4][R2.64] ;  /* 0x0000000402037981 */ /* 0x000ea2000c1e1100 */
[----:B------:R-:W-:-:S05]  /*5a80*/  @P1 IADD3 R4, P2, PT, R5, R140, RZ ;  /* 0x0000008c05041210 */ /* 0x000fca0007f5e0ff */
[----:B------:R-:W-:-:S06]  /*5a90*/  @P1 IMAD.X R5, RZ, RZ, R141, P2 ;  /* 0x000000ffff051224 */ /* 0x000fcc00010e068d */
[----:B------:R-:W3:Y:S01]  /*5aa0*/  @P1 LDG.E.U8 R5, desc[UR4][R4.64] ;  /* 0x0000000404051981 */ /* 0x000ee2000c1e1100 */
[----:B------:R-:W-:Y:S01]  /*5ab0*/  SHF.L.U64.HI R103, R102, 0x8, R103 ;  /* 0x0000000866677819 */ /* 0x000fe20000010267 */
[----:B------:R-:W-:Y:S02]  /*5ac0*/  IMAD.MOV.U32 R136, RZ, RZ, R108 ;  /* 0x000000ffff887224 */ /* 0x000fe400078e006c */
[----:B------:R-:W-:Y:S02]  /*5ad0*/  IMAD.MOV.U32 R137, RZ, RZ, R104 ;  /* 0x000000ffff897224 */ /* 0x000fe400078e0068 */
[----:B------:R-:W-:Y:S02]  /*5ae0*/  IMAD.MOV.U32 R138, RZ, RZ, R105 ;  /* 0x000000ffff8a7224 */ /* 0x000fe400078e0069 */
[----:B------:R-:W-:Y:S02]  /*5af0*/  @P1 IMAD.MOV.U32 R136, RZ, RZ, R108 ;  /* 0x000000ffff881224 */ /* 0x000fe400078e006c */
[----:B------:R-:W-:-:S02]  /*5b00*/  @P1 IMAD.MOV.U32 R137, RZ, RZ, R104 ;  /* 0x000000ffff891224 */ /* 0x000fc400078e0068 */
[----:B------:R-:W-:Y:S01]  /*5b10*/  @P1 IMAD.MOV.U32 R138, RZ, RZ, R105 ;  /* 0x000000ffff8a1224 */ /* 0x000fe200078e0069 */
[----:B--2---:R-:W-:-:S04]  /*5b20*/  PRMT R102, R3, 0x6540, R102 ;  /* 0x0000654003667816 */ /* 0x004fc80000000066 */
[----:B------:R-:W-:Y:S02]  /*5b30*/  @P1 SHF.L.U64.HI R103, R102, 0x8, R103 ;  /* 0x0000000866671819 */ /* 0x000fe40000010267 */
[----:B---3--:R-:W-:-:S07]  /*5b40*/  @P1 PRMT R102, R5, 0x6540, R102 ;  /* 0x0000654005661816 */ /* 0x008fce0000000066 */
.L_x_20:
[----:B------:R-:W-:Y:S05]  /*5b50*/  BSYNC.RECONVERGENT B2 ;  /* 0x0000000000027941 */ /* 0x000fea0003800200 */
.L_x_19:
[----:B------:R-:W-:-:S05]  /*5b60*/  VIADD R110, R110, 0x1 ;  /* 0x000000016e6e7836 */ /* 0x000fca0000000000 */
[----:B------:R-:W-:-:S13]  /*5b70*/  ISETP.NE.AND P1, PT, R110, 0x9, PT ;  /* 0x000000096e00780c */ /* 0x000fda0003f25270 */
[----:B------:R-:W-:Y:S05]  /*5b80*/  @P1 BRA `(.L_x_28) ;  /* 0xffffffc800241947 */ /* 0x000fea000383ffff */
[----:B------:R-:W-:Y:S02]  /*5b90*/  ISETP.NE.U32.AND P1, PT, R102, RZ, PT ;  /* 0x000000ff6600720c */ /* 0x000fe40003f25070 */
[----:B------:R-:W-:Y:S02]  /*5ba0*/  CS2R R98, SRZ ;  /* 0x0000000000627805 */ /* 0x000fe4000001ff00 */
[----:B------:R-:W-:Y:S02]  /*5bb0*/  PRMT R96, RZ, 0x7610, R96 ;  /* 0x00007610ff607816 */ /* 0x000fe40000000060 */
[----:B------:R-:W-:Y:S02]  /*5bc0*/  ISETP.NE.AND.EX P1, PT, R103, RZ, PT, P1 ;  /* 0x000000ff6700720c */ /* 0x000fe40003f25310 */
[----:B------:R-:W-:Y:S02]  /*5bd0*/  PRMT R95, RZ, 0x7610, R95 ;  /* 0x00007610ff5f7816 */ /* 0x000fe4000000005f */
[----:B------:R-:W-:-:S02]  /*5be0*/  PRMT R94, RZ, 0x7610, R94 ;  /* 0x00007610ff5e7816 */ /* 0x000fc4000000005e */
[----:B------:R-:W-:Y:S02]  /*5bf0*/  PRMT R0, RZ, 0x7610, R0 ;  /* 0x00007610ff007816 */ /* 0x000fe40000000000 */
[----:B------:R-:W-:Y:S02]  /*5c00*/  PRMT R2, RZ, 0x7610, R2 ;  /* 0x00007610ff027816 */ /* 0x000fe40000000002 */
[----:B------:R-:W-:Y:S02]  /*5c10*/  PRMT R3, RZ, 0x7610, R3 ;  /* 0x00007610ff037816 */ /* 0x000fe40000000003 */
[----:B------:R-:W-:Y:S01]  /*5c20*/  PRMT R4, RZ, 0x7610, R4 ;  /* 0x00007610ff047816 */ /* 0x000fe20000000004 */
[----:B------:R-:W-:Y:S05]  /*5c30*/  @!P1 BREAK.RELIABLE B1 ;  /* 0x0000000000019942 */ /* 0x000fea0003800100 */
        /* <DEDUP_REMOVED lines=88> */
[----:B------:R-:W-:Y:S01]  /*61c0*/  PRMT R93, RZ, 0x7610, R93 ;  /* 0x00007610ff5d7816 */ /* 0x000fe2000000005d */
[----:B------:R-:W-:Y:S06]  /*61d0*/  @!P1 BRA `(.L_x_1) ;  /* 0x0000015400489947 */ /* 0x000fec0003800000 */
[----:B------:R-:W-:Y:S05]  /*61e0*/  BSYNC.RELIABLE B1 ;  /* 0x0000000000017941 */ /* 0x000fea0003800100 */
.L_x_9:
[----:B------:R-:W-:Y:S01]  /*61f0*/  ISETP.GE.U32.AND P1, PT, R124, 0x88, PT ;  /* 0x000000887c00780c */ /* 0x000fe20003f26070 */
[----:B------:R-:W-:Y:S01]  /*6200*/  BSSY.RECONVERGENT B1, `(.L_x_29) ;  /* 0x000024d000017945 */ /* 0x000fe20003800200 */
[----:B------:R-:W-:Y:S01]  /*6210*/  IMAD.MOV.U32 R3, RZ, RZ, RZ ;  /* 0x000000ffff037224 */ /* 0x000fe200078e00ff */
[----:B------:R-:W-:Y:S02]  /*6220*/  CS2R R32, SRZ ;  /* 0x0000000000207805 */ /* 0x000fe4000001ff00 */
[----:B------:R-:W-:Y:S02]  /*6230*/  CS2R R34, SRZ ;  /* 0x0000000000227805 */ /* 0x000fe4000001ff00 */
[----:B------:R-:W-:Y:S02]  /*6240*/  CS2R R36, SRZ ;  /* 0x0000000000247805 */ /* 0x000fe4000001ff00 */
[----:B------:R-:W-:Y:S02]  /*6250*/  CS2R R38, SRZ ;  /* 0x0000000000267805 */ /* 0x000fe4000001ff00 */
[----:B------:R-:W-:-:S02]  /*6260*/  CS2R R40, SRZ ;  /* 0x0000000000287805 */ /* 0x000fc4000001ff00 */
[----:B------:R-:W-:Y:S02]  /*6270*/  CS2R R72, SRZ ;  /* 0x0000000000487805 */ /* 0x000fe4000001ff00 */
[----:B------:R-:W-:Y:S02]  /*6280*/  CS2R R74, SRZ ;  /* 0x00000000004a7805 */ /* 0x000fe4000001ff00 */
[----:B------:R-:W-:Y:S01]  /*6290*/  CS2R R76, SRZ ;  /* 0x00000000004c7805 */ /* 0x000fe2000001ff00 */
[----:B------:R-:W-:Y:S01]  /*62a0*/  IMAD.MOV.U32 R85, RZ, RZ, RZ ;  /* 0x000000ffff557224 */ /* 0x000fe200078e00ff */
[----:B------:R-:W-:Y:S01]  /*62b0*/  CS2R R50, SRZ ;  /* 0x0000000000327805 */ /* 0x000fe2000001ff00 */
[----:B------:R-:W-:Y:S01]  /*62c0*/  IMAD.MOV.U32 R0, RZ, RZ, RZ ;  /* 0x000000ffff007224 */ /* 0x000fe200078e00ff */
[----:B------:R-:W-:Y:S02]  /*62d0*/  CS2R R52, SRZ ;  /* 0x0000000000347805 */ /* 0x000fe4000001ff00 */
[----:B------:R-:W-:-:S02]  /*62e0*/  CS2R R54, SRZ ;  /* 0x0000000000367805 */ /* 0x000fc4000001ff00 */
[----:B------:R-:W-:Y:S02]  /*62f0*/  CS2R R56, SRZ ;  /* 0x0000000000387805 */ /* 0x000fe4000001ff00 */
[----:B------:R-:W-:Y:S02]  /*6300*/  CS2R R58, SRZ ;  /* 0x00000000003a7805 */ /* 0x000fe4000001ff00 */
[----:B------:R-:W-:Y:S02]  /*6310*/  CS2R R60, SRZ ;  /* 0x00000000003c7805 */ /* 0x000fe4000001ff00 */
[----:B------:R-:W-:Y:S02]  /*6320*/  CS2R R62, SRZ ;  /* 0x00000000003e7805 */ /* 0x000fe4000001ff00 */
[----:B------:R-:W-:Y:S02]  /*6330*/  CS2R R64, SRZ ;  /* 0x0000000000407805 */ /* 0x000fe4000001ff00 */
[----:B------:R-:W-:-:S02]  /*6340*/  CS2R R66, SRZ ;  /* 0x0000000000427805 */ /* 0x000fc4000001ff00 */
[----:B------:R-:W-:Y:S02]  /*6350*/  CS2R R68, SRZ ;  /* 0x0000000000447805 */ /* 0x000fe4000001ff00 */
[----:B------:R-:W-:Y:S01]  /*6360*/  CS2R R70, SRZ ;  /* 0x0000000000467805 */ /* 0x000fe2000001ff00 */
[----:B------:R-:W-:Y:S01]  /*6370*/  IMAD.MOV.U32 R15, RZ, RZ, RZ ;  /* 0x000000ffff0f7224 */ /* 0x000fe200078e00ff */
[----:B------:R-:W-:Y:S01]  /*6380*/  CS2R R30, SRZ ;  /* 0x00000000001e7805 */ /* 0x000fe2000001ff00 */
[----:B------:R-:W-:Y:S01]  /*6390*/  IMAD.MOV.U32 R12, RZ, RZ, RZ ;  /* 0x000000ffff0c7224 */ /* 0x000fe200078e00ff */
[----:B------:R-:W-:Y:S01]  /*63a0*/  CS2R R48, SRZ ;  /* 0x0000000000307805 */ /* 0x000fe2000001ff00 */
[----:B------:R-:W-:Y:S02]  /*63b0*/  IMAD.MOV.U32 R83, RZ, RZ, RZ ;  /* 0x000000ffff537224 */ /* 0x000fe400078e00ff */
[----:B------:R-:W-:Y:S02]  /*63c0*/  IMAD.MOV.U32 R10, RZ, RZ, RZ ;  /* 0x000000ffff0a7224 */ /* 0x000fe400078e00ff */
[----:B------:R-:W-:-:S02]  /*63d0*/  IMAD.MOV.U32 R81, RZ, RZ, RZ ;  /* 0x000000ffff517224 */ /* 0x000fc400078e00ff */
[----:B------:R-:W-:Y:S02]  /*63e0*/  IMAD.MOV.U32 R79, RZ, RZ, RZ ;  /* 0x000000ffff4f7224 */ /* 0x000fe400078e00ff */
[----:B------:R-:W-:Y:S01]  /*63f0*/  IMAD.MOV.U32 R2, RZ, RZ, R124 ;  /* 0x000000ffff027224 */ /* 0x000fe200078e007c */
[----:B------:R-:W-:Y:S06]  /*6400*/  @!P1 BRA `(.L_x_30) ;  /* 0x0000002000b09947 */ /* 0x000fec0003800000 */
[----:B------:R-:W-:Y:S01]  /*6410*/  IMAD.MOV.U32 R3, RZ, RZ, RZ ;  /* 0x000000ffff037224 */ /* 0x000fe200078e00ff */
[----:B------:R-:W-:Y:S01]  /*6420*/  CS2R R32, SRZ ;  /* 0x0000000000207805 */ /* 0x000fe2000001ff00 */
[----:B------:R-:W-:-:S07]  /*6430*/  IMAD.MOV.U32 R2, RZ, RZ, R124 ;  /* 0x000000ffff027224 */ /* 0x000fce00078e007c */
.L_x_33:
[----:B------:R-:W-:-:S05]  /*6440*/  IADD3 R4, P1, PT, R3, R140, RZ ;  /* 0x0000008c03047210 */ /* 0x000fca0007f3e0ff */
[----:B------:R-:W-:-:S05]  /*6450*/  IMAD.X R5, RZ, RZ, R141, P1 ;  /* 0x000000ffff057224 */ /* 0x000fca00008e068d */
[----:B------:R-:W2:Y:S04]  /*6460*/  LDG.E.U8 R8, desc[UR4][R4.64+0x1] ;  /* 0x0000010404087981 */ /* 0x000ea8000c1e1100 */
[----:B------:R-:W3:Y:S04]  /*6470*/  LDG.E.U8 R26, desc[UR4][R4.64+0x2] ;  /* 0x00000204041a7981 */ /* 0x000ee8000c1e1100 */
[----:B------:R-:W4:Y:S04]  /*6480*/  LDG.E.U8 R6, desc[UR4][R4.64+0x3] ;  /* 0x0000030404067981 */ /* 0x000f28000c1e1100 */
[----:B------:R-:W5:Y:S04]  /*6490*/  LDG.E.U8 R21, desc[UR4][R4.64] ;  /* 0x0000000404157981 */ /* 0x000f68000c1e1100 */
        /* <DEDUP_REMOVED lines=20> */
[----:B------:R-:W5:Y:S01]  /*65e0*/  LDG.E.U8 R78, desc[UR4][R4.64+0x14] ;  /* 0x00001404044e7981 */ /* 0x000f62000c1e1100 */
[----:B--2---:R-:W-:-:S04]  /*65f0*/  IMAD.WIDE.U32 R8, R8, 0x100, RZ ;  /* 0x0000010008087825 */ /* 0x004fc800078e00ff */
[----:B---3--:R-:W-:-:S04]  /*6600*/  IMAD.WIDE.U32 R26, R26, 0x10000, RZ ;  /* 0x000100001a1a7825 */ /* 0x008fc800078e00ff */
[----:B----4-:R-:W-:Y:S01]  /*6610*/  IMAD.WIDE.U32 R6, R6, 0x1000000, RZ ;  /* 0x0100000006067825 */ /* 0x010fe200078e00ff */
[----:B-----5:R-:W-:-:S04]  /*6620*/  LOP3.LUT R21, R26, R8, R21, 0xfe, !PT ;  /* 0x000000081a157212 */ /* 0x020fc800078efe15 */
[----:B------:R-:W-:Y:S02]  /*6630*/  LOP3.LUT R26, R7, R27, R9, 0xfe, !PT ;  /* 0x0000001b071a7212 */ /* 0x000fe400078efe09 */
[----:B------:R-:W-:Y:S01]  /*6640*/  LOP3.LUT R79, R79, R6, R21, 0x1e, !PT ;  /* 0x000000064f4f7212 */ /* 0x000fe200078e1e15 */
[----:B------:R-:W-:-:S04]  /*6650*/  IMAD.WIDE.U32 R20, R20, 0x100, RZ ;  /* 0x0000010014147825 */ /* 0x000fc800078e00ff */
[----:B------:R-:W-:Y:S02]  /*6660*/  IMAD.WIDE.U32 R8, R43, 0x10000, RZ ;  /* 0x000100002b087825 */ /* 0x000fe400078e00ff */
[----:B------:R-:W2:Y:S02]  /*6670*/  LDG.E.U8 R43, desc[UR4][R4.64+0x40] ;  /* 0x00004004042b7981 */ /* 0x000ea4000c1e1100 */
[----:B------:R-:W-:Y:S02]  /*6680*/  IMAD.WIDE.U32 R6, R42, 0x1000000, RZ ;  /* 0x010000002a067825 */ /* 0x000fe400078e00ff */
[----:B------:R-:W3:Y:S01]  /*6690*/  LDG.E.U8 R42, desc[UR4][R4.64+0x41] ;  /* 0x00004104042a7981 */ /* 0x000ee2000c1e1100 */
[----:B------:R-:W-:Y:S02]  /*66a0*/  LOP3.LUT R27, R8, R20, R23, 0xfe, !PT ;  /* 0x00000014081b7212 */ /* 0x000fe400078efe17 */
[----:B------:R-:W-:Y:S01]  /*66b0*/  LOP3.LUT R23, R7, R9, R21, 0xfe, !PT ;  /* 0x0000000907177212 */ /* 0x000fe200078efe15 */
[----:B------:R-:W-:Y:S01]  /*66c0*/  IMAD.WIDE.U32 R20, R29, 0x100, RZ ;  /* 0x000001001d147825 */ /* 0x000fe200078e00ff */
[----:B------:R-:W-:Y:S01]  /*66d0*/  LOP3.LUT R81, R81, R6, R27, 0x1e, !PT ;  /* 0x0000000651517212 */ /* 0x000fe200078e1e1b */
[----:B------:R-:W4:Y:S02]  /*66e0*/  LDG.E.U8 R29, desc[UR4][R4.64+0x32] ;  /* 0x00003204041d7981 */ /* 0x000f24000c1e1100 */
[----:B------:R-:W-:-:S02]  /*66f0*/  IMAD.WIDE.U32 R8, R28, 0x10000, RZ ;  /* 0x000100001c087825 */ /* 0x000fc400078e00ff */
[----:B------:R-:W5:Y:S02]  /*6700*/  LDG.E.U8 R28, desc[UR4][R4.64+0x33] ;  /* 0x00003304041c7981 */ /* 0x000f64000c1e1100 */
[----:B------:R-:W-:Y:S02]  /*6710*/  IMAD.WIDE.U32 R6, R24, 0x1000000, RZ ;  /* 0x0100000018067825 */ /* 0x000fe400078e00ff */
[----:B------:R-:W2:Y:S01]  /*6720*/  LDG.E.U8 R24, desc[UR4][R4.64+0x29] ;  /* 0x0000290404187981 */ /* 0x000ea2000c1e1100 */
[----:B------:R-:W-:Y:S02]  /*6730*/  LOP3.LUT R8, R8, R20, R11, 0xfe, !PT ;  /* 0x0000001408087212 */ /* 0x000fe400078efe0b */
[----:B------:R-:W-:Y:S01]  /*6740*/  LOP3.LUT R11, R7, R9, R21, 0xfe, !PT ;  /* 0x00000009070b7212 */ /* 0x000fe200078efe15 */
[----:B------:R-:W3:Y:S01]  /*6750*/  LDG.E.U8 R27, desc[UR4][R4.64+0x3b] ;  /* 0x00003b04041b7981 */ /* 0x000ee2000c1e1100 */
[----:B------:R-:W-:Y:S01]  /*6760*/  LOP3.LUT R83, R83, R6, R8, 0x1e, !PT ;  /* 0x0000000653537212 */ /* 0x000fe200078e1e08 */
[----:B------:R-:W-:-:S04]  /*6770*/  IMAD.WIDE.U32 R8, R25, 0x100, RZ ;  /* 0x0000010019087825 */ /* 0x000fc800078e00ff */
[----:B------:R-:W-:Y:S02]  /*6780*/  IMAD.WIDE.U32 R20, R22, 0x10000, RZ ;  /* 0x0001000016147825 */ /* 0x000fe400078e00ff */
[----:B------:R-:W3:Y:S02]  /*6790*/  LDG.E.U8 R22, desc[UR4][R4.64+0x3a] ;  /* 0x00003a0404167981 */ /* 0x000ee4000c1e1100 */
[----:B------:R-:W-:Y:S02]  /*67a0*/  IMAD.WIDE.U32 R6, R14, 0x1000000, RZ ;  /* 0x010000000e067825 */ /* 0x000fe400078e00ff */
[----:B------:R-:W3:Y:S01]  /*67b0*/  LDG.E.U8 R14, desc[UR4][R4.64+0x38] ;  /* 0x00003804040e7981 */ /* 0x000ee2000c1e1100 */
[----:B------:R-:W-:Y:S02]  /*67c0*/  LOP3.LUT R8, R20, R8, R13, 0xfe, !PT ;  /* 0x0000000814087212 */ /* 0x000fe400078efe0d */
[----:B------:R-:W-:Y:S01]  /*67d0*/  LOP3.LUT R20, R7, R21, R9, 0xfe, !PT ;  /* 0x0000001507147212 */ /* 0x000fe200078efe09 */
[----:B------:R-:W3:Y:S04]  /*67e0*/  LDG.E.U8 R13, desc[UR4][R4.64+0x30] ;  /* 0x00003004040d7981 */ /* 0x000ee8000c1e1100 */
[----:B------:R-:W3:Y:S01]  /*67f0*/  LDG.E.U8 R21, desc[UR4][R4.64+0x39] ;  /* 0x0000390404157981 */ /* 0x000ee2000c1e1100 */
[----:B------:R-:W-:Y:S01]  /*6800*/  LOP3.LUT R31, R31, R6, R8, 0x1e, !PT ;  /* 0x000000061f1f7212 */ /* 0x000fe200078e1e08 */
[----:B------:R-:W-:-:S04]  /*6810*/  IMAD.WIDE.U32 R8, R19, 0x100, RZ ;  /* 0x0000010013087825 */ /* 0x000fc800078e00ff */
[----:B------:R-:W-:-:S03]  /*6820*/  IMAD.WIDE.U32 R18, R18, 0x10000, RZ ;  /* 0x0001000012127825 */ /* 0x000fc600078e00ff */
[----:B------:R-:W-:Y:S02]  /*6830*/  LOP3.LUT R8, R18, R8, R17, 0xfe, !PT ;  /* 0x0000000812087212 */ /* 0x000fe400078efe11 */
[----:B------:R-:W3:Y:S01]  /*6840*/  LDG.E.U8 R17, desc[UR4][R4.64+0x42] ;  /* 0x0000420404117981 */ /* 0x000ee2000c1e1100 */
[----:B------:R-:W-:-:S03]  /*6850*/  IMAD.WIDE.U32 R6, R16, 0x1000000, RZ ;  /* 0x0100000010067825 */ /* 0x000fc600078e00ff */
[----:B------:R-:W3:Y:S02]  /*6860*/  LDG.E.U8 R16, desc[UR4][R4.64+0x43] ;  /* 0x0000430404107981 */ /* 0x000ee4000c1e1100 */
[----:B------:R-:W-:Y:S02]  /*6870*/  LOP3.LUT R18, R7, R19, R9, 0xfe, !PT ;  /* 0x0000001307127212 */ /* 0x000fe400078efe09 */
[----:B------:R-:W-:Y:S01]  /*6880*/  LOP3.LUT R71, R71, R6, R8, 0x1e, !PT ;  /* 0x0000000647477212 */ /* 0x000fe200078e1e08 */
[----:B------:R-:W-:Y:S02]  /*6890*/  IMAD.WIDE.U32 R8, R47, 0x10000, RZ ;  /* 0x000100002f087825 */ /* 0x000fe400078e00ff */
[----:B------:R-:W3:Y:S02]  /*68a0*/  LDG.E.U8 R47, desc[UR4][R4.64+0x49] ;  /* 0x00004904042f7981 */ /* 0x000ee4000c1e1100 */
[----:B------:R-:W-:Y:S02]  /*68b0*/  IMAD.WIDE.U32 R6, R46, 0x1000000, RZ ;  /* 0x010000002e067825 */ /* 0x000fe400078e00ff */
[----:B------:R-:W3:Y:S02]  /*68c0*/  LDG.E.U8 R46, desc[UR4][R4.64+0xf] ;  /* 0x00000f04042e7981 */ /* 0x000ee4000c1e1100 */
[----:B--2---:R-:W-:-:S03]  /*68d0*/  IMAD.WIDE.U32 R24, R24, 0x100, RZ ;  /* 0x0000010018187825 */ /* 0x004fc600078e00ff */
[----:B------:R-:W-:Y:S02]  /*68e0*/  LOP3.LUT R45, R8, R24, R45, 0xfe, !PT ;  /* 0x00000018082d7212 */ /* 0x000fe400078efe2d */
[----:B------:R-:W-:Y:S01]  /*68f0*/  LOP3.LUT R19, R7, R9, R25, 0xfe, !PT ;  /* 0x0000000907137212 */ /* 0x000fe200078efe19 */
[----:B------:R-:W-:Y:S01]  /*6900*/  IMAD.WIDE.U32 R24, R44, 0x100, RZ ;  /* 0x000001002c187825 */ /* 0x000fe200078e00ff */
[----:B------:R-:W-:Y:S01]  /*6910*/  LOP3.LUT R70, R70, R6, R45, 0x1e, !PT ;  /* 0x0000000646467212 */ /* 0x000fe200078e1e2d */
[----:B------:R-:W2:Y:S02]  /*6920*/  LDG.E.U8 R44, desc[UR4][R4.64+0xc] ;  /* 0x00000c04042c7981 */ /* 0x000ea4000c1e1100 */
[----:B----4-:R-:W-:Y:S02]  /*6930*/  IMAD.WIDE.U32 R8, R29, 0x10000, RZ ;  /* 0x000100001d087825 */ /* 0x010fe400078e00ff */
[----:B------:R-:W4:Y:S02]  /*6940*/  LDG.E.U8 R45, desc[UR4][R4.64+0xe] ;  /* 0x00000e04042d7981 */ /* 0x000f24000c1e1100 */
[----:B-----5:R-:W-:-:S02]  /*6950*/  IMAD.WIDE.U32 R6, R28, 0x1000000, RZ ;  /* 0x010000001c067825 */ /* 0x020fc400078e00ff */
[----:B------:R-:W5:Y:S01]  /*6960*/  LDG.E.U8 R28, desc[UR4][R4.64+0x4b] ;  /* 0x00004b04041c7981 */ /* 0x000f62000c1e1100 */
[----:B---3--:R-:W-:Y:S02]  /*6970*/  LOP3.LUT R29, R8, R24, R13, 0xfe, !PT ;  /* 0x00000018081d7212 */ /* 0x008fe400078efe0d */
[----:B------:R-:W-:Y:S01]  /*6980*/  LOP3.LUT R13, R7, R9, R25, 0xfe, !PT ;  /* 0x00000009070d7212 */ /* 0x000fe200078efe19 */
[----:B------:R-:W-:Y:S01]  /*6990*/  IMAD.WIDE.U32 R24, R22, 0x10000, RZ ;  /* 0x0001000016187825 */ /* 0x000fe200078e00ff */
[----:B------:R-:W-:Y:S01]  /*69a0*/  LOP3.LUT R68, R68, R6, R29, 0x1e, !PT ;  /* 0x0000000644447212 */ /* 0x000fe200078e1e1d */
[----:B------:R-:W3:Y:S02]  /*69b0*/  LDG.E.U8 R22, desc[UR4][R4.64+0x5] ;  /* 0x0000050404167981 */ /* 0x000ee4000c1e1100 */
[----:B------:R-:W-:Y:S02]  /*69c0*/  IMAD.WIDE.U32 R8, R21, 0x100, RZ ;  /* 0x0000010015087825 */ /* 0x000fe400078e00ff */
[----:B------:R-:W2:Y:S02]  /*69d0*/  LDG.E.U8 R29, desc[UR4][R4.64+0x4a] ;  /* 0x00004a04041d7981 */ /* 0x000ea4000c1e1100 */
[----:B------:R-:W-:Y:S01]  /*69e0*/  IMAD.WIDE.U32 R6, R27, 0x1000000, RZ ;  /* 0x010000001b067825 */ /* 0x000fe200078e00ff */
[----:B------:R-:W-:Y:S01]  /*69f0*/  LOP3.LUT R21, R24, R8, R14, 0xfe, !PT ;  /* 0x0000000818157212 */ /* 0x000fe200078efe0e */
[----:B------:R-:W4:Y:S03]  /*6a00*/  LDG.E.U8 R27, desc[UR4][R4.64+0x4] ;  /* 0x00000404041b7981 */ /* 0x000f26000c1e1100 */
[----:B------:R-:W-:Y:S01]  /*6a10*/  LOP3.LUT R66, R66, R6, R21, 0x1e, !PT ;  /* 0x0000000642427212 */ /* 0x000fe200078e1e15 */
[----:B------:R-:W4:Y:S04]  /*6a20*/  LDG.E.U8 R24, desc[UR4][R4.64+0x6] ;  /* 0x0000060404187981 */ /* 0x000f28000c1e1100 */
[----:B------:R-:W4:Y:S01]  /*6a30*/  LDG.E.U8 R21, desc[UR4][R4.64+0x48] ;  /* 0x0000480404157981 */ /* 0x000f22000c1e1100 */
[----:B------:R-:W-:-:S03]  /*6a40*/  LOP3.LUT R14, R7, R25, R9, 0xfe, !PT ;  /* 0x00000019070e7212 */ /* 0x000fc600078efe09 */
[----:B------:R-:W4:Y:S01]  /*6a50*/  LDG.E.U8 R25, desc[UR4][R4.64+0x7] ;  /* 0x0000070404197981 */ /* 0x000f22000c1e1100 */
[----:B------:R-:W-:-:S04]  /*6a60*/  IMAD.WIDE.U32 R6, R42, 0x100, RZ ;  /* 0x000001002a067825 */ /* 0x000fc800078e00ff */
[----:B------:R-:W-:-:S03]  /*6a70*/  IMAD.WIDE.U32 R8, R17, 0x10000, RZ ;  /* 0x0001000011087825 */ /* 0x000fc600078e00ff */
[----:B------:R-:W-:Y:S02]  /*6a80*/  LOP3.LUT R87, R8, R6, R43, 0xfe, !PT ;  /* 0x0000000608577212 */ /* 0x000fe400078efe2b */
[----:B------:R-:W4:Y:S01]  /*6a90*/  LDG.E.U8 R43, desc[UR4][R4.64+0xd] ;  /* 0x00000d04042b7981 */ /* 0x000f22000c1e1100 */
[----:B------:R-:W-:-:S05]  /*6aa0*/  IMAD.WIDE.U32 R16, R16, 0x1000000, RZ ;  /* 0x0100000010107825 */ /* 0x000fca00078e00ff */
[----:B------:R-:W-:Y:S01]  /*6ab0*/  LOP3.LUT R42, R17, R9, R7, 0xfe, !PT ;  /* 0x00000009112a7212 */ /* 0x000fe200078efe07 */
[----:B------:R-:W-:Y:S01]  /*6ac0*/  IMAD.WIDE.U32 R6, R47, 0x100, RZ ;  /* 0x000001002f067825 */ /* 0x000fe200078e00ff */
[----:B------:R-:W-:-:S03]  /*6ad0*/  LOP3.LUT R64, R64, R16, R87, 0x1e, !PT ;  /* 0x0000001040407212 */ /* 0x000fc600078e1e57 */
[----:B-----5:R-:W-:Y:S02]  /*6ae0*/  IMAD.WIDE.U32 R16, R28, 0x1000000, RZ ;  /* 0x010000001c107825 */ /* 0x020fe400078e00ff */
[----:B------:R-:W5:Y:S02]  /*6af0*/  LDG.E.U8 R28, desc[UR4][R4.64+0x1f] ;  /* 0x00001f04041c7981 */ /* 0x000f64000c1e1100 */
[----:B--2---:R-:W-:-:S04]  /*6b00*/  IMAD.WIDE.U32 R8, R29, 0x10000, RZ ;  /* 0x000100001d087825 */ /* 0x004fc800078e00ff */
[----:B---3--:R-:W-:Y:S01]  /*6b10*/  IMAD.SHL.U32 R22, R22, 0x100, RZ ;  /* 0x0000010016167824 */ /* 0x008fe200078e00ff */
[----:B----4-:R-:W-:Y:S02]  /*6b20*/  LOP3.LUT R29, R8, R6, R21, 0xfe, !PT ;  /* 0x00000006081d7212 */ /* 0x010fe400078efe15 */
[----:B------:R-:W2:Y:S02]  /*6b30*/  LDG.E.U8 R6, desc[UR4][R4.64+0x15] ;  /* 0x0000150404067981 */ /* 0x000ea4000c1e1100 */
[----:B------:R-:W-:Y:S01]  /*6b40*/  LOP3.LUT R26, R22, R27, R26, 0xfe, !PT ;  /* 0x0000001b161a7212 */ /* 0x000fe200078efe1a */
[----:B------:R-:W-:Y:S01]  /*6b50*/  IMAD.U32 R22, R24, 0x10000, RZ ;  /* 0x0001000018167824 */ /* 0x000fe200078e00ff */
[----:B------:R-:W-:Y:S01]  /*6b60*/  LOP3.LUT R21, R17, R9, R7, 0xfe, !PT ;  /* 0x0000000911157212 */ /* 0x000fe200078efe07 */
[----:B------:R-:W-:Y:S01]  /*6b70*/  IMAD.SHL.U32 R25, R25, 0x1000000, RZ ;  /* 0x0100000019197824 */ /* 0x000fe200078e00ff */
[----:B------:R-:W-:Y:S01]  /*6b80*/  LOP3.LUT R62, R62, R16, R29, 0x1e, !PT ;  /* 0x000000103e3e7212 */ /* 0x000fe200078e1e1d */
[----:B------:R-:W3:Y:S04]  /*6b90*/  LDG.E.U8 R8, desc[UR4][R4.64+0x52] ;  /* 0x0000520404087981 */ /* 0x000ee8000c1e1100 */
[----:B------:R-:W4:Y:S04]  /*6ba0*/  LDG.E.U8 R16, desc[UR4][R4.64+0x51] ;  /* 0x0000510404107981 */ /* 0x000f28000c1e1100 */
[----:B------:R-:W5:Y:S01]  /*6bb0*/  LDG.E.U8 R7, desc[UR4][R4.64+0x53] ;  /* 0x0000530404077981 */ /* 0x000f62000c1e1100 */
[----:B------:R-:W-:-:S03]  /*6bc0*/  LOP3.LUT R22, R25, R22, R26, 0xfe, !PT ;  /* 0x0000001619167212 */ /* 0x000fc600078efe1a */
[----:B------:R-:W5:Y:S01]  /*6bd0*/  LDG.E.U8 R25, desc[UR4][R4.64+0x50] ;  /* 0x0000500404197981 */ /* 0x000f62000c1e1100 */
[----:B------:R-:W-:-:S03]  /*6be0*/  IMAD.SHL.U32 R43, R43, 0x100, RZ ;  /* 0x000001002b2b7824 */ /* 0x000fc600078e00ff */
[----:B------:R-:W5:Y:S02]  /*6bf0*/  LDG.E.U8 R24, desc[UR4][R4.64+0x1d] ;  /* 0x00001d0404187981 */ /* 0x000f64000c1e1100 */
[----:B------:R-:W-:Y:S02]  /*6c00*/  LOP3.LUT R44, R43, R44, R23, 0xfe, !PT ;  /* 0x0000002c2b2c7212 */ /* 0x000fe400078efe17 */
[----:B------:R-:W5:Y:S04]  /*6c10*/  LDG.E.U8 R27, desc[UR4][R4.64+0x1c] ;  /* 0x00001c04041b7981 */ /* 0x000f68000c1e1100 */
[----:B------:R-:W5:Y:S04]  /*6c20*/  LDG.E.U8 R29, desc[UR4][R4.64+0x16] ;  /* 0x00001604041d7981 */ /* 0x000f68000c1e1100 */
[----:B------:R-:W5:Y:S04]  /*6c30*/  LDG.E.U8 R43, desc[UR4][R4.64+0x17] ;  /* 0x00001704042b7981 */ /* 0x000f68000c1e1100 */
[----:B------:R-:W5:Y:S01]  /*6c40*/  LDG.E.U8 R26, desc[UR4][R4.64+0x1e] ;  /* 0x00001e04041a7981 */ /* 0x000f62000c1e1100 */
[----:B------:R-:W-:-:S03]  /*6c50*/  IMAD.U32 R23, R45, 0x10000, RZ ;  /* 0x000100002d177824 */ /* 0x000fc600078e00ff */
[----:B------:R-:W5:Y:S01]  /*6c60*/  LDG.E.U8 R45, desc[UR4][R4.64+0x58] ;  /* 0x00005804042d7981 */ /* 0x000f62000c1e1100 */
[----:B------:R-:W-:-:S05]  /*6c70*/  IMAD.SHL.U32 R46, R46, 0x1000000, RZ ;  /* 0x010000002e2e7824 */ /* 0x000fca00078e00ff */
[----:B------:R-:W-:Y:S02]  /*6c80*/  LOP3.LUT R23, R46, R23, R44, 0xfe, !PT ;  /* 0x000000172e177212 */ /* 0x000fe400078efe2c */
[----:B------:R-:W5:Y:S04]  /*6c90*/  LDG.E.U8 R44, desc[UR4][R4.64+0x27] ;  /* 0x00002704042c7981 */ /* 0x000f68000c1e1100 */
[----:B------:R-:W5:Y:S01]  /*6ca0*/  LDG.E.U8 R46, desc[UR4][R4.64+0x4c] ;  /* 0x00004c04042e7981 */ /* 0x000f62000c1e1100 */
[----:B--2---:R-:W-:-:S05]  /*6cb0*/  IMAD.SHL.U32 R6, R6, 0x100, RZ ;  /* 0x0000010006067824 */ /* 0x004fca00078e00ff */
[----:B------:R-:W-:Y:S01]  /*6cc0*/  LOP3.LUT R78, R6, R78, R11, 0xfe, !PT ;  /* 0x0000004e064e7212 */ /* 0x000fe200078efe0b */
[----:B---3--:R-:W-:-:S04]  /*6cd0*/  IMAD.WIDE.U32 R8, R8, 0x10000, RZ ;  /* 0x0001000008087825 */ /* 0x008fc800078e00ff */
[----:B----4-:R-:W-:-:S04]  /*6ce0*/  IMAD.WIDE.U32 R16, R16, 0x100, RZ ;  /* 0x0000010010107825 */ /* 0x010fc800078e00ff */
[----:B-----5:R-:W-:Y:S01]  /*6cf0*/  IMAD.WIDE.U32 R6, R7, 0x1000000, RZ ;  /* 0x0100000007067825 */ /* 0x020fe200078e00ff */
[----:B------:R-:W-:-:S04]  /*6d00*/  LOP3.LUT R8, R8, R16, R25, 0xfe, !PT ;  /* 0x0000001008087212 */ /* 0x000fc800078efe19 */
[----:B------:R-:W-:Y:S01]  /*6d10*/  LOP3.LUT R11, R7, R9, R17, 0xfe, !PT ;  /* 0x00000009070b7212 */ /* 0x000fe200078efe11 */
[----:B------:R-:W2:Y:S01]  /*6d20*/  LDG.E.U8 R16, desc[UR4][R4.64+0x59] ;  /* 0x0000590404107981 */ /* 0x000ea2000c1e1100 */
[----:B------:R-:W-:-:S03]  /*6d30*/  IMAD.SHL.U32 R24, R24, 0x100, RZ ;  /* 0x0000010018187824 */ /* 0x000fc600078e00ff */
[----:B------:R-:W3:Y:S02]  /*6d40*/  LDG.E.U8 R9, desc[UR4][R4.64+0x5a] ;  /* 0x00005a0404097981 */ /* 0x000ee4000c1e1100 */
[----:B------:R-:W-:Y:S02]  /*6d50*/  LOP3.LUT R20, R24, R27, R20, 0xfe, !PT ;  /* 0x0000001b18147212 */ /* 0x000fe400078efe14 */
[----:B------:R-:W4:Y:S01]  /*6d60*/  LDG.E.U8 R7, desc[UR4][R4.64+0x5b] ;  /* 0x00005b0404077981 */ /* 0x000f22000c1e1100 */
[----:B------:R-:W-:Y:S02]  /*6d70*/  IMAD.SHL.U32 R27, R28, 0x1000000, RZ ;  /* 0x010000001c1b7824 */ /* 0x000fe400078e00ff */
[----:B------:R-:W-:Y:S01]  /*6d80*/  IMAD.U32 R25, R29, 0x10000, RZ ;  /* 0x000100001d197824 */ /* 0x000fe200078e00ff */
[----:B------:R-:W5:Y:S01]  /*6d90*/  LDG.E.U8 R28, desc[UR4][R4.64+0x25] ;  /* 0x00002504041c7981 */ /* 0x000f62000c1e1100 */
[----:B------:R-:W-:-:S03]  /*6da0*/  IMAD.SHL.U32 R43, R43, 0x1000000, RZ ;  /* 0x010000002b2b7824 */ /* 0x000fc600078e00ff */
[----:B------:R-:W5:Y:S01]  /*6db0*/  LDG.E.U8 R29, desc[UR4][R4.64+0x24] ;  /* 0x00002404041d7981 */ /* 0x000f62000c1e1100 */
[----:B------:R-:W-:Y:S01]  /*6dc0*/  IMAD.U32 R26, R26, 0x10000, RZ ;  /* 0x000100001a1a7824 */ /* 0x000fe200078e00ff */
[----:B------:R-:W-:Y:S02]  /*6dd0*/  LOP3.LUT R25, R43, R25, R78, 0xfe, !PT ;  /* 0x000000192b197212 */ /* 0x000fe400078efe4e */
[----:B------:R-:W5:Y:S04]  /*6de0*/  LDG.E.U8 R43, desc[UR4][R4.64+0x26] ;  /* 0x00002604042b7981 */ /* 0x000f68000c1e1100 */
[----:B------:R-:W5:Y:S01]  /*6df0*/  LDG.E.U8 R24, desc[UR4][R4.64+0x2d] ;  /* 0x00002d0404187981 */ /* 0x000f62000c1e1100 */
[----:B------:R-:W-:-:S03]  /*6e00*/  LOP3.LUT R27, R27, R26, R20, 0xfe, !PT ;  /* 0x0000001a1b1b7212 */ /* 0x000fc600078efe14 */
[----:B------:R-:W5:Y:S01]  /*6e10*/  LDG.E.U8 R26, desc[UR4][R4.64+0x2c] ;  /* 0x00002c04041a7981 */ /* 0x000f62000c1e1100 */
[----:B------:R-:W-:Y:S01]  /*6e20*/  LOP3.LUT R61, R61, R6, R8, 0x1e, !PT ;  /* 0x000000063d3d7212 */ /* 0x000fe200078e1e08 */
[----:B------:R-:W-:Y:S02]  /*6e30*/  IMAD.SHL.U32 R44, R44, 0x1000000, RZ ;  /* 0x010000002c2c7824 */ /* 0x000fe400078e00ff */
[----:B--2---:R-:W-:-:S04]  /*6e40*/  IMAD.WIDE.U32 R16, R16, 0x100, RZ ;  /* 0x0000010010107825 */ /* 0x004fc800078e00ff */
[----:B---3--:R-:W-:-:S04]  /*6e50*/  IMAD.WIDE.U32 R8, R9, 0x10000, RZ ;  /* 0x0001000009087825 */ /* 0x008fc800078e00ff */
[----:B----4-:R-:W-:Y:S01]  /*6e60*/  IMAD.WIDE.U32 R6, R7, 0x1000000, RZ ;  /* 0x0100000007067825 */ /* 0x010fe200078e00ff */
[----:B------:R-:W-:Y:S02]  /*6e70*/  LOP3.LUT R45, R8, R16, R45, 0xfe, !PT ;  /* 0x00000010082d7212 */ /* 0x000fe400078efe2d */
[----:B------:R-:W2:Y:S01]  /*6e80*/  LDG.E.U8 R16, desc[UR4][R4.64+0x61] ;  /* 0x0000610404107981 */ /* 0x000ea2000c1e1100 */
[----:B-----5:R-:W-:Y:S01]  /*6e90*/  IMAD.SHL.U32 R28, R28, 0x100, RZ ;  /* 0x000001001c1c7824 */ /* 0x020fe200078e00ff */
[----:B------:R-:W-:Y:S02]  /*6ea0*/  LOP3.LUT R20, R7, R9, R17, 0xfe, !PT ;  /* 0x0000000907147212 */ /* 0x000fe400078efe11 */
[----:B------:R-:W-:Y:S01]  /*6eb0*/  LOP3.LUT R59, R59, R6, R45, 0x1e, !PT ;  /* 0x000000063b3b7212 */ /* 0x000fe200078e1e2d */
[----:B------:R-:W3:Y:S01]  /*6ec0*/  LDG.E.U8 R9, desc[UR4][R4.64+0x2f] ;  /* 0x00002f0404097981 */ /* 0x000ee2000c1e1100 */
[----:B------:R-:W-:-:S03]  /*6ed0*/  LOP3.LUT R18, R28, R29, R18, 0xfe, !PT ;  /* 0x0000001d1c127212 */ /* 0x000fc600078efe12 */
[----:B------:R-:W4:Y:S01]  /*6ee0*/  LDG.E.U8 R6, desc[UR4][R4.64+0x2e] ;  /* 0x00002e0404067981 */ /* 0x000f22000c1e1100 */
[----:B------:R-:W-:Y:S02]  /*6ef0*/  IMAD.U32 R29, R43, 0x10000, RZ ;  /* 0x000100002b1d7824 */ /* 0x000fe400078e00ff */
[----:B------:R-:W-:Y:S01]  /*6f00*/  IMAD.SHL.U32 R24, R24, 0x100, RZ ;  /* 0x0000010018187824 */ /* 0x000fe200078e00ff */
[----:B------:R-:W5:Y:S02]  /*6f10*/  LDG.E.U8 R8, desc[UR4][R4.64+0x62] ;  /* 0x0000620404087981 */ /* 0x000f64000c1e1100 */
[----:B------:R-:W-:Y:S02]  /*6f20*/  LOP3.LUT R29, R44, R29, R18, 0xfe, !PT ;  /* 0x0000001d2c1d7212 */ /* 0x000fe400078efe12 */
[----:B------:R-:W-:Y:S01]  /*6f30*/  LOP3.LUT R18, R24, R26, R19, 0xfe, !PT ;  /* 0x0000001a18127212 */ /* 0x000fe200078efe13 */
        /* <DEDUP_REMOVED lines=8> */
[----:B---3--:R-:W-:-:S02]  /*6fc0*/  IMAD.SHL.U32 R9, R9, 0x1000000, RZ ;  /* 0x0100000009097824 */ /* 0x008fc400078e00ff */
[----:B----4-:R-:W-:Y:S02]  /*6fd0*/  IMAD.U32 R6, R6, 0x10000, RZ ;  /* 0x0001000006067824 */ /* 0x010fe400078e00ff */
[----:B--2---:R-:W-:-:S03]  /*6fe0*/  IMAD.WIDE.U32 R16, R16, 0x100, RZ ;  /* 0x0000010010107825 */ /* 0x004fc600078e00ff */
[----:B------:R-:W-:Y:S01]  /*6ff0*/  LOP3.LUT R18, R9, R6, R18, 0xfe, !PT ;  /* 0x0000000609127212 */ /* 0x000fe200078efe12 */
[----:B-----5:R-:W-:-:S04]  /*7000*/  IMAD.WIDE.U32 R8, R8, 0x10000, RZ ;  /* 0x0001000008087825 */ /* 0x020fc800078e00ff */
[----:B------:R-:W-:Y:S01]  /*7010*/  IMAD.WIDE.U32 R6, R7, 0x1000000, RZ ;  /* 0x0100000007067825 */ /* 0x000fe200078e00ff */
[----:B------:R-:W-:Y:S02]  /*7020*/  LOP3.LUT R8, R8, R16, R19, 0xfe, !PT ;  /* 0x0000001008087212 */ /* 0x000fe400078efe13 */
[----:B------:R-:W2:Y:S02]  /*7030*/  LDG.E.U8 R16, desc[UR4][R4.64+0x3d] ;  /* 0x00003d0404107981 */ /* 0x000ea4000c1e1100 */
[----:B------:R-:W-:Y:S01]  /*7040*/  LOP3.LUT R19, R7, R9, R17, 0xfe, !PT ;  /* 0x0000000907137212 */ /* 0x000fe200078efe11 */
[----:B------:R-:W-:Y:S01]  /*7050*/  IMAD.SHL.U32 R24, R24, 0x100, RZ ;  /* 0x0000010018187824 */ /* 0x000fe200078e00ff */
[----:B------:R-:W3:Y:S04]  /*7060*/  LDG.E.U8 R17, desc[UR4][R4.64+0x3c] ;  /* 0x00003c0404117981 */ /* 0x000ee8000c1e1100 */
[----:B------:R-:W4:Y:S04]  /*7070*/  LDG.E.U8 R9, desc[UR4][R4.64+0x6a] ;  /* 0x00006a0404097981 */ /* 0x000f28000c1e1100 */
[----:B------:R-:W5:Y:S01]  /*7080*/  LDG.E.U8 R7, desc[UR4][R4.64+0x6b] ;  /* 0x00006b0404077981 */ /* 0x000f62000c1e1100 */
[----:B------:R-:W-:Y:S01]  /*7090*/  LOP3.LUT R13, R24, R26, R13, 0xfe, !PT ;  /* 0x0000001a180d7212 */ /* 0x000fe200078efe0d */
[----:B------:R-:W-:-:S02]  /*70a0*/  IMAD.U32 R24, R28, 0x10000, RZ ;  /* 0x000100001c187824 */ /* 0x000fc400078e00ff */
[----:B------:R-:W5:Y:S04]  /*70b0*/  LDG.E.U8 R26, desc[UR4][R4.64+0x3e] ;  /* 0x00003e04041a7981 */ /* 0x000f68000c1e1100 */
[----:B------:R-:W5:Y:S01]  /*70c0*/  LDG.E.U8 R28, desc[UR4][R4.64+0x3f] ;  /* 0x00003f04041c7981 */ /* 0x000f62000c1e1100 */
[----:B------:R-:W-:Y:S01]  /*70d0*/  LOP3.LUT R57, R57, R6, R8, 0x1e, !PT ;  /* 0x0000000639397212 */ /* 0x000fe200078e1e08 */
[----:B------:R-:W-:-:S05]  /*70e0*/  IMAD.SHL.U32 R43, R43, 0x1000000, RZ ;  /* 0x010000002b2b7824 */ /* 0x000fca00078e00ff */
[----:B------:R-:W-:Y:S02]  /*70f0*/  LOP3.LUT R24, R43, R24, R13, 0xfe, !PT ;  /* 0x000000182b187212 */ /* 0x000fe400078efe0d */
[----:B------:R-:W5:Y:S04]  /*7100*/  LDG.E.U8 R13, desc[UR4][R4.64+0x45] ;  /* 0x00004504040d7981 */ /* 0x000f68000c1e1100 */
[----:B------:R-:W5:Y:S01]  /*7110*/  LDG.E.U8 R43, desc[UR4][R4.64+0x44] ;  /* 0x00004404042b7981 */ /* 0x000f62000c1e1100 */
[----:B--2---:R-:W-:-:S05]  /*7120*/  IMAD.SHL.U32 R16, R16, 0x100, RZ ;  /* 0x0000010010107824 */ /* 0x004fca00078e00ff */
[----:B---3--:R-:W-:Y:S01]  /*7130*/  LOP3.LUT R14, R16, R17, R14, 0xfe, !PT ;  /* 0x00000011100e7212 */ /* 0x008fe200078efe0e */
[----:B------:R-:W-:-:S04]  /*7140*/  IMAD.WIDE.U32 R16, R44, 0x100, RZ ;  /* 0x000001002c107825 */ /* 0x000fc800078e00ff */
[----:B----4-:R-:W-:-:S04]  /*7150*/  IMAD.WIDE.U32 R8, R9, 0x10000, RZ ;  /* 0x0001000009087825 */ /* 0x010fc800078e00ff */
[----:B-----5:R-:W-:-:S05]  /*7160*/  IMAD.WIDE.U32 R6, R7, 0x1000000, RZ ;  /* 0x0100000007067825 */ /* 0x020fca00078e00ff */
[----:B------:R-:W-:Y:S01]  /*7170*/  LOP3.LUT R44, R7, R9, R17, 0xfe, !PT ;  /* 0x00000009072c7212 */ /* 0x000fe200078efe11 */
[----:B------:R-:W-:Y:S01]  /*7180*/  IMAD.U32 R7, R26, 0x10000, RZ ;  /* 0x000100001a077824 */ /* 0x000fe200078e00ff */
[----:B------:R-:W2:Y:S01]  /*7190*/  LDG.E.U8 R9, desc[UR4][R4.64+0x47] ;  /* 0x0000470404097981 */ /* 0x000ea2000c1e1100 */
[----:B------:R-:W-:Y:S01]  /*71a0*/  IMAD.SHL.U32 R26, R28, 0x1000000, RZ ;  /* 0x010000001c1a7824 */ /* 0x000fe200078e00ff */
[----:B------:R-:W-:Y:S02]  /*71b0*/  LOP3.LUT R45, R8, R16, R45, 0xfe, !PT ;  /* 0x00000010082d7212 */ /* 0x000fe400078efe2d */
[----:B------:R-:W3:Y:S02]  /*71c0*/  LDG.E.U8 R16, desc[UR4][R4.64+0x71] ;  /* 0x0000710404107981 */ /* 0x000ee4000c1e1100 */
[----:B------:R-:W-:Y:S02]  /*71d0*/  LOP3.LUT R26, R26, R7, R14, 0xfe, !PT ;  /* 0x000000071a1a7212 */ /* 0x000fe400078efe0e */
[----:B------:R-:W4:Y:S04]  /*71e0*/  LDG.E.U8 R14, desc[UR4][R4.64+0x46] ;  /* 0x00004604040e7981 */ /* 0x000f28000c1e1100 */
[----:B------:R-:W5:Y:S01]  /*71f0*/  LDG.E.U8 R7, desc[UR4][R4.64+0x4d] ;  /* 0x00004d0404077981 */ /* 0x000f62000c1e1100 */
[----:B------:R-:W-:-:S03]  /*7200*/  LOP3.LUT R55, R55, R6, R45, 0x1e, !PT ;  /* 0x0000000637377212 */ /* 0x000fc600078e1e2d */
[----:B------:R-:W3:Y:S04]  /*7210*/  LDG.E.U8 R8, desc[UR4][R4.64+0x72] ;  /* 0x0000720404087981 */ /* 0x000ee8000c1e1100 */
[----:B------:R-:W3:Y:S04]  /*7220*/  LDG.E.U8 R6, desc[UR4][R4.64+0x73] ;  /* 0x0000730404067981 */ /* 0x000ee8000c1e1100 */
[----:B------:R-:W3:Y:S01]  /*7230*/  LDG.E.U8 R45, desc[UR4][R4.64+0x70] ;  /* 0x00007004042d7981 */ /* 0x000ee2000c1e1100 */
[----:B------:R-:W-:-:S03]  /*7240*/  IMAD.SHL.U32 R13, R13, 0x100, RZ ;  /* 0x000001000d0d7824 */ /* 0x000fc600078e00ff */
[----:B------:R-:W3:Y:S02]  /*7250*/  LDG.E.U8 R28, desc[UR4][R4.64+0x4e] ;  /* 0x00004e04041c7981 */ /* 0x000ee4000c1e1100 */
[----:B------:R-:W-:Y:S02]  /*7260*/  LOP3.LUT R13, R13, R43, R42, 0xfe, !PT ;  /* 0x0000002b0d0d7212 */ /* 0x000fe400078efe2a */
[----:B------:R-:W3:Y:S04]  /*7270*/  LDG.E.U8 R43, desc[UR4][R4.64+0x55] ;  /* 0x00005504042b7981 */ /* 0x000ee8000c1e1100 */
[----:B------:R-:W3:Y:S01]  /*7280*/  LDG.E.U8 R42, desc[UR4][R4.64+0x4f] ;  /* 0x00004f04042a7981 */ /* 0x000ee2000c1e1100 */
[----:B--2---:R-:W-:Y:S02]  /*7290*/  IMAD.SHL.U32 R9, R9, 0x1000000, RZ ;  /* 0x0100000009097824 */ /* 0x004fe400078e00ff */
[----:B----4-:R-:W-:-:S02]  /*72a0*/  IMAD.U32 R14, R14, 0x10000, RZ ;  /* 0x000100000e0e7824 */ /* 0x010fc400078e00ff */
[----:B-----5:R-:W-:-:S03]  /*72b0*/  IMAD.SHL.U32 R7, R7, 0x100, RZ ;  /* 0x0000010007077824 */ /* 0x020fc600078e00ff */
[----:B------:R-:W-:Y:S01]  /*72c0*/  LOP3.LUT R14, R9, R14, R13, 0xfe, !PT ;  /* 0x0000000e090e7212 */ /* 0x000fe200078efe0d */
[----:B---3--:R-:W-:Y:S01]  /*72d0*/  IMAD.WIDE.U32 R16, R16, 0x100, RZ ;  /* 0x0000010010107825 */ /* 0x008fe200078e00ff */
[----:B------:R-:W-:-:S03]  /*72e0*/  LOP3.LUT R21, R7, R46, R21, 0xfe, !PT ;  /* 0x0000002e07157212 */ /* 0x000fc600078efe15 */
[----:B------:R-:W-:Y:S01]  /*72f0*/  IMAD.WIDE.U32 R8, R8, 0x10000, RZ ;  /* 0x0001000008087825 */ /* 0x000fe200078e00ff */
[----:B------:R-:W2:Y:S03]  /*7300*/  LDG.E.U8 R46, desc[UR4][R4.64+0x54] ;  /* 0x00005404042e7981 */ /* 0x000ea6000c1e1100 */
[----:B------:R-:W-:Y:S01]  /*7310*/  IMAD.WIDE.U32 R6, R6, 0x1000000, RZ ;  /* 0x0100000006067825 */ /* 0x000fe200078e00ff */
[----:B------:R-:W-:Y:S02]  /*7320*/  LOP3.LUT R45, R8, R16, R45, 0xfe, !PT ;  /* 0x00000010082d7212 */ /* 0x000fe400078efe2d */
[----:B------:R-:W3:Y:S02]  /*7330*/  LDG.E.U8 R16, desc[UR4][R4.64+0x56] ;  /* 0x0000560404107981 */ /* 0x000ee4000c1e1100 */
[----:B------:R-:W-:Y:S02]  /*7340*/  LOP3.LUT R13, R7, R9, R17, 0xfe, !PT ;  /* 0x00000009070d7212 */ /* 0x000fe400078efe11 */
[----:B------:R-:W4:Y:S04]  /*7350*/  LDG.E.U8 R17, desc[UR4][R4.64+0x57] ;  /* 0x0000570404117981 */ /* 0x000f28000c1e1100 */
[----:B------:R-:W5:Y:S04]  /*7360*/  LDG.E.U8 R8, desc[UR4][R4.64+0x5d] ;  /* 0x00005d0404087981 */ /* 0x000f68000c1e1100 */
[----:B------:R-:W5:Y:S01]  /*7370*/  LDG.E.U8 R9, desc[UR4][R4.64+0x5c] ;  /* 0x00005c0404097981 */ /* 0x000f62000c1e1100 */
[----:B------:R-:W-:Y:S01]  /*7380*/  LOP3.LUT R53, R53, R6, R45, 0x1e, !PT ;  /* 0x0000000635357212 */ /* 0x000fe200078e1e2d */
[----:B------:R-:W-:-:S02]  /*7390*/  IMAD.SHL.U32 R43, R43, 0x100, RZ ;  /* 0x000001002b2b7824 */ /* 0x000fc400078e00ff */
[----:B------:R-:W5:Y:S04]  /*73a0*/  LDG.E.U8 R6, desc[UR4][R4.64+0x5e] ;  /* 0x00005e0404067981 */ /* 0x000f68000c1e1100 */
[----:B------:R-:W5:Y:S01]  /*73b0*/  LDG.E.U8 R7, desc[UR4][R4.64+0x5f] ;  /* 0x00005f0404077981 */ /* 0x000f62000c1e1100 */
[----:B------:R-:W-:Y:S02]  /*73c0*/  IMAD.U32 R28, R28, 0x10000, RZ ;  /* 0x000100001c1c7824 */ /* 0x000fe400078e00ff */
[----:B------:R-:W-:Y:S01]  /*73d0*/  IMAD.SHL.U32 R42, R42, 0x1000000, RZ ;  /* 0x010000002a2a7824 */ /* 0x000fe200078e00ff */
[----:B------:R-:W5:Y:S04]  /*73e0*/  LDG.E.U8 R45, desc[UR4][R4.64+0x65] ;  /* 0x00006504042d7981 */ /* 0x000f68000c1e1100 */
[----:B------:R-:W-:-:S02]  /*73f0*/  LOP3.LUT R28, R42, R28, R21, 0xfe, !PT ;  /* 0x0000001c2a1c7212 */ /* 0x000fc400078efe15 */
[----:B------:R-:W5:Y:S04]  /*7400*/  LDG.E.U8 R21, desc[UR4][R4.64+0x66] ;  /* 0x0000660404157981 */ /* 0x000f68000c1e1100 */
[----:B------:R-:W5:Y:S01]  /*7410*/  LDG.E.U8 R42, desc[UR4][R4.64+0x64] ;  /* 0x00006404042a7981 */ /* 0x000f62000c1e1100 */
[----:B--2---:R-:W-:Y:S01]  /*7420*/  LOP3.LUT R43, R43, R46, R11, 0xfe, !PT ;  /* 0x0000002e2b2b7212 */ /* 0x004fe200078efe0b */
[----:B---3--:R-:W-:Y:S02]  /*7430*/  IMAD.U32 R11, R16, 0x10000, RZ ;  /* 0x00010000100b7824 */ /* 0x008fe400078e00ff */
[----:B----4-:R-:W-:Y:S02]  /*7440*/  IMAD.SHL.U32 R16, R17, 0x1000000, RZ ;  /* 0x0100000011107824 */ /* 0x010fe400078e00ff */
[----:B------:R-:W2:Y:S01]  /*7450*/  LDG.E.U8 R17, desc[UR4][R4.64+0x6c] ;  /* 0x00006c0404117981 */ /* 0x000ea2000c1e1100 */
[----:B-----5:R-:W-:-:S02]  /*7460*/  IMAD.SHL.U32 R8, R8, 0x100, RZ ;  /* 0x0000010008087824 */ /* 0x020fc400078e00ff */
[----:B------:R-:W-:Y:S02]  /*7470*/  LOP3.LUT R11, R16, R11, R43, 0xfe, !PT ;  /* 0x0000000b100b7212 */ /* 0x000fe400078efe2b */
[----:B------:R-:W3:Y:S01]  /*7480*/  LDG.E.U8 R16, desc[UR4][R4.64+0x6d] ;  /* 0x00006d0404107981 */ /* 0x000ee2000c1e1100 */
[----:B------:R-:W-:-:S03]  /*7490*/  LOP3.LUT R8, R8, R9, R20, 0xfe, !PT ;  /* 0x0000000908087212 */ /* 0x000fc600078efe14 */
[----:B------:R-:W4:Y:S01]  /*74a0*/  LDG.E.U8 R20, desc[UR4][R4.64+0x67] ;  /* 0x0000670404147981 */ /* 0x000f22000c1e1100 */
[----:B------:R-:W-:-:S03]  /*74b0*/  IMAD.U32 R6, R6, 0x10000, RZ ;  /* 0x0001000006067824 */ /* 0x000fc600078e00ff */
[----:B------:R-:W5:Y:S01]  /*74c0*/  LDG.E.U8 R9, desc[UR4][R4.64+0x6f] ;  /* 0x00006f0404097981 */ /* 0x000f62000c1e1100 */
[----:B------:R-:W-:-:S05]  /*74d0*/  IMAD.SHL.U32 R7, R7, 0x1000000, RZ ;  /* 0x0100000007077824 */ /* 0x000fca00078e00ff */
[----:B------:R-:W-:Y:S01]  /*74e0*/  LOP3.LUT R43, R7, R6, R8, 0xfe, !PT ;  /* 0x00000006072b7212 */ /* 0x000fe200078efe08 */
[----:B------:R-:W-:Y:S01]  /*74f0*/  VIADD R7, R3, 0x78 ;  /* 0x0000007803077836 */ /* 0x000fe20000000000 */
[----:B------:R-:W5:Y:S01]  /*7500*/  LDG.E.U8 R8, desc[UR4][R4.64+0x6e] ;  /* 0x00006e0404087981 */ /* 0x000f62000c1e1100 */
[----:B------:R-:W-:-:S03]  /*7510*/  IMAD.SHL.U32 R45, R45, 0x100, RZ ;  /* 0x000001002d2d7824 */ /* 0x000fc600078e00ff */
[----:B------:R-:W-:Y:S01]  /*7520*/  IADD3 R6, P1, PT, R7, R140, RZ ;  /* 0x0000008c07067210 */ /* 0x000fe20007f3e0ff */
[----:B------:R-:W-:Y:S01]  /*7530*/  IMAD.U32 R21, R21, 0x10000, RZ ;  /* 0x0001000015157824 */ /* 0x000fe200078e00ff */
[----:B------:R-:W-:-:S03]  /*7540*/  LOP3.LUT R45, R45, R42, R19, 0xfe, !PT ;  /* 0x0000002a2d2d7212 */ /* 0x000fc600078efe13 */
[----:B------:R-:W-:Y:S01]  /*7550*/  IMAD.X R7, RZ, RZ, R141, P1 ;  /* 0x000000ffff077224 */ /* 0x000fe200008e068d */
[----:B------:R-:W5:Y:S04]  /*7560*/  LDG.E.U8 R42, desc[UR4][R4.64+0x75] ;  /* 0x00007504042a7981 */ /* 0x000f68000c1e1100 */
[----:B------:R-:W5:Y:S04]  /*7570*/  LDG.E.U8 R46, desc[UR4][R6.64+0x3] ;  /* 0x00000304062e7981 */ /* 0x000f68000c1e1100 */
[----:B------:R-:W5:Y:S01]  /*7580*/  LDG.E.U8 R47, desc[UR4][R6.64] ;  /* 0x00000004062f7981 */ /* 0x000f62000c1e1100 */
[----:B---3--:R-:W-:-:S02]  /*7590*/  IMAD.SHL.U32 R16, R16, 0x100, RZ ;  /* 0x0000010010107824 */ /* 0x008fc400078e00ff */
[----:B----4-:R-:W-:-:S03]  /*75a0*/  IMAD.SHL.U32 R20, R20, 0x1000000, RZ ;  /* 0x0100000014147824 */ /* 0x010fc600078e00ff */
[----:B--2---:R-:W-:Y:S02]  /*75b0*/  LOP3.LUT R17, R16, R17, R44, 0xfe, !PT ;  /* 0x0000001110117212 */ /* 0x004fe400078efe2c */
[----:B------:R-:W2:Y:S01]  /*75c0*/  LDG.E.U8 R16, desc[UR4][R6.64+0x2] ;  /* 0x0000020406107981 */ /* 0x000ea2000c1e1100 */
[----:B------:R-:W-:-:S03]  /*75d0*/  LOP3.LUT R45, R20, R21, R45, 0xfe, !PT ;  /* 0x00000015142d7212 */ /* 0x000fc600078efe2d */
[----:B------:R-:W3:Y:S04]  /*75e0*/  LDG.E.U8 R20, desc[UR4][R6.64+0x1] ;  /* 0x0000010406147981 */ /* 0x000ee8000c1e1100 */
[----:B------:R-:W4:Y:S01]  /*75f0*/  LDG.E.U8 R44, desc[UR4][R4.64+0x74] ;  /* 0x00007404042c7981 */ /* 0x000f22000c1e1100 */
[----:B-----5:R-:W-:Y:S02]  /*7600*/  IMAD.U32 R8, R8, 0x10000, RZ ;  /* 0x0001000008087824 */ /* 0x020fe400078e00ff */
[----:B------:R-:W-:-:S05]  /*7610*/  IMAD.SHL.U32 R9, R9, 0x1000000, RZ ;  /* 0x0100000009097824 */ /* 0x000fca00078e00ff */
[----:B------:R-:W-:Y:S01]  /*7620*/  LOP3.LUT R19, R9, R8, R17, 0xfe, !PT ;  /* 0x0000000809137212 */ /* 0x000fe200078efe11 */
[----:B------:R-:W-:Y:S01]  /*7630*/  IMAD.WIDE.U32 R8, R46, 0x1000000, RZ ;  /* 0x010000002e087825 */ /* 0x000fe200078e00ff */
[----:B------:R-:W-:Y:S01]  /*7640*/  LOP3.LUT R15, R15, R18, RZ, 0x3c, !PT ;  /* 0x000000120f0f7212 */ /* 0x000fe200078e3cff */
[----:B------:R-:W5:Y:S01]  /*7650*/  LDG.E.U8 R46, desc[UR4][R6.64+0x4] ;  /* 0x00000404062e7981 */ /* 0x000f62000c1e1100 */
[----:B------:R-:W-:Y:S01]  /*7660*/  LOP3.LUT R69, R69, R24, RZ, 0x3c, !PT ;  /* 0x0000001845457212 */ /* 0x000fe200078e3cff */
[----:B------:R-:W-:Y:S02]  /*7670*/  IMAD.SHL.U32 R42, R42, 0x100, RZ ;  /* 0x000001002a2a7824 */ /* 0x000fe400078e00ff */
[----:B------:R-:W5:Y:S04]  /*7680*/  LDG.E.U8 R18, desc[UR4][R4.64+0x77] ;  /* 0x0000770404127981 */ /* 0x000f68000c1e1100 */
[----:B------:R5:W5:Y:S01]  /*7690*/  LDG.E.U8 R24, desc[UR4][R4.64+0x76] ;  /* 0x0000760404187981 */ /* 0x000b62000c1e1100 */
[----:B------:R-:W-:-:S02]  /*76a0*/  LOP3.LUT R49, R49, R22, RZ, 0x3c, !PT ;  /* 0x0000001631317212 */ /* 0x000fc400078e3cff */
[----:B------:R-:W-:Y:S01]  /*76b0*/  LOP3.LUT R48, R48, R23, RZ, 0x3c, !PT ;  /* 0x0000001730307212 */ /* 0x000fe200078e3cff */
[----:B------:R-:W5:Y:S01]  /*76c0*/  LDG.E.U8 R22, desc[UR4][R6.64+0x5] ;  /* 0x0000050406167981 */ /* 0x000f62000c1e1100 */
[----:B------:R-:W-:-:S03]  /*76d0*/  LOP3.LUT R10, R10, R25, RZ, 0x3c, !PT ;  /* 0x000000190a0a7212 */ /* 0x000fc600078e3cff */
[----:B------:R0:W5:Y:S01]  /*76e0*/  LDG.E.U8 R23, desc[UR4][R6.64+0x7] ;  /* 0x0000070406177981 */ /* 0x000162000c1e1100 */
[----:B------:R-:W-:Y:S02]  /*76f0*/  LOP3.LUT R65, R65, R14, RZ, 0x3c, !PT ;  /* 0x0000000e41417212 */ /* 0x000fe400078e3cff */
[----:B------:R-:W-:Y:S02]  /*7700*/  LOP3.LUT R30, R30, R27, RZ, 0x3c, !PT ;  /* 0x0000001b1e1e7212 */ /* 0x000fe400078e3cff */
[----:B------:R-:W-:Y:S02]  /*7710*/  LOP3.LUT R67, R67, R26, RZ, 0x3c, !PT ;  /* 0x0000001a43437212 */ /* 0x000fe400078e3cff */
[----:B------:R-:W-:Y:S01]  /*7720*/  LOP3.LUT R12, R12, R29, RZ, 0x3c, !PT ;  /* 0x0000001d0c0c7212 */ /* 0x000fe200078e3cff */
[----:B--2---:R-:W-:-:S04]  /*7730*/  IMAD.WIDE.U32 R16, R16, 0x10000, RZ ;  /* 0x0001000010107825 */ /* 0x004fc800078e00ff */
[----:B---3--:R-:W-:-:S05]  /*7740*/  IMAD.WIDE.U32 R20, R20, 0x100, RZ ;  /* 0x0000010014147825 */ /* 0x008fca00078e00ff */
[----:B------:R-:W-:Y:S01]  /*7750*/  LOP3.LUT R21, R9, R17, R21, 0xfe, !PT ;  /* 0x0000001109157212 */ /* 0x000fe200078efe15 */
[----:B------:R-:W-:Y:S01]  /*7760*/  VIADD R17, R3, 0x80 ;  /* 0x0000008003117836 */ /* 0x000fe20000000000 */
[----:B------:R-:W-:Y:S01]  /*7770*/  LOP3.LUT R20, R16, R20, R47, 0xfe, !PT ;  /* 0x0000001410147212 */ /* 0x000fe200078efe2f */
[----:B------:R-:W2:Y:S03]  /*7780*/  LDG.E.U8 R9, desc[UR4][R6.64+0x6] ;  /* 0x0000060406097981 */ /* 0x000ea6000c1e1100 */
[----:B------:R-:W-:-:S05]  /*7790*/  IADD3 R16, P1, PT, R17, R140, RZ ;  /* 0x0000008c11107210 */ /* 0x000fca0007f3e0ff */
[----:B------:R-:W-:Y:S01]  /*77a0*/  IMAD.X R17, RZ, RZ, R141, P1 ;  /* 0x000000ffff117224 */ /* 0x000fe200008e068d */
[----:B----4-:R-:W-:-:S04]  /*77b0*/  LOP3.LUT R44, R42, R44, R13, 0xfe, !PT ;  /* 0x0000002c2a2c7212 */ /* 0x010fc800078efe0d */
[----:B------:R-:W3:Y:S04]  /*77c0*/  LDG.E.U8 R25, desc[UR4][R16.64+0x1] ;  /* 0x0000010410197981 */ /* 0x000ee8000c1e1100 */
[----:B------:R-:W0:Y:S04]  /*77d0*/  LDG.E.U8 R6, desc[UR4][R16.64+0x2] ;  /* 0x0000020410067981 */ /* 0x000e28000c1e1100 */
[----:B------:R-:W4:Y:S04]  /*77e0*/  LDG.E.U8 R42, desc[UR4][R16.64+0x3] ;  /* 0x00000304102a7981 */ /* 0x000f28000c1e1100 */
[----:B------:R-:W4:Y:S04]  /*77f0*/  LDG.E.U8 R13, desc[UR4][R16.64+0x5] ;  /* 0x00000504100d7981 */ /* 0x000f28000c1e1100 */
[----:B------:R-:W4:Y:S04]  /*7800*/  LDG.E.U8 R14, desc[UR4][R16.64+0x4] ;  /* 0x00000404100e7981 */ /* 0x000f28000c1e1100 */
[----:B------:R-:W4:Y:S04]  /*7810*/  LDG.E.U8 R26, desc[UR4][R16.64+0x6] ;  /* 0x00000604101a7981 */ /* 0x000f28000c1e1100 */
[----:B------:R-:W4:Y:S04]  /*7820*/  LDG.E.U8 R27, desc[UR4][R16.64+0x7] ;  /* 0x00000704101b7981 */ /* 0x000f28000c1e1100 */
[----:B------:R-:W4:Y:S01]  /*7830*/  LDG.E.U8 R29, desc[UR4][R16.64] ;  /* 0x00000004101d7981 */ /* 0x000f22000c1e1100 */
[----:B-----5:R-:W-:-:S02]  /*7840*/  IMAD.SHL.U32 R5, R18, 0x1000000, RZ ;  /* 0x0100000012057824 */ /* 0x020fc400078e00ff */
[----:B------:R-:W-:Y:S01]  /*7850*/  IMAD.U32 R24, R24, 0x10000, RZ ;  /* 0x0001000018187824 */ /* 0x000fe200078e00ff */
[----:B------:R-:W-:-:S04]  /*7860*/  LOP3.LUT R60, R60, R11, RZ, 0x3c, !PT ;  /* 0x0000000b3c3c7212 */ /* 0x000fc800078e3cff */
[----:B------:R-:W-:Y:S01]  /*7870*/  LOP3.LUT R11, R5, R24, R44, 0xfe, !PT ;  /* 0x00000018050b7212 */ /* 0x000fe200078efe2c */
[----:B------:R-:W-:Y:S02]  /*7880*/  IMAD.SHL.U32 R22, R22, 0x100, RZ ;  /* 0x0000010016167824 */ /* 0x000fe400078e00ff */
[----:B------:R-:W-:-:S03]  /*7890*/  VIADD R2, R2, 0xffffff78 ;  /* 0xffffff7802027836 */ /* 0x000fc60000000000 */
[----:B------:R-:W-:Y:S01]  /*78a0*/  LOP3.LUT R21, R22, R46, R21, 0xfe, !PT ;  /* 0x0000002e16157212 */ /* 0x000fe200078efe15 */
[----:B------:R-:W-:Y:S01]  /*78b0*/  BSSY.RECONVERGENT B2, `(.L_x_31) ;  /* 0x00000df000027945 */ /* 0x000fe20003800200 */
[----:B------:R-:W-:Y:S02]  /*78c0*/  LOP3.LUT R63, R63, R28, RZ, 0x3c, !PT ;  /* 0x0000001c3f3f7212 */ /* 0x000fe400078e3cff */
[----:B------:R-:W-:Y:S02]  /*78d0*/  LOP3.LUT R58, R58, R43, RZ, 0x3c, !PT ;  /* 0x0000002b3a3a7212 */ /* 0x000fe400078e3cff */
[----:B------:R-:W-:Y:S02]  /*78e0*/  LOP3.LUT R56, R56, R45, RZ, 0x3c, !PT ;  /* 0x0000002d38387212 */ /* 0x000fe400078e3cff */
[----:B------:R-:W-:Y:S02]  /*78f0*/  LOP3.LUT R54, R54, R19, RZ, 0x3c, !PT ;  /* 0x0000001336367212 */ /* 0x000fe400078e3cff */
[----:B------:R-:W-:-:S02]  /*7900*/  LOP3.LUT R52, R52, R11, RZ, 0x3c, !PT ;  /* 0x0000000b34347212 */ /* 0x000fc400078e3cff */
[----:B------:R-:W-:Y:S02]  /*7910*/  ISETP.GT.U32.AND P2, PT, R2, 0x87, PT ;  /* 0x000000870200780c */ /* 0x000fe40003f44070 */
[----:B------:R-:W-:Y:S01]  /*7920*/  LOP3.LUT R51, R51, R8, R20, 0x1e, !PT ;  /* 0x0000000833337212 */ /* 0x000fe200078e1e14 */
[----:B--2---:R-:W-:Y:S02]  /*7930*/  IMAD.U32 R9, R9, 0x10000, RZ ;  /* 0x0001000009097824 */ /* 0x004fe400078e00ff */
[----:B---3--:R-:W-:-:S04]  /*7940*/  IMAD.WIDE.U32 R24, R25, 0x100, RZ ;  /* 0x0000010019187825 */ /* 0x008fc800078e00ff */
[----:B0-----:R-:W-:-:S04]  /*7950*/  IMAD.WIDE.U32 R6, R6, 0x10000, RZ ;  /* 0x0001000006067825 */ /* 0x001fc800078e00ff */
[----:B----4-:R-:W-:-:S04]  /*7960*/  IMAD.WIDE.U32 R4, R42, 0x1000000, RZ ;  /* 0x010000002a047825 */ /* 0x010fc800078e00ff */
[----:B------:R-:W-:Y:S01]  /*7970*/  IMAD.SHL.U32 R13, R13, 0x100, RZ ;  /* 0x000001000d0d7824 */ /* 0x000fe200078e00ff */
[----:B------:R-:W-:-:S04]  /*7980*/  LOP3.LUT R5, R5, R7, R25, 0xfe, !PT ;  /* 0x0000000705057212 */ /* 0x000fc800078efe19 */
[----:B------:R-:W-:Y:S01]  /*7990*/  LOP3.LUT R13, R13, R14, R5, 0xfe, !PT ;  /* 0x0000000e0d0d7212 */ /* 0x000fe200078efe05 */
[----:B------:R-:W-:Y:S02]  /*79a0*/  IMAD.SHL.U32 R14, R23, 0x1000000, RZ ;  /* 0x01000000170e7824 */ /* 0x000fe400078e00ff */
[----:B------:R-:W-:Y:S02]  /*79b0*/  IMAD.U32 R26, R26, 0x10000, RZ ;  /* 0x000100001a1a7824 */ /* 0x000fe400078e00ff */
[----:B------:R-:W-:Y:S01]  /*79c0*/  IMAD.SHL.U32 R27, R27, 0x1000000, RZ ;  /* 0x010000001b1b7824 */ /* 0x000fe200078e00ff */
[----:B------:R-:W-:Y:S02]  /*79d0*/  LOP3.LUT R9, R14, R9, R21, 0xfe, !PT ;  /* 0x000000090e097212 */ /* 0x000fe400078efe15 */
[----:B------:R-:W-:Y:S02]  /*79e0*/  LOP3.LUT R29, R6, R24, R29, 0xfe, !PT ;  /* 0x00000018061d7212 */ /* 0x000fe400078efe1d */
[----:B------:R-:W-:Y:S01]  /*79f0*/  LOP3.LUT R27, R27, R26, R13, 0xfe, !PT ;  /* 0x0000001a1b1b7212 */ /* 0x000fe200078efe0d */
[----:B------:R-:W-:Y:S01]  /*7a00*/  IMAD.MOV.U32 R21, RZ, RZ, RZ ;  /* 0x000000ffff157224 */ /* 0x000fe200078e00ff */
[----:B------:R-:W-:Y:S01]  /*7a10*/  LOP3.LUT R50, R50, R9, RZ, 0x3c, !PT ;  /* 0x0000000932327212 */ /* 0x000fe200078e3cff */
[----:B------:R-:W-:Y:S01]  /*7a20*/  IMAD.MOV.U32 R6, RZ, RZ, RZ ;  /* 0x000000ffff067224 */ /* 0x000fe200078e00ff */
[----:B------:R-:W-:-:S02]  /*7a30*/  LOP3.LUT R85, R85, R4, R29, 0x1e, !PT ;  /* 0x0000000455557212 */ /* 0x000fc400078e1e1d */
[----:B------:R-:W-:-:S07]  /*7a40*/  LOP3.LUT R0, R0, R27, RZ, 0x3c, !PT ;  /* 0x0000001b00007212 */ /* 0x000fce00078e3cff */
.L_x_32:
[----:B------:R-:W-:Y:S01]  /*7a50*/  LOP3.LUT R7, R59, R68, R81, 0x96, !PT ;  /* 0x000000443b077212 */ /* 0x000fe200078e9651 */
[----:B------:R-:W-:Y:S01]  /*7a60*/  VIADD R21, R21, 0x1 ;  /* 0x0000000115157836 */ /* 0x000fe20000000000 */
[----:B------:R-:W-:Y:S02]  /*7a70*/  LOP3.LUT R16, R58, R69, R48, 0x96, !PT ;  /* 0x000000453a107212 */ /* 0x000fe400078e9630 */
[----:B------:R-:W-:Y:S02]  /*7a80*/  LOP3.LUT R5, R53, R62, R71, 0x96, !PT ;  /* 0x0000003e35057212 */ /* 0x000fe400078e9647 */
[----:B------:R-:W-:Y:S02]  /*7a90*/  LOP3.LUT R18, R52, R63, R12, 0x96, !PT ;  /* 0x0000003f34127212 */ /* 0x000fe400078e960c */
[----:B------:R-:W-:Y:S02]  /*7aa0*/  LOP3.LUT R7, R38, R7, R85, 0x96, !PT ;  /* 0x0000000726077212 */ /* 0x000fe400078e9655 */
[----:B------:R-:W-:-:S02]  /*7ab0*/  LOP3.LUT R16, R39, R16, R0, 0x96, !PT ;  /* 0x0000001027107212 */ /* 0x000fc400078e9600 */
[----:B------:R-:W-:Y:S02]  /*7ac0*/  LOP3.LUT R23, R57, R66, R83, 0x96, !PT ;  /* 0x0000004239177212 */ /* 0x000fe400078e9653 */
[----:B------:R-:W-:Y:S02]  /*7ad0*/  LOP3.LUT R22, R56, R67, R10, 0x96, !PT ;  /* 0x0000004338167212 */ /* 0x000fe400078e960a */
[----:B------:R-:W-:Y:S02]  /*7ae0*/  LOP3.LUT R5, R32, R5, R73, 0x96, !PT ;  /* 0x0000000520057212 */ /* 0x000fe400078e9649 */
[----:B------:R-:W-:Y:S02]  /*7af0*/  LOP3.LUT R18, R33, R18, R72, 0x96, !PT ;  /* 0x0000001221127212 */ /* 0x000fe400078e9648 */
[----:B------:R-:W-:Y:S02]  /*7b00*/  SHF.L.W.U32.HI R14, R7, 0x1, R16 ;  /* 0x00000001070e7819 */ /* 0x000fe40000010e10 */
[----:B------:R-:W-:-:S02]  /*7b10*/  LOP3.LUT R17, R61, R70, R79, 0x96, !PT ;  /* 0x000000463d117212 */ /* 0x000fc400078e964f */
[----:B------:R-:W-:Y:S02]  /*7b20*/  LOP3.LUT R20, R60, R15, R49, 0x96, !PT ;  /* 0x0000000f3c147212 */ /* 0x000fe400078e9631 */
[----:B------:R-:W-:Y:S02]  /*7b30*/  LOP3.LUT R23, R36, R23, R77, 0x96, !PT ;  /* 0x0000001724177212 */ /* 0x000fe400078e964d */
[----:B------:R-:W-:Y:S02]  /*7b40*/  LOP3.LUT R22, R37, R22, R76, 0x96, !PT ;  /* 0x0000001625167212 */ /* 0x000fe400078e964c */
[----:B------:R-:W-:Y:S02]  /*7b50*/  LOP3.LUT R24, R55, R64, R31, 0x96, !PT ;  /* 0x0000004037187212 */ /* 0x000fe400078e961f */
[----:B------:R-:W-:Y:S02]  /*7b60*/  LOP3.LUT R19, R54, R65, R30, 0x96, !PT ;  /* 0x0000004136137212 */ /* 0x000fe400078e961e */
[----:B------:R-:W-:-:S02]  /*7b70*/  SHF.L.W.U32.HI R9, R5, 0x1, R18 ;  /* 0x0000000105097819 */ /* 0x000fc40000010e12 */
[----:B------:R-:W-:Y:S02]  /*7b80*/  SHF.L.W.U32.HI R4, R18, 0x1, R5 ;  /* 0x0000000112047819 */ /* 0x000fe40000010e05 */
[----:B------:R-:W-:Y:S02]  /*7b90*/  LOP3.LUT R14, R14, R18, RZ, 0x3c, !PT ;  /* 0x000000120e0e7212 */ /* 0x000fe400078e3cff */
[----:B------:R-:W-:Y:S02]  /*7ba0*/  LOP3.LUT R17, R40, R17, R51, 0x96, !PT ;  /* 0x0000001128117212 */ /* 0x000fe400078e9633 */
[----:B------:R-:W-:Y:S02]  /*7bb0*/  LOP3.LUT R20, R41, R20, R50, 0x96, !PT ;  /* 0x0000001429147212 */ /* 0x000fe400078e9632 */
[----:B------:R-:W-:Y:S02]  /*7bc0*/  SHF.L.W.U32.HI R18, R22, 0x1, R23 ;  /* 0x0000000116127819 */ /* 0x000fe40000010e17 */
[----:B------:R-:W-:-:S02]  /*7bd0*/  SHF.L.W.U32.HI R8, R16, 0x1, R7 ;  /* 0x0000000110087819 */ /* 0x000fc40000010e07 */
[----:B------:R-:W-:Y:S02]  /*7be0*/  SHF.L.W.U32.HI R11, R23, 0x1, R22 ;  /* 0x00000001170b7819 */ /* 0x000fe40000010e16 */
[----:B------:R-:W-:Y:S02]  /*7bf0*/  LOP3.LUT R24, R34, R24, R75, 0x96, !PT ;  /* 0x0000001822187212 */ /* 0x000fe400078e964b */
[----:B------:R-:W-:Y:S02]  /*7c00*/  LOP3.LUT R19, R35, R19, R74, 0x96, !PT ;  /* 0x0000001323137212 */ /* 0x000fe400078e964a */
[----:B------:R-:W-:Y:S02]  /*7c10*/  SHF.L.W.U32.HI R13, R17, 0x1, R20 ;  /* 0x00000001110d7819 */ /* 0x000fe40000010e14 */
[----:B------:R-:W-:Y:S02]  /*7c20*/  LOP3.LUT R18, R18, R17, RZ, 0x3c, !PT ;  /* 0x0000001112127212 */ /* 0x000fe400078e3cff */
[----:B------:R-:W-:-:S02]  /*7c30*/  LOP3.LUT R8, R8, R5, RZ, 0x3c, !PT ;  /* 0x0000000508087212 */ /* 0x000fc400078e3cff */
[----:B------:R-:W-:Y:S02]  /*7c40*/  SHF.L.W.U32.HI R17, R20, 0x1, R17 ;  /* 0x0000000114117819 */ /* 0x000fe40000010e11 */
[----:B------:R-:W-:Y:S02]  /*7c50*/  LOP3.LUT R11, R11, R20, RZ, 0x3c, !PT ;  /* 0x000000140b0b7212 */ /* 0x000fe400078e3cff */
[----:B------:R-:W-:Y:S02]  /*7c60*/  SHF.L.W.U32.HI R5, R24, 0x1, R19 ;  /* 0x0000000118057819 */ /* 0x000fe40000010e13 */
[----:B------:R-:W-:Y:S02]  /*7c70*/  SHF.L.W.U32.HI R20, R19, 0x1, R24 ;  /* 0x0000000113147819 */ /* 0x000fe40000010e18 */
[----:B------:R-:W-:Y:S02]  /*7c80*/  LOP3.LUT R9, R9, R22, RZ, 0x3c, !PT ;  /* 0x0000001609097212 */ /* 0x000fe400078e3cff */
[----:B------:R-:W-:-:S02]  /*7c90*/  LOP3.LUT R4, R4, R23, RZ, 0x3c, !PT ;  /* 0x0000001704047212 */ /* 0x000fc400078e3cff */
[----:B------:R-:W-:Y:S02]  /*7ca0*/  LOP3.LUT R5, R5, R16, RZ, 0x3c, !PT ;  /* 0x0000001005057212 */ /* 0x000fe400078e3cff */
[----:B------:R-:W-:Y:S02]  /*7cb0*/  LOP3.LUT R22, R20, R7, RZ, 0x3c, !PT ;  /* 0x0000000714167212 */ /* 0x000fe400078e3cff */
[----:B------:R-:W-:Y:S02]  /*7cc0*/  LOP3.LUT R16, R17, R24, RZ, 0x3c, !PT ;  /* 0x0000001811107212 */ /* 0x000fe400078e3cff */
[----:B------:R-:W-:Y:S02]  /*7cd0*/  LOP3.LUT R7, R13, R19, RZ, 0x3c, !PT ;  /* 0x000000130d077212 */ /* 0x000fe400078e3cff */
[----:B------:R-:W-:Y:S02]  /*7ce0*/  LOP3.LUT R31, R4, R31, RZ, 0x3c, !PT ;  /* 0x0000001f041f7212 */ /* 0x000fe400078e3cff */
[----:B------:R-:W-:-:S02]  /*7cf0*/  LOP3.LUT R30, R9, R30, RZ, 0x3c, !PT ;  /* 0x0000001e091e7212 */ /* 0x000fc400078e3cff */
[----:B------:R-:W-:Y:S02]  /*7d00*/  LOP3.LUT R27, R16, R62, RZ, 0x3c, !PT ;  /* 0x0000003e101b7212 */ /* 0x000fe400078e3cff */
[----:B------:R-:W-:Y:S02]  /*7d10*/  LOP3.LUT R44, R7, R63, RZ, 0x3c, !PT ;  /* 0x0000003f072c7212 */ /* 0x000fe400078e3cff */
[C---:B------:R-:W-:Y:S02]  /*7d20*/  LOP3.LUT R48, R11.reuse, R48, RZ, 0x3c, !PT ;  /* 0x000000300b307212 */ /* 0x040fe400078e3cff */
[C---:B------:R-:W-:Y:S02]  /*7d30*/  LOP3.LUT R69, R11.reuse, R69, RZ, 0x3c, !PT ;  /* 0x000000450b457212 */ /* 0x040fe400078e3cff */
[C---:B------:R-:W-:Y:S02]  /*7d40*/  LOP3.LUT R58, R11.reuse, R58, RZ, 0x3c, !PT ;  /* 0x0000003a0b3a7212 */ /* 0x040fe400078e3cff */
[----:B------:R-:W-:-:S02]  /*7d50*/  LOP3.LUT R20, R11, R0, RZ, 0x3c, !PT ;  /* 0x000000000b147212 */ /* 0x000fc400078e3cff */
[----:B------:R-:W-:Y:S02]  /*7d60*/  LOP3.LUT R39, R11, R39, RZ, 0x3c, !PT ;  /* 0x000000270b277212 */ /* 0x000fe400078e3cff */
[C---:B------:R-:W-:Y:S02]  /*7d70*/  LOP3.LUT R81, R18.reuse, R81, RZ, 0x3c, !PT ;  /* 0x0000005112517212 */ /* 0x040fe400078e3cff */
[C---:B------:R-:W-:Y:S02]  /*7d80*/  LOP3.LUT R68, R18.reuse, R68, RZ, 0x3c, !PT ;  /* 0x0000004412447212 */ /* 0x040fe400078e3cff */
[C---:B------:R-:W-:Y:S02]  /*7d90*/  LOP3.LUT R59, R18.reuse, R59, RZ, 0x3c, !PT ;  /* 0x0000003b123b7212 */ /* 0x040fe400078e3cff */
[C---:B------:R-:W-:Y:S02]  /*7da0*/  LOP3.LUT R85, R18.reuse, R85, RZ, 0x3c, !PT ;  /* 0x0000005512557212 */ /* 0x040fe400078e3cff */
[----:B------:R-:W-:-:S02]  /*7db0*/  LOP3.LUT R38, R18, R38, RZ, 0x3c, !PT ;  /* 0x0000002612267212 */ /* 0x000fc400078e3cff */
[C---:B------:R-:W-:Y:S02]  /*7dc0*/  LOP3.LUT R83, R22.reuse, R83, RZ, 0x3c, !PT ;  /* 0x0000005316537212 */ /* 0x040fe400078e3cff */
[C---:B------:R-:W-:Y:S02]  /*7dd0*/  LOP3.LUT R24, R22.reuse, R66, RZ, 0x3c, !PT ;  /* 0x0000004216187212 */ /* 0x040fe400078e3cff */
[C---:B------:R-:W-:Y:S02]  /*7de0*/  LOP3.LUT R11, R22.reuse, R57, RZ, 0x3c, !PT ;  /* 0x00000039160b7212 */ /* 0x040fe400078e3cff */
[C---:B------:R-:W-:Y:S02]  /*7df0*/  LOP3.LUT R77, R22.reuse, R77, RZ, 0x3c, !PT ;  /* 0x0000004d164d7212 */ /* 0x040fe400078e3cff */
[----:B------:R-:W-:Y:S02]  /*7e00*/  LOP3.LUT R36, R22, R36, RZ, 0x3c, !PT ;  /* 0x0000002416247212 */ /* 0x000fe400078e3cff */
[----:B------:R-:W-:-:S02]  /*7e10*/  LOP3.LUT R13, R16, R71, RZ, 0x3c, !PT ;  /* 0x00000047100d7212 */ /* 0x000fc400078e3cff */
[C---:B------:R-:W-:Y:S02]  /*7e20*/  LOP3.LUT R0, R5.reuse, R10, RZ, 0x3c, !PT ;  /* 0x0000000a05007212 */ /* 0x040fe400078e3cff */
[C---:B------:R-:W-:Y:S02]  /*7e30*/  LOP3.LUT R67, R5.reuse, R67, RZ, 0x3c, !PT ;  /* 0x0000004305437212 */ /* 0x040fe400078e3cff */
[C---:B------:R-:W-:Y:S02]  /*7e40*/  LOP3.LUT R56, R5.reuse, R56, RZ, 0x3c, !PT ;  /* 0x0000003805387212 */ /* 0x040fe400078e3cff */
[C---:B------:R-:W-:Y:S02]  /*7e50*/  LOP3.LUT R22, R5.reuse, R76, RZ, 0x3c, !PT ;  /* 0x0000004c05167212 */ /* 0x040fe400078e3cff */
[----:B------:R-:W-:Y:S02]  /*7e60*/  LOP3.LUT R37, R5, R37, RZ, 0x3c, !PT ;  /* 0x0000002505257212 */ /* 0x000fe400078e3cff */
[----:B------:R-:W-:-:S02]  /*7e70*/  LOP3.LUT R18, R4, R75, RZ, 0x3c, !PT ;  /* 0x0000004b04127212 */ /* 0x000fc400078e3cff */
[----:B------:R-:W-:Y:S02]  /*7e80*/  LOP3.LUT R25, R9, R74, RZ, 0x3c, !PT ;  /* 0x0000004a09197212 */ /* 0x000fe400078e3cff */
[----:B------:R-:W-:Y:S02]  /*7e90*/  LOP3.LUT R71, R16, R32, RZ, 0x3c, !PT ;  /* 0x0000002010477212 */ /* 0x000fe400078e3cff */
[----:B------:R-:W-:Y:S02]  /*7ea0*/  LOP3.LUT R42, R7, R33, RZ, 0x3c, !PT ;  /* 0x00000021072a7212 */ /* 0x000fe400078e3cff */
[----:B------:R-:W-:Y:S02]  /*7eb0*/  SHF.L.W.U32.HI R63, R31, 0x1c, R30 ;  /* 0x0000001c1f3f7819 */ /* 0x000fe40000010e1e */
[----:B------:R-:W-:Y:S02]  /*7ec0*/  SHF.L.W.U32.HI R62, R30, 0x1c, R31 ;  /* 0x0000001c1e3e7819 */ /* 0x000fe40000010e1f */
[----:B------:R-:W-:-:S02]  /*7ed0*/  LOP3.LUT R17, R4, R64, RZ, 0x3c, !PT ;  /* 0x0000004004117212 */ /* 0x000fc400078e3cff */
[C---:B------:R-:W-:Y:S02]  /*7ee0*/  LOP3.LUT R55, R4.reuse, R55, RZ, 0x3c, !PT ;  /* 0x0000003704377212 */ /* 0x040fe400078e3cff */
[----:B------:R-:W-:Y:S02]  /*7ef0*/  LOP3.LUT R5, R4, R34, RZ, 0x3c, !PT ;  /* 0x0000002204057212 */ /* 0x000fe400078e3cff */
[----:B------:R-:W-:Y:S02]  /*7f00*/  LOP3.LUT R28, R7, R12, RZ, 0x3c, !PT ;  /* 0x0000000c071c7212 */ /* 0x000fe400078e3cff */
[----:B------:R-:W-:Y:S02]  /*7f10*/  SHF.L.W.U32.HI R30, R27, 0x14, R44 ;  /* 0x000000141b1e7819 */ /* 0x000fe40000010e2c */
[----:B------:R-:W-:Y:S02]  /*7f20*/  SHF.L.W.U32.HI R31, R44, 0x14, R27 ;  /* 0x000000142c1f7819 */ /* 0x000fe40000010e1b */
[----:B------:R-:W-:-:S02]  /*7f30*/  LOP3.LUT R4, R9, R65, RZ, 0x3c, !PT ;  /* 0x0000004109047212 */ /* 0x000fc400078e3cff */
[----:B------:R-:W-:Y:S02]  /*7f40*/  LOP3.LUT R70, R8, R70, RZ, 0x3c, !PT ;  /* 0x0000004608467212 */ /* 0x000fe400078e3cff */
[----:B------:R-:W-:Y:S02]  /*7f50*/  LOP3.LUT R27, R14, R15, RZ, 0x3c, !PT ;  /* 0x0000000f0e1b7212 */ /* 0x000fe400078e3cff */
[----:B------:R-:W-:Y:S02]  /*7f60*/  LOP3.LUT R26, R9, R35, RZ, 0x3c, !PT ;  /* 0x00000023091a7212 */ /* 0x000fe400078e3cff */
[----:B------:R-:W-:Y:S02]  /*7f70*/  LOP3.LUT R19, R16, R73, RZ, 0x3c, !PT ;  /* 0x0000004910137212 */ /* 0x000fe400078e3cff */
[----:B------:R-:W-:Y:S02]  /*7f80*/  LOP3.LUT R32, R7, R72, RZ, 0x3c, !PT ;  /* 0x0000004807207212 */ /* 0x000fe400078e3cff */
[----:B------:R-:W-:-:S02]  /*7f90*/  SHF.L.W.U32.HI R10, R18, 0x15, R25 ;  /* 0x00000015120a7819 */ /* 0x000fc40000010e19 */
[----:B------:R-:W-:Y:S02]  /*7fa0*/  SHF.L.W.U32.HI R12, R71, 0xe, R42 ;  /* 0x0000000e470c7819 */ /* 0x000fe40000010e2a */
[----:B------:R-:W-:Y:S02]  /*7fb0*/  SHF.L.W.U32.HI R65, R20, 0xd, R85 ;  /* 0x0000000d14417819 */ /* 0x000fe40000010e55 */
[----:B------:R-:W-:Y:S02]  /*7fc0*/  SHF.L.W.U32.HI R18, R25, 0x15, R18 ;  /* 0x0000001519127819 */ /* 0x000fe40000010e12 */
[----:B------:R-:W-:Y:S02]  /*7fd0*/  SHF.L.W.U32.HI R71, R42, 0xe, R71 ;  /* 0x0000000e2a477819 */ /* 0x000fe40000010e47 */
[----:B------:R-:W-:Y:S02]  /*7fe0*/  SHF.L.W.U32.HI R85, R85, 0xd, R20 ;  /* 0x0000000d55557819 */ /* 0x000fe40000010e14 */
        /* <DEDUP_REMOVED lines=10> */
[----:B------:R0:W1:Y:S01]  /*8090*/  LDC.64 R4, c[0x3][R6] ;  /* 0x00c0000006047b82 */ /* 0x0000620000000a00 */
[----:B------:R-:W-:Y:S02]  /*80a0*/  LOP3.LUT R61, R8, R61, RZ, 0x3c, !PT ;  /* 0x0000003d083d7212 */ /* 0x000fe400078e3cff */
[----:B------:R-:W-:Y:S02]  /*80b0*/  LOP3.LUT R60, R14, R60, RZ, 0x3c, !PT ;  /* 0x0000003c0e3c7212 */ /* 0x000fe400078e3cff */
[----:B------:R-:W-:-:S02]  /*80c0*/  LOP3.LUT R23, R16, R53, RZ, 0x3c, !PT ;  /* 0x0000003510177212 */ /* 0x000fc400078e3cff */
[----:B------:R-:W-:Y:S01]  /*80d0*/  LOP3.LUT R34, R7, R52, RZ, 0x3c, !PT ;  /* 0x0000003407227212 */ /* 0x000fe200078e3cff */
[----:B0-----:R-:W-:Y:S01]  /*80e0*/  VIADD R6, R6, 0x8 ;  /* 0x0000000806067836 */ /* 0x001fe20000000000 */
[----:B------:R-:W-:Y:S02]  /*80f0*/  LOP3.LUT R54, R9, R54, RZ, 0x3c, !PT ;  /* 0x0000003609367212 */ /* 0x000fe400078e3cff */
[----:B------:R-:W-:Y:S02]  /*8100*/  SHF.L.W.U32.HI R66, R60, 0x3, R61 ;  /* 0x000000033c427819 */ /* 0x000fe40000010e3d */
[----:B------:R-:W-:Y:S02]  /*8110*/  SHF.L.W.U32.HI R76, R59, 0xa, R58 ;  /* 0x0000000a3b4c7819 */ /* 0x000fe40000010e3a */
[----:B------:R-:W-:Y:S02]  /*8120*/  LOP3.LUT R51, R8, R51, RZ, 0x3c, !PT ;  /* 0x0000003308337212 */ /* 0x000fe400078e3cff */
[----:B------:R-:W-:-:S02]  /*8130*/  LOP3.LUT R50, R14, R50, RZ, 0x3c, !PT ;  /* 0x000000320e327212 */ /* 0x000fc400078e3cff */
[----:B------:R-:W-:Y:S02]  /*8140*/  SHF.L.W.U32.HI R9, R56, 0xb, R11 ;  /* 0x0000000b38097819 */ /* 0x000fe40000010e0b */
[----:B------:R-:W-:Y:S02]  /*8150*/  SHF.L.W.U32.HI R59, R58, 0xa, R59 ;  /* 0x0000000a3a3b7819 */ /* 0x000fe40000010e3b */
[----:B------:R-:W-:Y:S02]  /*8160*/  SHF.L.W.U32.HI R75, R22, 0xf, R77 ;  /* 0x0000000f164b7819 */ /* 0x000fe40000010e4d */
[----:B------:R-:W-:Y:S02]  /*8170*/  SHF.L.W.U32.HI R7, R69, 0xc, R68 ;  /* 0x0000000c45077819 */ /* 0x000fe40000010e44 */
[----:B------:R-:W-:Y:S02]  /*8180*/  SHF.L.W.U32.HI R16, R68, 0xc, R69 ;  /* 0x0000000c44107819 */ /* 0x000fe40000010e45 */
[----:B------:R-:W-:-:S02]  /*8190*/  SHF.L.W.U32.HI R11, R11, 0xb, R56 ;  /* 0x0000000b0b0b7819 */ /* 0x000fc40000010e38 */
[----:B------:R-:W-:Y:S02]  /*81a0*/  SHF.L.W.U32.HI R74, R77, 0xf, R22 ;  /* 0x0000000f4d4a7819 */ /* 0x000fe40000010e16 */
[----:B------:R-:W-:Y:S02]  /*81b0*/  LOP3.LUT R26, R8, R40, RZ, 0x3c, !PT ;  /* 0x00000028081a7212 */ /* 0x000fe400078e3cff */
[----:B------:R-:W-:Y:S02]  /*81c0*/  LOP3.LUT R41, R14, R41, RZ, 0x3c, !PT ;  /* 0x000000290e297212 */ /* 0x000fe400078e3cff */
[----:B------:R-:W-:Y:S02]  /*81d0*/  SHF.L.W.U32.HI R37, R34, 0x7, R23 ;  /* 0x0000000722257819 */ /* 0x000fe40000010e17 */
[----:B------:R-:W-:Y:S02]  /*81e0*/  ISETP.NE.AND P1, PT, R21, 0x18, PT ;  /* 0x000000181500780c */ /* 0x000fe40003f25270 */
[----:B------:R-:W-:-:S02]  /*81f0*/  SHF.L.W.U32.HI R56, R55, 0x19, R54 ;  /* 0x0000001937387819 */ /* 0x000fc40000010e36 */
[----:B------:R-:W-:Y:S02]  /*8200*/  SHF.L.W.U32.HI R57, R54, 0x19, R55 ;  /* 0x0000001936397819 */ /* 0x000fe40000010e37 */
[----:B------:R-:W-:Y:S02]  /*8210*/  SHF.L.W.U32.HI R23, R23, 0x7, R34 ;  /* 0x0000000717177819 */ /* 0x000fe40000010e22 */
[----:B------:R-:W-:Y:S02]  /*8220*/  SHF.L.W.U32.HI R22, R38, 0x2, R39 ;  /* 0x0000000226167819 */ /* 0x000fe40000010e27 */
[----:B------:R-:W-:Y:S02]  /*8230*/  LOP3.LUT R70, R62, R66, R31, 0xb4, !PT ;  /* 0x000000423e467212 */ /* 0x000fe400078eb41f */
[----:B------:R-:W-:Y:S02]  /*8240*/  LOP3.LUT R68, R31, R85, R66, 0xb4, !PT ;  /* 0x000000551f447212 */ /* 0x000fe400078eb442 */
        /* <DEDUP_REMOVED lines=13> */
[----:B------:R-:W-:Y:S02]  /*8320*/  LOP3.LUT R51, R73, R59, R28, 0xb4, !PT ;  /* 0x0000003b49337212 */ /* 0x000fe400078eb41c */
[----:B------:R-:W-:Y:S02]  /*8330*/  LOP3.LUT R75, R75, R73, R36, 0xb4, !PT ;  /* 0x000000494b4b7212 */ /* 0x000fe400078eb424 */
[----:B------:R-:W-:Y:S02]  /*8340*/  LOP3.LUT R73, R36, R28, R73, 0xb4, !PT ;  /* 0x0000001c24497212 */ /* 0x000fe400078eb449 */
[----:B------:R-:W-:Y:S02]  /*8350*/  SHF.L.W.U32.HI R29, R61, 0x3, R60 ;  /* 0x000000033d1d7819 */ /* 0x000fe40000010e3c */
[----:B------:R-:W-:Y:S02]  /*8360*/  LOP3.LUT R38, R17, R34, R23, 0xb4, !PT ;  /* 0x0000002211267212 */ /* 0x000fe400078eb417 */
[----:B------:R-:W-:-:S02]  /*8370*/  LOP3.LUT R36, R23, R39, R34, 0xb4, !PT ;  /* 0x0000002717247212 */ /* 0x000fc400078eb422 */
[----:B------:R-:W-:Y:S02]  /*8380*/  LOP3.LUT R60, R52, R56, R13, 0xb4, !PT ;  /* 0x00000038343c7212 */ /* 0x000fe400078eb40d */
[----:B------:R-:W-:Y:S02]  /*8390*/  LOP3.LUT R58, R13, R54, R56, 0xb4, !PT ;  /* 0x000000360d3a7212 */ /* 0x000fe400078eb438 */
        /* <DEDUP_REMOVED lines=14> */
[----:B------:R-:W-:Y:S02]  /*8480*/  LOP3.LUT R67, R29, R42, R65, 0xb4, !PT ;  /* 0x0000002a1d437212 */ /* 0x000fe400078eb441 */
[----:B------:R-:W-:-:S02]  /*8490*/  LOP3.LUT R52, R19, R13, R52, 0xb4, !PT ;  /* 0x0000000d13347212 */ /* 0x000fc400078eb434 */
[----:B-1----:R-:W-:Y:S02]  /*84a0*/  LOP3.LUT R11, R4, R11, R16, 0xb4, !PT ;  /* 0x0000000b040b7212 */ /* 0x002fe400078eb410 */
[----:B------:R-:W-:Y:S02]  /*84b0*/  LOP3.LUT R15, R63, R29, R30, 0xb4, !PT ;  /* 0x0000001d3f0f7212 */ /* 0x000fe400078eb41e */
[----:B------:R-:W-:Y:S02]  /*84c0*/  LOP3.LUT R65, R65, R63, R42, 0xb4, !PT ;  /* 0x0000003f41417212 */ /* 0x000fe400078eb42a */
[-CC-:B------:R-:W-:Y:S02]  /*84d0*/  LOP3.LUT R31, R71, R8.reuse, R79.reuse, 0x6, !PT ;  /* 0x00000008471f7212 */ /* 0x180fe400078e064f */
        /* <DEDUP_REMOVED lines=14> */
[----:B------:R-:W-:Y:S02]  /*85c0*/  LOP3.LUT R30, R17, R10, RZ, 0x3c, !PT ;  /* 0x0000000a111e7212 */ /* 0x000fe400078e3cff */
[----:B------:R-:W-:Y:S02]  /*85d0*/  LOP3.LUT R74, R74, R72, R27, 0xb4, !PT ;  /* 0x000000484a4a7212 */ /* 0x000fe400078eb41b */
[----:B------:R-:W-:Y:S02]  /*85e0*/  LOP3.LUT R55, R55, R53, R26, 0xb4, !PT ;  /* 0x0000003537377212 */ /* 0x000fe400078eb41a */
[----:B------:R-:W-:Y:S02]  /*85f0*/  LOP3.LUT R35, R35, R33, R22, 0xb4, !PT ;  /* 0x0000002123237212 */ /* 0x000fe400078eb416 */
[----:B------:R-:W-:Y:S02]  /*8600*/  LOP3.LUT R10, R9, R12, R10, 0xb4, !PT ;  /* 0x0000000c090a7212 */ /* 0x000fe400078eb40a */
[----:B------:R-:W-:-:S02]  /*8610*/  LOP3.LUT R72, R27, R25, R72, 0xb4, !PT ;  /* 0x000000191b487212 */ /* 0x000fc400078eb448 */
[----:B------:R-:W-:Y:S02]  /*8620*/  LOP3.LUT R53, R26, R24, R53, 0xb4, !PT ;  /* 0x000000181a357212 */ /* 0x000fe400078eb435 */
[----:B------:R-:W-:Y:S02]  /*8630*/  LOP3.LUT R33, R22, R20, R33, 0xb4, !PT ;  /* 0x0000001416217212 */ /* 0x000fe400078eb421 */
[----:B------:R-:W-:Y:S02]  /*8640*/  LOP3.LUT R31, R31, R18, RZ, 0x3c, !PT ;  /* 0x000000121f1f7212 */ /* 0x000fe400078e3cff */
[----:B------:R-:W-:Y:S02]  /*8650*/  LOP3.LUT R71, R16, R71, RZ, 0x3c, !PT ;  /* 0x0000004710477212 */ /* 0x000fe400078e3cff */
[----:B------:R-:W-:Y:S02]  /*8660*/  LOP3.LUT R12, R13, R12, RZ, 0x3c, !PT ;  /* 0x0000000c0d0c7212 */ /* 0x000fe400078e3cff */
[----:B------:R-:W-:-:S02]  /*8670*/  LOP3.LUT R79, R11, R8, R79, 0x96, !PT ;  /* 0x000000080b4f7212 */ /* 0x000fc400078e964f */
[----:B------:R-:W-:Y:S01]  /*8680*/  LOP3.LUT R49, R4, R14, R49, 0x96, !PT ;  /* 0x0000000e04317212 */ /* 0x000fe200078e9631 */
[----:B------:R-:W-:Y:S06]  /*8690*/  @P1 BRA `(.L_x_32) ;  /* 0xfffffff000ec1947 */ /* 0x000fec000383ffff */
[----:B------:R-:W-:Y:S05]  /*86a0*/  BSYNC.RECONVERGENT B2 ;  /* 0x0000000000027941 */ /* 0x000fea0003800200 */
.L_x_31:
[----:B------:R-:W-:Y:S01]  /*86b0*/  VIADD R3, R3, 0x88 ;  /* 0x0000008803037836 */ /* 0x000fe20000000000 */
[----:B------:R-:W-:Y:S06]  /*86c0*/  @P2 BRA `(.L_x_33) ;  /* 0xffffffdc005c2947 */ /* 0x000fec000383ffff */
.L_x_30:
[----:B------:R-:W-:Y:S05]  /*86d0*/  BSYNC.RECONVERGENT B1 ;  /* 0x0000000000017941 */ /* 0x000fea0003800200 */
.L_x_29:
[----:B------:R0:W-:Y:S01]  /*86e0*/  STL.64 [R1], RZ ;  /* 0x000000ff01007387 */ /* 0x0001e20000100a00 */
[----:B------:R-:W-:Y:S01]  /*86f0*/  ISETP.NE.AND P1, PT, R2, RZ, PT ;  /* 0x000000ff0200720c */ /* 0x000fe20003f25270 */
[----:B------:R-:W-:Y:S02]  /*8700*/  BSSY.RECONVERGENT B3, `(.L_x_34) ;  /* 0x00000d8000037945 */ /* 0x000fe40003800200 */
[----:B------:R0:W-:Y:S04]  /*8710*/  STL.64 [R1+0x8], RZ ;  /* 0x000008ff01007387 */ /* 0x0001e80000100a00 */
        /* <DEDUP_REMOVED lines=14> */
[----:B------:R0:W-:Y:S01]  /*8800*/  STL.64 [R1+0x80], RZ ;  /* 0x000080ff01007387 */ /* 0x0001e20000100a00 */
[----:B------:R-:W-:Y:S05]  /*8810*/  @!P1 BRA `(.L_x_35) ;  /* 0x0000000c00189947 */ /* 0x000fea0003800000 */
[C---:B------:R-:W-:Y:S01]  /*8820*/  ISETP.GE.U32.AND P1, PT, R2.reuse, 0x4, PT ;  /* 0x000000040200780c */ /* 0x040fe20003f26070 */
[----:B------:R-:W-:Y:S01]  /*8830*/  BSSY.RECONVERGENT B2, `(.L_x_36) ;  /* 0x00000b6000027945 */ /* 0x000fe20003800200 */
[----:B------:R-:W-:Y:S01]  /*8840*/  LOP3.LUT R13, R2, 0x3, RZ, 0xc0, !PT ;  /* 0x00000003020d7812 */ /* 0x000fe200078ec0ff */
[----:B------:R-:W-:-:S10]  /*8850*/  IMAD.MOV.U32 R14, RZ, RZ, RZ ;  /* 0x000000ffff0e7224 */ /* 0x000fd400078e00ff */
[----:B------:R-:W-:Y:S05]  /*8860*/  @!P1 BRA `(.L_x_37) ;  /* 0x0000000800c89947 */ /* 0x000fea0003800000 */
[C---:B------:R-:W-:Y:S01]  /*8870*/  LOP3.LUT R4, R2.reuse, 0xffff, RZ, 0xc0, !PT ;  /* 0x0000ffff02047812 */ /* 0x040fe200078ec0ff */
[----:B------:R-:W-:Y:S01]  /*8880*/  BSSY.RELIABLE B1, `(.L_x_38) ;  /* 0x0000098000017945 */ /* 0x000fe20003800100 */
[----:B------:R-:W-:Y:S01]  /*8890*/  LOP3.LUT R14, R2, 0xfc, RZ, 0xc0, !PT ;  /* 0x000000fc020e7812 */ /* 0x000fe200078ec0ff */
[----:B------:R-:W-:Y:S01]  /*88a0*/  VIADD R23, R3, 0x3 ;  /* 0x0000000303177836 */ /* 0x000fe20000000000 */
[----:B------:R-:W-:Y:S01]  /*88b0*/  SHF.R.U32.HI R4, RZ, 0x2, R4 ;  /* 0x00000002ff047819 */ /* 0x000fe20000011604 */
[----:B------:R-:W-:-:S04]  /*88c0*/  IMAD.MOV.U32 R11, RZ, RZ, R1 ;  /* 0x000000ffff0b7224 */ /* 0x000fc800078e0001 */
[----:B------:R-:W-:-:S05]  /*88d0*/  IMAD.SHL.U32 R4, R4, 0x4, RZ ;  /* 0x0000000404047824 */ /* 0x000fca00078e00ff */
[----:B------:R-:W-:-:S05]  /*88e0*/  LOP3.LUT R22, R4, 0xfc, RZ, 0xe2, !PT ;  /* 0x000000fc04167812 */ /* 0x000fca00078ee2ff */
[----:B------:R-:W-:-:S05]  /*88f0*/  IMAD.MOV R22, RZ, RZ, -R22 ;  /* 0x000000ffff167224 */ /* 0x000fca00078e0a16 */
[----:B------:R-:W-:-:S13]  /*8900*/  ISETP.GE.AND P1, PT, R22, RZ, PT ;  /* 0x000000ff1600720c */ /* 0x000fda0003f26270 */
[----:B------:R-:W-:Y:S05]  /*8910*/  @P1 BRA `(.L_x_39) ;  /* 0x0000000800381947 */ /* 0x000fea0003800000 */
[----:B------:R-:W-:Y:S01]  /*8920*/  IMAD.MOV R4, RZ, RZ, -R22 ;  /* 0x000000ffff047224 */ /* 0x000fe200078e0a16 */
[----:B------:R-:W-:Y:S01]  /*8930*/  BSSY.RECONVERGENT B4, `(.L_x_40) ;  /* 0x0000059000047945 */ /* 0x000fe20003800200 */
[----:B------:R-:W-:-:S03]  /*8940*/  PLOP3.LUT P1, PT, PT, PT, PT, 0x80, 0x8 ;  /* 0x000000000008781c */ /* 0x000fc60003f2f070 */
[----:B------:R-:W-:-:S13]  /*8950*/  ISETP.GT.AND P2, PT, R4, 0xc, PT ;  /* 0x0000000c0400780c */ /* 0x000fda0003f44270 */
[----:B------:R-:W-:Y:S05]  /*8960*/  @!P2 BRA `(.L_x_41) ;  /* 0x000000040054a947 */ /* 0x000fea0003800000 */
[----:B------:R-:W-:-:S13]  /*8970*/  PLOP3.LUT P1, PT, PT, PT, PT, 0x8, 0x80 ;  /* 0x000000000080781c */ /* 0x000fda0003f2e170 */
.L_x_42:
[C---:B------:R-:W-:Y:S01]  /*8980*/  VIADD R21, R23.reuse, 0x2 ;  /* 0x0000000217157836 */ /* 0x040fe20000000000 */
[CC--:B------:R-:W-:Y:S01]  /*8990*/  IADD3 R16, P2, PT, R23.reuse, R140.reuse, RZ ;  /* 0x0000008c17107210 */ /* 0x0c0fe20007f5e0ff */
[C---:B------:R-:W-:Y:S02]  /*89a0*/  VIADD R19, R23.reuse, 0x1 ;  /* 0x0000000117137836 */ /* 0x040fe40000000000 */
[----:B------:R-:W-:Y:S01]  /*89b0*/  VIADD R7, R23, 0x4 ;  /* 0x0000000417077836 */ /* 0x000fe20000000000 */
[-C--:B------:R-:W-:Y:S01]  /*89c0*/  IADD3 R20, P3, PT, R21, R140.reuse, RZ ;  /* 0x0000008c15147210 */ /* 0x080fe20007f7e0ff */
[--C-:B------:R-:W-:Y:S01]  /*89d0*/  IMAD.X R17, RZ, RZ, R141.reuse, P2 ;  /* 0x000000ffff117224 */ /* 0x100fe200010e068d */
[-C--:B------:R-:W-:Y:S01]  /*89e0*/  IADD3 R18, P2, PT, R19, R140.reuse, RZ ;  /* 0x0000008c13127210 */ /* 0x080fe20007f5e0ff */
[----:B------:R-:W-:Y:S02]  /*89f0*/  VIADD R5, R23, 0x3 ;  /* 0x0000000317057836 */ /* 0x000fe40000000000 */
[--C-:B------:R-:W-:Y:S01]  /*8a00*/  IMAD.X R21, RZ, RZ, R141.reuse, P3 ;  /* 0x000000ffff157224 */ /* 0x100fe200018e068d */
[-C--:B------:R-:W-:Y:S01]  /*8a10*/  IADD3 R6, P3, PT, R7, R140.reuse, RZ ;  /* 0x0000008c07067210 */ /* 0x080fe20007f7e0ff */
[----:B------:R-:W-:Y:S01]  /*8a20*/  IMAD.X R19, RZ, RZ, R141, P2 ;  /* 0x000000ffff137224 */ /* 0x000fe200010e068d */
[----:B------:R-:W-:Y:S01]  /*8a30*/  IADD3 R4, P2, PT, R5, R140, RZ ;  /* 0x0000008c05047210 */ /* 0x000fe20007f5e0ff */
[C---:B------:R-:W-:Y:S01]  /*8a40*/  VIADD R9, R23.reuse, 0x6 ;  /* 0x0000000617097836 */ /* 0x040fe20000000000 */
[----:B------:R1:W2:Y:S01]  /*8a50*/  LDG.E.U8 R25, desc[UR4][R16.64] ;  /* 0x0000000410197981 */ /* 0x0002a2000c1e1100 */
[----:B------:R-:W-:-:S02]  /*8a60*/  VIADD R43, R23, 0x5 ;  /* 0x00000005172b7836 */ /* 0x000fc40000000000 */
[--C-:B------:R-:W-:Y:S01]  /*8a70*/  IMAD.X R7, RZ, RZ, R141.reuse, P3 ;  /* 0x000000ffff077224 */ /* 0x100fe200018e068d */
[-C--:B------:R-:W-:Y:S01]  /*8a80*/  IADD3 R8, P3, PT, R9, R140.reuse, RZ ;  /* 0x0000008c09087210 */ /* 0x080fe20007f7e0ff */
[--C-:B------:R-:W-:Y:S01]  /*8a90*/  IMAD.X R5, RZ, RZ, R141.reuse, P2 ;  /* 0x000000ffff057224 */ /* 0x100fe200010e068d */
[----:B------:R3:W4:Y:S01]  /*8aa0*/  LDG.E.U8 R24, desc[UR4][R20.64] ;  /* 0x0000000414187981 */ /* 0x000722000c1e1100 */
[----:B-1----:R-:W-:Y:S01]  /*8ab0*/  VIADD R17, R23, 0x8 ;  /* 0x0000000817117836 */ /* 0x002fe20000000000 */
[-C--:B------:R-:W-:Y:S01]  /*8ac0*/  IADD3 R16, P2, PT, R43, R140.reuse, RZ ;  /* 0x0000008c2b107210 */ /* 0x080fe20007f5e0ff */
[--C-:B------:R-:W-:Y:S01]  /*8ad0*/  IMAD.X R9, RZ, RZ, R141.reuse, P3 ;  /* 0x000000ffff097224 */ /* 0x100fe200018e068d */
[----:B------:R1:W4:Y:S01]  /*8ae0*/  LDG.E.U8 R29, desc[UR4][R18.64] ;  /* 0x00000004121d7981 */ /* 0x000322000c1e1100 */
[----:B---3--:R-:W-:Y:S01]  /*8af0*/  VIADD R21, R23, 0x7 ;  /* 0x0000000717157836 */ /* 0x008fe20000000000 */
[-C--:B------:R-:W-:Y:S01]  /*8b00*/  IADD3 R20, P3, PT, R17, R140.reuse, RZ ;  /* 0x0000008c11147210 */ /* 0x080fe20007f7e0ff */
[--C-:B------:R-:W-:Y:S01]  /*8b10*/  IMAD.X R17, RZ, RZ, R141.reuse, P2 ;  /* 0x000000ffff117224 */ /* 0x100fe200010e068d */
[----:B------:R3:W5:Y:S01]  /*8b20*/  LDG.E.U8 R27, desc[UR4][R6.64] ;  /* 0x00000004061b7981 */ /* 0x000762000c1e1100 */
[----:B-1----:R-:W-:Y:S01]  /*8b30*/  VIADD R19, R23, 0xa ;  /* 0x0000000a17137836 */ /* 0x002fe20000000000 */
[-C--:B------:R-:W-:Y:S01]  /*8b40*/  IADD3 R18, P2, PT, R21, R140.reuse, RZ ;  /* 0x0000008c15127210 */ /* 0x080fe20007f5e0ff */
[--C-:B------:R-:W-:Y:S01]  /*8b50*/  IMAD.X R21, RZ, RZ, R141.reuse, P3 ;  /* 0x000000ffff157224 */ /* 0x100fe200018e068d */
[----:B------:R1:W5:Y:S01]  /*8b60*/  LDG.E.U8 R26, desc[UR4][R4.64] ;  /* 0x00000004041a7981 */ /* 0x000362000c1e1100 */
[----:B---3--:R-:W-:Y:S01]  /*8b70*/  VIADD R7, R23, 0x9 ;  /* 0x0000000917077836 */ /* 0x008fe20000000000 */
[-C--:B------:R-:W-:Y:S01]  /*8b80*/  IADD3 R6, P3, PT, R19, R140.reuse, RZ ;  /* 0x0000008c13067210 */ /* 0x080fe20007f7e0ff */
[--C-:B------:R-:W-:Y:S01]  /*8b90*/  IMAD.X R19, RZ, RZ, R141.reuse, P2 ;  /* 0x000000ffff137224 */ /* 0x100fe200010e068d */
[----:B------:R3:W2:Y:S01]  /*8ba0*/  LDG.E.U8 R28, desc[UR4][R8.64] ;  /* 0x00000004081c7981 */ /* 0x0006a2000c1e1100 */
[----:B-1----:R-:W-:Y:S01]  /*8bb0*/  VIADD R5, R23, 0xc ;  /* 0x0000000c17057836 */ /* 0x002fe20000000000 */
[-C--:B------:R-:W-:Y:S01]  /*8bc0*/  IADD3 R4, P2, PT, R7, R140.reuse, RZ ;  /* 0x0000008c07047210 */ /* 0x080fe20007f5e0ff */
[--C-:B------:R-:W-:Y:S01]  /*8bd0*/  IMAD.X R7, RZ, RZ, R141.reuse, P3 ;  /* 0x000000ffff077224 */ /* 0x100fe200018e068d */
[----:B------:R1:W2:Y:S01]  /*8be0*/  LDG.E.U8 R43, desc[UR4][R16.64] ;  /* 0x00000004102b7981 */ /* 0x0002a2000c1e1100 */
[----:B---3--:R-:W-:Y:S01]  /*8bf0*/  VIADD R9, R23, 0xb ;  /* 0x0000000b17097836 */ /* 0x008fe20000000000 */
[-C--:B------:R-:W-:Y:S01]  /*8c00*/  IADD3 R8, P3, PT, R5, R140.reuse, RZ ;  /* 0x0000008c05087210 */ /* 0x080fe20007f7e0ff */
[----:B------:R-:W-:Y:S01]  /*8c10*/  IMAD.X R5, RZ, RZ, R141, P2 ;  /* 0x000000ffff057224 */ /* 0x000fe200010e068d */
[----:B------:R3:W2:Y:S01]  /*8c20*/  LDG.E.U8 R45, desc[UR4][R18.64] ;  /* 0x00000004122d7981 */ /* 0x0006a2000c1e1100 */
[----:B------:R-:W-:Y:S01]  /*8c30*/  VIADD R47, R23, 0xffffffff ;  /* 0xffffffff172f7836 */ /* 0x000fe20000000000 */
[----:B-1----:R-:W-:-:S02]  /*8c40*/  IADD3 R16, P2, PT, R9, R140, RZ ;  /* 0x0000008c09107210 */ /* 0x002fc40007f5e0ff */
[----:B------:R1:W2:Y:S03]  /*8c50*/  LDG.E.U8 R42, desc[UR4][R6.64] ;  /* 0x00000004062a7981 */ /* 0x0002a6000c1e1100 */
[--C-:B------:R-:W-:Y:S01]  /*8c60*/  IMAD.X R17, RZ, RZ, R141.reuse, P2 ;  /* 0x000000ffff117224 */ /* 0x100fe200010e068d */
[-C--:B---3--:R-:W-:Y:S01]  /*8c70*/  IADD3 R18, P2, PT, R47, R140.reuse, RZ ;  /* 0x0000008c2f127210 */ /* 0x088fe20007f5e0ff */
[----:B------:R-:W-:Y:S01]  /*8c80*/  VIADD R47, R23, 0xfffffffd ;  /* 0xfffffffd172f7836 */ /* 0x000fe20000000000 */
[----:B------:R-:W3:Y:S03]  /*8c90*/  LDG.E.U8 R20, desc[UR4][R20.64] ;  /* 0x0000000414147981 */ /* 0x000ee6000c1e1100 */
[--C-:B------:R-:W-:Y:S01]  /*8ca0*/  IMAD.X R19, RZ, RZ, R141.reuse, P2 ;  /* 0x000000ffff137224 */ /* 0x100fe200010e068d */
[----:B-1----:R-:W-:Y:S01]  /*8cb0*/  IADD3 R6, P2, PT, R47, R140, RZ ;  /* 0x0000008c2f067210 */ /* 0x002fe20007f5e0ff */
[----:B------:R-:W-:Y:S01]  /*8cc0*/  VIADD R47, R23, 0xfffffffe ;  /* 0xfffffffe172f7836 */ /* 0x000fe20000000000 */
[----:B------:R-:W3:Y:S03]  /*8cd0*/  LDG.E.U8 R17, desc[UR4][R16.64] ;  /* 0x0000000410117981 */ /* 0x000ee6000c1e1100 */
[--C-:B------:R-:W-:Y:S01]  /*8ce0*/  IMAD.X R7, RZ, RZ, R141.reuse, P2 ;  /* 0x000000ffff077224 */ /* 0x100fe200010e068d */
[----:B------:R1:W3:Y:S01]  /*8cf0*/  LDG.E.U8 R21, desc[UR4][R4.64] ;  /* 0x0000000404157981 */ /* 0x0002e2000c1e1100 */
[----:B------:R-:W-:-:S03]  /*8d00*/  IMAD.X R9, RZ, RZ, R141, P3 ;  /* 0x000000ffff097224 */ /* 0x000fc600018e068d */
[----:B------:R-:W3:Y:S04]  /*8d10*/  LDG.E.U8 R18, desc[UR4][R18.64] ;  /* 0x0000000412127981 */ /* 0x000ee8000c1e1100 */
[----:B------:R-:W3:Y:S01]  /*8d20*/  LDG.E.U8 R8, desc[UR4][R8.64] ;  /* 0x0000000408087981 */ /* 0x000ee2000c1e1100 */
[----:B-1----:R-:W-:-:S03]  /*8d30*/  IADD3 R4, P2, PT, R47, R140, RZ ;  /* 0x0000008c2f047210 */ /* 0x002fc60007f5e0ff */
[----:B------:R-:W3:Y:S02]  /*8d40*/  LDG.E.U8 R7, desc[UR4][R6.64] ;  /* 0x0000000406077981 */ /* 0x000ee4000c1e1100 */
[----:B------:R-:W-:-:S05]  /*8d50*/  IMAD.X R5, RZ, RZ, R141, P2 ;  /* 0x000000ffff057224 */ /* 0x000fca00010e068d */
[----:B------:R-:W3:Y:S01]  /*8d60*/  LDG.E.U8 R4, desc[UR4][R4.64] ;  /* 0x0000000404047981 */ /* 0x000ee2000c1e1100 */
[----:B------:R-:W-:-:S05]  /*8d70*/  VIADD R22, R22, 0x10 ;  /* 0x0000001016167836 */ /* 0x000fca0000000000 */
[----:B------:R-:W-:Y:S01]  /*8d80*/  ISETP.GE.AND P2, PT, R22, -0xc, PT ;  /* 0xfffffff41600780c */ /* 0x000fe20003f46270 */
[----:B------:R-:W-:Y:S01]  /*8d90*/  VIADD R23, R23, 0x10 ;  /* 0x0000001017177836 */ /* 0x000fe20000000000 */
[----:B----4-:R-:W-:Y:S02]  /*8da0*/  PRMT R29, R29, 0x3340, R24 ;  /* 0x000033401d1d7816 */ /* 0x010fe40000000018 */
[----:B-----5:R-:W-:-:S04]  /*8db0*/  PRMT R26, R26, 0x3340, R27 ;  /* 0x000033401a1a7816 */ /* 0x020fc8000000001b */
[----:B------:R-:W-:Y:S02]  /*8dc0*/  PRMT R26, R29, 0x5410, R26 ;  /* 0x000054101d1a7816 */ /* 0x000fe4000000001a */
[----:B--2---:R-:W-:-:S03]  /*8dd0*/  PRMT R43, R43, 0x3340, R28 ;  /* 0x000033402b2b7816 */ /* 0x004fc6000000001c */
[----:B------:R-:W-:Y:S01]  /*8de0*/  STL [R11+0x4], R26 ;  /* 0x0000041a0b007387 */ /* 0x000fe20000100800 */
[----:B---3--:R-:W-:-:S04]  /*8df0*/  PRMT R20, R45, 0x3340, R20 ;  /* 0x000033402d147816 */ /* 0x008fc80000000014 */
[----:B------:R-:W-:Y:S02]  /*8e00*/  PRMT R20, R43, 0x5410, R20 ;  /* 0x000054102b147816 */ /* 0x000fe40000000014 */
[----:B------:R-:W-:Y:S02]  /*8e10*/  PRMT R21, R21, 0x3340, R42 ;  /* 0x0000334015157816 */ /* 0x000fe4000000002a */
[----:B------:R-:W-:Y:S02]  /*8e20*/  PRMT R18, R18, 0x3340, R25 ;  /* 0x0000334012127816 */ /* 0x000fe40000000019 */
[----:B------:R-:W-:-:S04]  /*8e30*/  PRMT R8, R17, 0x3340, R8 ;  /* 0x0000334011087816 */ /* 0x000fc80000000008 */
[----:B------:R-:W-:Y:S02]  /*8e40*/  PRMT R8, R21, 0x5410, R8 ;  /* 0x0000541015087816 */ /* 0x000fe40000000008 */
[----:B------:R-:W-:-:S04]  /*8e50*/  PRMT R9, R7, 0x3340, R4 ;  /* 0x0000334007097816 */ /* 0x000fc80000000004 */
[----:B------:R-:W-:Y:S01]  /*8e60*/  PRMT R18, R9, 0x5410, R18 ;  /* 0x0000541009127816 */ /* 0x000fe20000000012 */
[----:B------:R-:W-:Y:S04]  /*8e70*/  STL [R11+0x8], R20 ;  /* 0x000008140b007387 */ /* 0x000fe80000100800 */
[----:B------:R-:W-:Y:S04]  /*8e80*/  STL [R11+0xc], R8 ;  /* 0x00000c080b007387 */ /* 0x000fe80000100800 */
[----:B------:R1:W-:Y:S02]  /*8e90*/  STL [R11], R18 ;  /* 0x000000120b007387 */ /* 0x0003e40000100800 */
[----:B-1----:R-:W-:Y:S01]  /*8ea0*/  VIADD R11, R11, 0x10 ;  /* 0x000000100b0b7836 */ /* 0x002fe20000000000 */
[----:B------:R-:W-:Y:S06]  /*8eb0*/  @!P2 BRA `(.L_x_42) ;  /* 0xfffffff800b0a947 */ /* 0x000fec000383ffff */
.L_x_41:
[----:B------:R-:W-:Y:S05]  /*8ec0*/  BSYNC.RECONVERGENT B4 ;  /* 0x0000000000047941 */ /* 0x000fea0003800200 */
.L_x_40:
[----:B------:R-:W-:Y:S01]  /*8ed0*/  IMAD.MOV R4, RZ, RZ, -R22 ;  /* 0x000000ffff047224 */ /* 0x000fe200078e0a16 */
[----:B------:R-:W-:Y:S04]  /*8ee0*/  BSSY.RECONVERGENT B4, `(.L_x_43) ;  /* 0x000002e000047945 */ /* 0x000fe80003800200 */
[----:B------:R-:W-:-:S13]  /*8ef0*/  ISETP.GT.AND P2, PT, R4, 0x4, PT ;  /* 0x000000040400780c */ /* 0x000fda0003f44270 */
[----:B------:R-:W-:Y:S05]  /*8f00*/  @!P2 BRA `(.L_x_44) ;  /* 0x0000000000aca947 */ /* 0x000fea0003800000 */
[C---:B------:R-:W-:Y:S01]  /*8f10*/  VIADD R17, R23.reuse, 0xfffffffe ;  /* 0xfffffffe17117836 */ /* 0x040fe20000000000 */
[C---:B------:R-:W-:Y:S01]  /*8f20*/  IADD3 R4, P1, PT, R23.reuse, R140, RZ ;  /* 0x0000008c17047210 */ /* 0x040fe20007f3e0ff */
[----:B------:R-:W-:-:S03]  /*8f30*/  VIADD R9, R23, 0xfffffffd ;  /* 0xfffffffd17097836 */ /* 0x000fc60000000000 */
[-C--:B------:R-:W-:Y:S01]  /*8f40*/  IADD3 R16, P2, PT, R17, R140.reuse, RZ ;  /* 0x0000008c11107210 */ /* 0x080fe20007f5e0ff */
[--C-:B------:R-:W-:Y:S01]  /*8f50*/  IMAD.X R5, RZ, RZ, R141.reuse, P1 ;  /* 0x000000ffff057224 */ /* 0x100fe200008e068d */
[-C--:B------:R-:W-:Y:S01]  /*8f60*/  IADD3 R8, P1, PT, R9, R140.reuse, RZ ;  /* 0x0000008c09087210 */ /* 0x080fe20007f3e0ff */
[C---:B------:R-:W-:Y:S02]  /*8f70*/  VIADD R19, R23.reuse, 0xffffffff ;  /* 0xffffffff17137836 */ /* 0x040fe40000000000 */
[----:B------:R-:W-:Y:S01]  /*8f80*/  VIADD R25, R23, 0x2 ;  /* 0x0000000217197836 */ /* 0x000fe20000000000 */
[----:B------:R1:W2:Y:S01]  /*8f90*/  LDG.E.U8 R20, desc[UR4][R4.64] ;  /* 0x0000000404147981 */ /* 0x0002a2000c1e1100 */
[--C-:B------:R-:W-:Y:S02]  /*8fa0*/  IMAD.X R17, RZ, RZ, R141.reuse, P2 ;  /* 0x000000ffff117224 */ /* 0x100fe400010e068d */
[----:B------:R-:W-:Y:S01]  /*8fb0*/  IMAD.X R9, RZ, RZ, R141, P1 ;  /* 0x000000ffff097224 */ /* 0x000fe200008e068d */
[-C--:B------:R-:W-:Y:S01]  /*8fc0*/  IADD3 R18, P1, PT, R19, R140.reuse, RZ ;  /* 0x0000008c13127210 */ /* 0x080fe20007f3e0ff */
[----:B------:R-:W-:Y:S01]  /*8fd0*/  VIADD R7, R23, 0x4 ;  /* 0x0000000417077836 */ /* 0x000fe20000000000 */
[----:B------:R-:W-:Y:S01]  /*8fe0*/  IADD3 R6, P2, PT, R25, R140, RZ ;  /* 0x0000008c19067210 */ /* 0x000fe20007f5e0ff */
[C---:B------:R-:W-:Y:S01]  /*8ff0*/  VIADD R27, R23.reuse, 0x1 ;  /* 0x00000001171b7836 */ /* 0x040fe20000000000 */
[----:B------:R3:W4:Y:S01]  /*9000*/  LDG.E.U8 R21, desc[UR4][R16.64] ;  /* 0x0000000410157981 */ /* 0x000722000c1e1100 */
[----:B------:R-:W-:-:S02]  /*9010*/  VIADD R25, R23, 0x3 ;  /* 0x0000000317197836 */ /* 0x000fc40000000000 */
[----:B------:R-:W-:Y:S01]  /*9020*/  IMAD.X R19, RZ, RZ, R141, P1 ;  /* 0x000000ffff137224 */ /* 0x000fe200008e068d */
[----:B------:R5:W4:Y:S01]  /*9030*/  LDG.E.U8 R24, desc[UR4][R8.64] ;  /* 0x0000000408187981 */ /* 0x000b22000c1e1100 */
[----:B-1----:R-:W-:-:S04]  /*9040*/  IADD3 R4, P1, PT, R27, R140, RZ ;  /* 0x0000008c1b047210 */ /* 0x002fc80007f3e0ff */
[----:B------:R-:W2:Y:S01]  /*9050*/  LDG.E.U8 R19, desc[UR4][R18.64] ;  /* 0x0000000412137981 */ /* 0x000ea2000c1e1100 */
[-C--:B---3--:R-:W-:Y:S01]  /*9060*/  IADD3 R16, P3, PT, R7, R140.reuse, RZ ;  /* 0x0000008c07107210 */ /* 0x088fe20007f7e0ff */
[--C-:B------:R-:W-:Y:S01]  /*9070*/  IMAD.X R7, RZ, RZ, R141.reuse, P2 ;  /* 0x000000ffff077224 */ /* 0x100fe200010e068d */
[----:B-----5:R-:W-:Y:S01]  /*9080*/  IADD3 R8, P2, PT, R25, R140, RZ ;  /* 0x0000008c19087210 */ /* 0x020fe20007f5e0ff */
[----:B------:R-:W-:-:S03]  /*9090*/  IMAD.X R5, RZ, RZ, R141, P1 ;  /* 0x000000ffff057224 */ /* 0x000fc600008e068d */
[----:B------:R-:W3:Y:S01]  /*90a0*/  LDG.E.U8 R6, desc[UR4][R6.64] ;  /* 0x0000000406067981 */ /* 0x000ee2000c1e1100 */
[--C-:B------:R-:W-:Y:S02]  /*90b0*/  IMAD.X R17, RZ, RZ, R141.reuse, P3 ;  /* 0x000000ffff117224 */ /* 0x100fe400018e068d */
[----:B------:R-:W-:Y:S01]  /*90c0*/  IMAD.X R9, RZ, RZ, R141, P2 ;  /* 0x000000ffff097224 */ /* 0x000fe200010e068d */
[----:B------:R-:W3:Y:S04]  /*90d0*/  LDG.E.U8 R5, desc[UR4][R4.64] ;  /* 0x0000000404057981 */ /* 0x000ee8000c1e1100 */
[----:B------:R-:W5:Y:S04]  /*90e0*/  LDG.E.U8 R16, desc[UR4][R16.64] ;  /* 0x0000000410107981 */ /* 0x000f68000c1e1100 */
[----:B------:R-:W5:Y:S01]  /*90f0*/  LDG.E.U8 R9, desc[UR4][R8.64] ;  /* 0x0000000408097981 */ /* 0x000f62000c1e1100 */
[----:B------:R-:W-:Y:S01]  /*9100*/  PLOP3.LUT P1, PT, PT, PT, PT, 0x8, 0x80 ;  /* 0x000000000080781c */ /* 0x000fe20003f2e170 */
[----:B------:R-:W-:-:S02]  /*9110*/  VIADD R22, R22, 0x8 ;  /* 0x0000000816167836 */ /* 0x000fc40000000000 */
[----:B------:R-:W-:Y:S01]  /*9120*/  VIADD R23, R23, 0x8 ;  /* 0x0000000817177836 */ /* 0x000fe20000000000 */
[----:B----4-:R-:W-:Y:S02]  /*9130*/  PRMT R21, R24, 0x3340, R21 ;  /* 0x0000334018157816 */ /* 0x010fe40000000015 */
[----:B--2---:R-:W-:-:S04]  /*9140*/  PRMT R20, R19, 0x3340, R20 ;  /* 0x0000334013147816 */ /* 0x004fc80000000014 */
[----:B------:R-:W-:Y:S02]  /*9150*/  PRMT R20, R21, 0x5410, R20 ;  /* 0x0000541015147816 */ /* 0x000fe40000000014 */
[----:B---3--:R-:W-:Y:S02]  /*9160*/  PRMT R19, R5, 0x3340, R6 ;  /* 0x0000334005137816 */ /* 0x008fe40000000006 */
[----:B-----5:R-:W-:-:S04]  /*9170*/  PRMT R18, R9, 0x3340, R16 ;  /* 0x0000334009127816 */ /* 0x020fc80000000010 */
[----:B------:R-:W-:Y:S01]  /*9180*/  PRMT R18, R19, 0x5410, R18 ;  /* 0x0000541013127816 */ /* 0x000fe20000000012 */
[----:B------:R-:W-:Y:S04]  /*9190*/  STL [R11], R20 ;  /* 0x000000140b007387 */ /* 0x000fe80000100800 */
[----:B------:R1:W-:Y:S02]  /*91a0*/  STL [R11+0x4], R18 ;  /* 0x000004120b007387 */ /* 0x0003e40000100800 */
[----:B-1----:R-:W-:-:S07]  /*91b0*/  VIADD R11, R11, 0x8 ;  /* 0x000000080b0b7836 */ /* 0x002fce0000000000 */
.L_x_44:
[----:B------:R-:W-:Y:S05]  /*91c0*/  BSYNC.RECONVERGENT B4 ;  /* 0x0000000000047941 */ /* 0x000fea0003800200 */
.L_x_43:
[----:B------:R-:W-:-:S13]  /*91d0*/  ISETP.NE.OR P1, PT, R22, RZ, P1 ;  /* 0x000000ff1600720c */ /* 0x000fda0000f25670 */
[----:B------:R-:W-:Y:S05]  /*91e0*/  @!P1 BREAK.RELIABLE B1 ;  /* 0x0000000000019942 */ /* 0x000fea0003800100 */
[----:B------:R-:W-:Y:S05]  /*91f0*/  @!P1 BRA `(.L_x_37) ;  /* 0x0000000000649947 */ /* 0x000fea0003800000 */
.L_x_39:
[----:B------:R-:W-:Y:S05]  /*9200*/  BSYNC.RELIABLE B1 ;  /* 0x0000000000017941 */ /* 0x000fea0003800100 */
.L_x_38:
[CC--:B------:R-:W-:Y:S01]  /*9210*/  IADD3 R16, P1, PT, R23.reuse, R140.reuse, RZ ;  /* 0x0000008c17107210 */ /* 0x0c0fe20007f3e0ff */
[C---:B------:R-:W-:Y:S02]  /*9220*/  VIADD R5, R23.reuse, 0xfffffffd ;  /* 0xfffffffd17057836 */ /* 0x040fe40000000000 */
[C---:B------:R-:W-:Y:S02]  /*9230*/  VIADD R9, R23.reuse, 0xffffffff ;  /* 0xffffffff17097836 */ /* 0x040fe40000000000 */
[----:B------:R-:W-:Y:S02]  /*9240*/  VIADD R7, R23, 0xfffffffe ;  /* 0xfffffffe17077836 */ /* 0x000fe40000000000 */
[----:B------:R-:W-:Y:S01]  /*9250*/  IMAD.X R17, RZ, RZ, R141, P1 ;  /* 0x000000ffff117224 */ /* 0x000fe200008e068d */
[-C--:B------:R-:W-:Y:S02]  /*9260*/  IADD3 R4, P1, PT, R5, R140.reuse, RZ ;  /* 0x0000008c05047210 */ /* 0x080fe40007f3e0ff */
[----:B------:R-:W-:-:S02]  /*9270*/  IADD3 R8, P3, PT, R9, R140, RZ ;  /* 0x0000008c09087210 */ /* 0x000fc40007f7e0ff */
[----:B------:R-:W-:Y:S01]  /*9280*/  IADD3 R6, P2, PT, R7, R140, RZ ;  /* 0x0000008c07067210 */ /* 0x000fe20007f5e0ff */
[--C-:B------:R-:W-:Y:S01]  /*9290*/  IMAD.X R5, RZ, RZ, R141.reuse, P1 ;  /* 0x000000ffff057224 */ /* 0x100fe200008e068d */
[----:B------:R-:W2:Y:S01]  /*92a0*/  LDG.E.U8 R16, desc[UR4][R16.64] ;  /* 0x0000000410107981 */ /* 0x000ea2000c1e1100 */
[--C-:B------:R-:W-:Y:S02]  /*92b0*/  IMAD.X R9, RZ, RZ, R141.reuse, P3 ;  /* 0x000000ffff097224 */ /* 0x100fe400018e068d */
[----:B------:R-:W-:Y:S02]  /*92c0*/  IMAD.X R7, RZ, RZ, R141, P2 ;  /* 0x000000ffff077224 */ /* 0x000fe400010e068d */
[----:B------:R-:W3:Y:S04]  /*92d0*/  LDG.E.U8 R5, desc[UR4][R4.64] ;  /* 0x0000000404057981 */ /* 0x000ee8000c1e1100 */
[----:B------:R-:W3:Y:S04]  /*92e0*/  LDG.E.U8 R6, desc[UR4][R6.64] ;  /* 0x0000000406067981 */ /* 0x000ee8000c1e1100 */
[----:B------:R-:W2:Y:S01]  /*92f0*/  LDG.E.U8 R9, desc[UR4][R8.64] ;  /* 0x0000000408097981 */ /* 0x000ea2000c1e1100 */
[----:B------:R-:W-:-:S05]  /*9300*/  VIADD R22, R22, 0x4 ;  /* 0x0000000416167836 */ /* 0x000fca0000000000 */
[----:B------:R-:W-:Y:S01]  /*9310*/  ISETP.NE.AND P1, PT, R22, RZ, PT ;  /* 0x000000ff1600720c */ /* 0x000fe20003f25270 */
[----:B------:R-:W-:Y:S01]  /*9320*/  VIADD R23, R23, 0x4 ;  /* 0x0000000417177836 */ /* 0x000fe20000000000 */
[----:B---3--:R-:W-:Y:S02]  /*9330*/  PRMT R19, R5, 0x3340, R6 ;  /* 0x0000334005137816 */ /* 0x008fe40000000006 */
[----:B--2---:R-:W-:-:S04]  /*9340*/  PRMT R18, R9, 0x3340, R16 ;  /* 0x0000334009127816 */ /* 0x004fc80000000010 */
[----:B------:R-:W-:-:S05]  /*9350*/  PRMT R18, R19, 0x5410, R18 ;  /* 0x0000541013127816 */ /* 0x000fca0000000012 */
[----:B------:R1:W-:Y:S02]  /*9360*/  STL [R11], R18 ;  /* 0x000000120b007387 */ /* 0x0003e40000100800 */
[----:B-1----:R-:W-:Y:S01]  /*9370*/  VIADD R11, R11, 0x4 ;  /* 0x000000040b0b7836 */ /* 0x002fe20000000000 */
[----:B------:R-:W-:Y:S06]  /*9380*/  @P1 BRA `(.L_x_38) ;  /* 0xfffffffc00a01947 */ /* 0x000fec000383ffff */
.L_x_37:
[----:B------:R-:W-:Y:S05]  /*9390*/  BSYNC.RECONVERGENT B2 ;  /* 0x0000000000027941 */ /* 0x000fea0003800200 */
.L_x_36:
[----:B------:R-:W-:-:S13]  /*93a0*/  ISETP.NE.AND P1, PT, R13, RZ, PT ;  /* 0x000000ff0d00720c */ /* 0x000fda0003f25270 */
[----:B------:R-:W-:Y:S05]  /*93b0*/  @!P1 BRA `(.L_x_35) ;  /* 0x0000000000309947 */ /* 0x000fea0003800000 */
[----:B------:R-:W-:Y:S02]  /*93c0*/  IMAD.MOV R13, RZ, RZ, -R13 ;  /* 0x000000ffff0d7224 */ /* 0x000fe400078e0a0d */
[----:B------:R-:W-:Y:S02]  /*93d0*/  IMAD.IADD R3, R14, 0x1, R3 ;  /* 0x000000010e037824 */ /* 0x000fe400078e0203 */
[----:B------:R-:W-:-:S07]  /*93e0*/  IMAD.IADD R7, R1, 0x1, R14 ;  /* 0x0000000101077824 */ /* 0x000fce00078e020e */
.L_x_45:
[----:B------:R-:W-:-:S05]  /*93f0*/  IADD3 R4, P1, PT, R3, R140, RZ ;  /* 0x0000008c03047210 */ /* 0x000fca0007f3e0ff */
[----:B------:R-:W-:-:S05]  /*9400*/  IMAD.X R5, RZ, RZ, R141, P1 ;  /* 0x000000ffff057224 */ /* 0x000fca00008e068d */
[----:B------:R-:W2:Y:S01]  /*9410*/  LDG.E.U8 R4, desc[UR4][R4.64] ;  /* 0x0000000404047981 */ /* 0x000ea2000c1e1100 */
[----:B------:R-:W-:Y:S02]  /*9420*/  VIADD R13, R13, 0x1 ;  /* 0x000000010d0d7836 */ /* 0x000fe40000000000 */
[----:B------:R-:W-:-:S03]  /*9430*/  VIADD R3, R3, 0x1 ;  /* 0x0000000103037836 */ /* 0x000fc60000000000 */
[----:B------:R-:W-:Y:S01]  /*9440*/  ISETP.NE.AND P1, PT, R13, RZ, PT ;  /* 0x000000ff0d00720c */ /* 0x000fe20003f25270 */
[----:B--2---:R1:W-:Y:S02]  /*9450*/  STL.U8 [R7], R4 ;  /* 0x0000000407007387 */ /* 0x0043e40000100000 */
[----:B-1----:R-:W-:-:S10]  /*9460*/  VIADD R7, R7, 0x1 ;  /* 0x0000000107077836 */ /* 0x002fd40000000000 */
[----:B------:R-:W-:Y:S05]  /*9470*/  @P1 BRA `(.L_x_45) ;  /* 0xfffffffc00dc1947 */ /* 0x000fea000383ffff */
.L_x_35:
[----:B------:R-:W-:Y:S05]  /*9480*/  BSYNC.RECONVERGENT B3 ;  /* 0x0000000000037941 */ /* 0x000fea0003800200 */
.L_x_34:
[----:B------:R-:W-:Y:S02]  /*9490*/  IMAD.MOV.U32 R9, RZ, RZ, 0x1 ;  /* 0x00000001ff097424 */ /* 0x000fe400078e00ff */
[----:B------:R-:W-:-:S05]  /*94a0*/  IMAD.IADD R8, R1, 0x1, R2 ;  /* 0x0000000101087824 */ /* 0x000fca00078e0202 */
[----:B------:R1:W-:Y:S04]  /*94b0*/  STL.U8 [R8], R9 ;  /* 0x0000000908007387 */ /* 0x0003e80000100000 */
[----:B------:R-:W2:Y:S04]  /*94c0*/  LDL.64 R46, [R1] ;  /* 0x00000000012e7983 */ /* 0x000ea80000100a00 */
[----:B------:R-:W3:Y:S04]  /*94d0*/  LDL.64 R24, [R1+0x8] ;  /* 0x0000080001187983 */ /* 0x000ee80000100a00 */
[----:B------:R-:W4:Y:S04]  /*94e0*/  LDL.64 R26, [R1+0x10] ;  /* 0x00001000011a7983 */ /* 0x000f280000100a00 */
[----:B------:R-:W5:Y:S04]  /*94f0*/  LDL.64 R22, [R1+0x18] ;  /* 0x0000180001167983 */ /* 0x000f680000100a00 */
[----:B------:R-:W5:Y:S04]  /*9500*/  LDL.64 R2, [R1+0x20] ;  /* 0x0000200001027983 */ /* 0x000f680000100a00 */
[----:B------:R-:W5:Y:S04]  /*9510*/  LDL.64 R4, [R1+0x28] ;  /* 0x0000280001047983 */ /* 0x000f680000100a00 */
[----:B------:R-:W5:Y:S04]  /*9520*/  LDL.64 R28, [R1+0x80] ;  /* 0x00008000011c7983 */ /* 0x000f680000100a00 */
[----:B------:R-:W5:Y:S04]  /*9530*/  LDL.64 R42, [R1+0x38] ;  /* 0x00003800012a7983 */ /* 0x000f680000100a00 */
[----:B------:R-:W5:Y:S04]  /*9540*/  LDL.64 R44, [R1+0x48] ;  /* 0x00004800012c7983 */ /* 0x000f680000100a00 */
[----:B------:R-:W5:Y:S01]  /*9550*/  LDL.64 R20, [R1+0x78] ;  /* 0x0000780001147983 */ /* 0x000f620000100a00 */
[----:B--2---:R-:W-:-:S05]  /*9560*/  PRMT R6, R47, 0x7771, RZ ;  /* 0x000077712f067816 */ /* 0x004fca00000000ff */
[----:B------:R-:W-:Y:S01]  /*9570*/  IMAD.SHL.U32 R7, R6, 0x100, RZ ;  /* 0x0000010006077824 */ /* 0x000fe200078e00ff */
[----:B------:R-:W-:-:S04]  /*9580*/  PRMT R6, R47, 0x7770, RZ ;  /* 0x000077702f067816 */ /* 0x000fc800000000ff */
[----:B------:R-:W-:Y:S02]  /*9590*/  LOP3.LUT R13, R7, 0xff00, RZ, 0xc0, !PT ;  /* 0x0000ff00070d7812 */ /* 0x000fe400078ec0ff */
[----:B---3--:R-:W-:Y:S02]  /*95a0*/  PRMT R7, R25, 0x7771, RZ ;  /* 0x0000777119077816 */ /* 0x008fe400000000ff */
[----:B------:R-:W-:-:S03]  /*95b0*/  LOP3.LUT R13, R13, 0xff, R6, 0xf8, !PT ;  /* 0x000000ff0d0d7812 */ /* 0x000fc600078ef806 */
[----:B-1----:R-:W-:Y:S01]  /*95c0*/  IMAD.SHL.U32 R9, R7, 0x100, RZ ;  /* 0x0000010007097824 */ /* 0x002fe200078e00ff */
[----:B------:R-:W-:Y:S01]  /*95d0*/  PRMT R11, R25, 0x7770, RZ ;  /* 0x00007770190b7816 */ /* 0x000fe200000000ff */
[----:B------:R-:W2:Y:S01]  /*95e0*/  LDL.64 R6, [R1+0x30] ;  /* 0x0000300001067983 */ /* 0x000ea20000100a00 */
[----:B------:R-:W-:Y:S02]  /*95f0*/  PRMT R8, R47, 0x7772, RZ ;  /* 0x000077722f087816 */ /* 0x000fe400000000ff */
[----:B------:R-:W-:Y:S02]  /*9600*/  LOP3.LUT R14, R9, 0xff00, RZ, 0xc0, !PT ;  /* 0x0000ff00090e7812 */ /* 0x000fe400078ec0ff */
[C---:B------:R-:W-:Y:S01]  /*9610*/  PRMT R9, R25.reuse, 0x7772, RZ ;  /* 0x0000777219097816 */ /* 0x040fe200000000ff */
[----:B------:R-:W-:Y:S01]  /*9620*/  IMAD.U32 R8, R8, 0x10000, RZ ;  /* 0x0001000008087824 */ /* 0x000fe200078e00ff */
[----:B------:R-:W-:Y:S02]  /*9630*/  PRMT R25, R25, 0x7773, RZ ;  /* 0x0000777319197816 */ /* 0x000fe400000000ff */
[----:B------:R-:W-:Y:S01]  /*9640*/  LOP3.LUT R14, R14, 0xff, R11, 0xf8, !PT ;  /* 0x000000ff0e0e7812 */ /* 0x000fe200078ef80b */
[----:B------:R-:W-:Y:S01]  /*9650*/  IMAD.U32 R9, R9, 0x10000, RZ ;  /* 0x0001000009097824 */ /* 0x000fe200078e00ff */
[----:B------:R-:W-:Y:S01]  /*9660*/  PRMT R47, R47, 0x7773, RZ ;  /* 0x000077732f2f7816 */ /* 0x000fe200000000ff */
[----:B------:R-:W-:Y:S01]  /*9670*/  IMAD.SHL.U32 R25, R25, 0x1000000, RZ ;  /* 0x0100000019197824 */ /* 0x000fe200078e00ff */
[----:B----4-:R-:W-:-:S02]  /*9680*/  PRMT R16, R27, 0x7770, RZ ;  /* 0x000077701b107816 */ /* 0x010fc400000000ff */
[----:B------:R-:W-:Y:S01]  /*9690*/  LOP3.LUT R14, R14, 0xff0000, R9, 0xf8, !PT ;  /* 0x00ff00000e0e7812 */ /* 0x000fe200078ef809 */
[----:B------:R-:W-:Y:S01]  /*96a0*/  IMAD.SHL.U32 R47, R47, 0x1000000, RZ ;  /* 0x010000002f2f7824 */ /* 0x000fe200078e00ff */
[----:B------:R-:W-:Y:S02]  /*96b0*/  PRMT R9, R27, 0x7771, RZ ;  /* 0x000077711b097816 */ /* 0x000fe400000000ff */
[----:B------:R-:W-:Y:S02]  /*96c0*/  LOP3.LUT R48, R48, R25, R14, 0x1e, !PT ;  /* 0x0000001930307212 */ /* 0x000fe400078e1e0e */
[----:B-----5:R-:W-:Y:S01]  /*96d0*/  PRMT R14, R23, 0x7771, RZ ;  /* 0x00007771170e7816 */ /* 0x020fe200000000ff */
[----:B------:R-:W-:Y:S01]  /*96e0*/  IMAD.SHL.U32 R9, R9, 0x100, RZ ;  /* 0x0000010009097824 */ /* 0x000fe200078e00ff */
[----:B------:R-:W-:Y:S02]  /*96f0*/  PRMT R11, R27, 0x7772, RZ ;  /* 0x000077721b0b7816 */ /* 0x000fe400000000ff */
[----:B------:R-:W-:Y:S01]  /*9700*/  LOP3.LUT R8, R13, 0xff0000, R8, 0xf8, !PT ;  /* 0x00ff00000d087812 */ /* 0x000fe200078ef808 */
[----:B------:R-:W-:Y:S01]  /*9710*/  IMAD.SHL.U32 R14, R14, 0x100, RZ ;  /* 0x000001000e0e7824 */ /* 0x000fe200078e00ff */
[----:B------:R-:W-:Y:S01]  /*9720*/  LOP3.LUT R9, R9, 0xff00, RZ, 0xc0, !PT ;  /* 0x0000ff0009097812 */ /* 0x000fe200078ec0ff */
[----:B------:R-:W-:Y:S01]  /*9730*/  IMAD.U32 R11, R11, 0x10000, RZ ;  /* 0x000100000b0b7824 */ /* 0x000fe200078e00ff */
[----:B------:R-:W-:-:S02]  /*9740*/  PRMT R27, R27, 0x7773, RZ ;  /* 0x000077731b1b7816 */ /* 0x000fc400000000ff */
[----:B------:R-:W-:Y:S02]  /*9750*/  LOP3.LUT R16, R9, 0xff, R16, 0xf8, !PT ;  /* 0x000000ff09107812 */ /* 0x000fe400078ef810 */
[----:B------:R-:W-:Y:S02]  /*9760*/  PRMT R13, R23, 0x7770, RZ ;  /* 0x00007770170d7816 */ /* 0x000fe400000000ff */
[----:B------:R-:W-:Y:S02]  /*9770*/  LOP3.LUT R14, R14, 0xff00, RZ, 0xc0, !PT ;  /* 0x0000ff000e0e7812 */ /* 0x000fe400078ec0ff */
[----:B------:R-:W-:Y:S01]  /*9780*/  LOP3.LUT R49, R49, R47, R8, 0x1e, !PT ;  /* 0x0000002f31317212 */ /* 0x000fe200078e1e08 */
[----:B------:R-:W-:Y:S01]  /*9790*/  IMAD.SHL.U32 R27, R27, 0x1000000, RZ ;  /* 0x010000001b1b7824 */ /* 0x000fe200078e00ff */
[----:B------:R-:W3:Y:S01]  /*97a0*/  LDL.64 R8, [R1+0x40] ;  /* 0x0000400001087983 */ /* 0x000ee20000100a00 */
[----:B------:R-:W-:Y:S02]  /*97b0*/  LOP3.LUT R47, R16, 0xff0000, R11, 0xf8, !PT ;  /* 0x00ff0000102f7812 */ /* 0x000fe400078ef80b */
[----:B------:R-:W-:-:S02]  /*97c0*/  PRMT R11, R23, 0x7772, RZ ;  /* 0x00007772170b7816 */ /* 0x000fc400000000ff */
[----:B------:R-:W-:Y:S02]  /*97d0*/  LOP3.LUT R14, R14, 0xff, R13, 0xf8, !PT ;  /* 0x000000ff0e0e7812 */ /* 0x000fe400078ef80d */
[----:B------:R-:W-:Y:S01]  /*97e0*/  PRMT R13, R3, 0x7771, RZ ;  /* 0x00007771030d7816 */ /* 0x000fe200000000ff */
[----:B------:R-:W-:Y:S01]  /*97f0*/  IMAD.U32 R11, R11, 0x10000, RZ ;  /* 0x000100000b0b7824 */ /* 0x000fe200078e00ff */
[----:B------:R-:W-:-:S03]  /*9800*/  LOP3.LUT R47, R10, R27, R47, 0x1e, !PT ;  /* 0x0000001b0a2f7212 */ /* 0x000fc600078e1e2f */
[----:B------:R-:W-:Y:S01]  /*9810*/  IMAD.SHL.U32 R10, R13, 0x100, RZ ;  /* 0x000001000d0a7824 */ /* 0x000fe200078e00ff */
[----:B------:R-:W-:Y:S02]  /*9820*/  LOP3.LUT R16, R14, 0xff0000, R11, 0xf8, !PT ;  /* 0x00ff00000e107812 */ /* 0x000fe400078ef80b */
[----:B------:R-:W-:Y:S02]  /*9830*/  PRMT R11, R23, 0x7773, RZ ;  /* 0x00007773170b7816 */ /* 0x000fe400000000ff */
[----:B------:R-:W-:Y:S02]  /*9840*/  LOP3.LUT R14, R10, 0xff00, RZ, 0xc0, !PT ;  /* 0x0000ff000a0e7812 */ /* 0x000fe400078ec0ff */
[C---:B------:R-:W-:Y:S02]  /*9850*/  PRMT R10, R3.reuse, 0x7772, RZ ;  /* 0x00007772030a7816 */ /* 0x040fe400000000ff */
[----:B------:R-:W-:Y:S01]  /*9860*/  PRMT R13, R3, 0x7770, RZ ;  /* 0x00007770030d7816 */ /* 0x000fe200000000ff */
[----:B------:R-:W-:-:S02]  /*9870*/  IMAD.SHL.U32 R11, R11, 0x1000000, RZ ;  /* 0x010000000b0b7824 */ /* 0x000fc400078e00ff */
[----:B------:R-:W-:Y:S01]  /*9880*/  IMAD.U32 R10, R10, 0x10000, RZ ;  /* 0x000100000a0a7824 */ /* 0x000fe200078e00ff */
[----:B------:R-:W-:Y:S02]  /*9890*/  LOP3.LUT R13, R14, 0xff, R13, 0xf8, !PT ;  /* 0x000000ff0e0d7812 */ /* 0x000fe400078ef80d */
[----:B------:R-:W-:Y:S02]  /*98a0*/  LOP3.LUT R30, R30, R11, R16, 0x1e, !PT ;  /* 0x0000000b1e1e7212 */ /* 0x000fe400078e1e10 */
[----:B------:R-:W-:Y:S02]  /*98b0*/  PRMT R3, R3, 0x7773, RZ ;  /* 0x0000777303037816 */ /* 0x000fe400000000ff */
[----:B------:R-:W-:Y:S02]  /*98c0*/  LOP3.LUT R16, R13, 0xff0000, R10, 0xf8, !PT ;  /* 0x00ff00000d107812 */ /* 0x000fe400078ef80a */
[----:B------:R-:W-:Y:S01]  /*98d0*/  PRMT R13, R5, 0x7771, RZ ;  /* 0x00007771050d7816 */ /* 0x000fe200000000ff */
[----:B------:R-:W4:Y:S01]  /*98e0*/  LDL.64 R10, [R1+0x50] ;  /* 0x00005000010a7983 */ /* 0x000f220000100a00 */
[----:B------:R-:W-:-:S03]  /*98f0*/  IMAD.SHL.U32 R3, R3, 0x1000000, RZ ;  /* 0x0100000003037824 */ /* 0x000fc600078e00ff */
[----:B------:R-:W-:Y:S01]  /*9900*/  IMAD.SHL.U32 R14, R13, 0x100, RZ ;  /* 0x000001000d0e7824 */ /* 0x000fe200078e00ff */
[C---:B------:R-:W-:Y:S02]  /*9910*/  PRMT R13, R5.reuse, 0x7770, RZ ;  /* 0x00007770050d7816 */ /* 0x040fe400000000ff */
[----:B------:R-:W-:Y:S02]  /*9920*/  LOP3.LUT R3, R12, R3, R16, 0x1e, !PT ;  /* 0x000000030c037212 */ /* 0x000fe400078e1e10 */
[----:B------:R-:W-:Y:S02]  /*9930*/  LOP3.LUT R14, R14, 0xff00, RZ, 0xc0, !PT ;  /* 0x0000ff000e0e7812 */ /* 0x000fe400078ec0ff */
[----:B------:R-:W-:Y:S02]  /*9940*/  PRMT R12, R5, 0x7772, RZ ;  /* 0x00007772050c7816 */ /* 0x000fe400000000ff */
[----:B------:R-:W-:-:S03]  /*9950*/  LOP3.LUT R17, R14, 0xff, R13, 0xf8, !PT ;  /* 0x000000ff0e117812 */ /* 0x000fc600078ef80d */
[----:B------:R-:W-:Y:S02]  /*9960*/  IMAD.U32 R14, R12, 0x10000, RZ ;  /* 0x000100000c0e7824 */ /* 0x000fe400078e00ff */
[----:B------:R-:W5:Y:S03]  /*9970*/  LDL.64 R12, [R1+0x58] ;  /* 0x00005800010c7983 */ /* 0x000f660000100a00 */
[----:B------:R-:W-:Y:S02]  /*9980*/  LOP3.LUT R78, R17, 0xff0000, R14, 0xf8, !PT ;  /* 0x00ff0000114e7812 */ /* 0x000fe400078ef80e */
[----:B------:R-:W-:Y:S01]  /*9990*/  PRMT R14, R5, 0x7773, RZ ;  /* 0x00007773050e7816 */ /* 0x000fe200000000ff */
[----:B------:R-:W5:Y:S01]  /*99a0*/  LDL.64 R16, [R1+0x68] ;  /* 0x0000680001107983 */ /* 0x000f620000100a00 */
[----:B------:R-:W-:-:S03]  /*99b0*/  PRMT R5, R29, 0x7771, RZ ;  /* 0x000077711d057816 */ /* 0x000fc600000000ff */
[----:B------:R-:W-:Y:S02]  /*99c0*/  IMAD.SHL.U32 R14, R14, 0x1000000, RZ ;  /* 0x010000000e0e7824 */ /* 0x000fe400078e00ff */
[----:B------:R-:W-:-:S03]  /*99d0*/  IMAD.SHL.U32 R5, R5, 0x100, RZ ;  /* 0x0000010005057824 */ /* 0x000fc600078e00ff */
[----:B------:R-:W-:Y:S02]  /*99e0*/  LOP3.LUT R78, R15, R14, R78, 0x1e, !PT ;  /* 0x0000000e0f4e7212 */ /* 0x000fe400078e1e4e */
[----:B------:R-:W5:Y:S01]  /*99f0*/  LDL.64 R14, [R1+0x60] ;  /* 0x00006000010e7983 */ /* 0x000f620000100a00 */
[----:B------:R-:W-:Y:S02]  /*9a00*/  LOP3.LUT R18, R5, 0xff00, RZ, 0xc0, !PT ;  /* 0x0000ff0005127812 */ /* 0x000fe400078ec0ff */
[----:B------:R-:W-:-:S04]  /*9a10*/  PRMT R5, R29, 0x7770, RZ ;  /* 0x000077701d057816 */ /* 0x000fc800000000ff */
[----:B------:R-:W-:Y:S02]  /*9a20*/  LOP3.LUT R18, R18, 0xff, R5, 0xf8, !PT ;  /* 0x000000ff12127812 */ /* 0x000fe400078ef805 */
[C---:B------:R-:W-:Y:S02]  /*9a30*/  PRMT R5, R29.reuse, 0x7772, RZ ;  /* 0x000077721d057816 */ /* 0x040fe400000000ff */
[----:B------:R-:W-:-:S03]  /*9a40*/  PRMT R29, R29, 0x7773, RZ ;  /* 0x000077731d1d7816 */ /* 0x000fc600000000ff */
[----:B------:R-:W-:Y:S02]  /*9a50*/  IMAD.U32 R5, R5, 0x10000, RZ ;  /* 0x0001000005057824 */ /* 0x000fe400078e00ff */
[----:B------:R-:W-:-:S03]  /*9a60*/  IMAD.SHL.U32 R29, R29, 0x1000000, RZ ;  /* 0x010000001d1d7824 */ /* 0x000fc600078e00ff */
[----:B------:R-:W-:-:S04]  /*9a70*/  LOP3.LUT R18, R18, 0xff0000, R5, 0xf8, !PT ;  /* 0x00ff000012127812 */ /* 0x000fc800078ef805 */
[----:B------:R-:W-:Y:S02]  /*9a80*/  LOP3.LUT R29, R29, 0x80000000, R18, 0xfe, !PT ;  /* 0x800000001d1d7812 */ /* 0x000fe400078efe12 */
[----:B------:R-:W5:Y:S01]  /*9a90*/  LDL.64 R18, [R1+0x70] ;  /* 0x0000700001127983 */ /* 0x000f620000100a00 */
[----:B------:R-:W-:Y:S02]  /*9aa0*/  LOP3.LUT R31, R31, R22, RZ, 0x3c, !PT ;  /* 0x000000161f1f7212 */ /* 0x000fe400078e3cff */
[----:B------:R-:W-:Y:S02]  /*9ab0*/  LOP3.LUT R81, R81, R24, RZ, 0x3c, !PT ;  /* 0x0000001851517212 */ /* 0x000fe400078e3cff */
[----:B------:R-:W-:Y:S02]  /*9ac0*/  LOP3.LUT R85, R85, R28, RZ, 0x3c, !PT ;  /* 0x0000001c55557212 */ /* 0x000fe400078e3cff */
[----:B------:R-:W-:Y:S02]  /*9ad0*/  LOP3.LUT R28, R0, R29, RZ, 0x3c, !PT ;  /* 0x0000001d001c7212 */ /* 0x000fe400078e3cff */
[----:B------:R-:W-:Y:S01]  /*9ae0*/  LOP3.LUT R0, R83, R26, RZ, 0x3c, !PT ;  /* 0x0000001a53007212 */ /* 0x000fe200078e3cff */
[----:B------:R-:W-:Y:S01]  /*9af0*/  BSSY.RECONVERGENT B1, `(.L_x_46) ;  /* 0x0000142000017945 */ /* 0x000fe20003800200 */
[----:B------:R-:W-:Y:S01]  /*9b00*/  LOP3.LUT R46, R79, R46, RZ, 0x3c, !PT ;  /* 0x0000002e4f2e7212 */ /* 0x000fe200078e3cff */
[----:B------:R-:W-:Y:S01]  /*9b10*/  IMAD.MOV.U32 R29, RZ, RZ, RZ ;  /* 0x000000ffff1d7224 */ /* 0x000fe200078e00ff */
[----:B------:R-:W-:-:S02]  /*9b20*/  LOP3.LUT R2, R71, R2, RZ, 0x3c, !PT ;  /* 0x0000000247027212 */ /* 0x000fc400078e3cff */
[----:B------:R-:W-:Y:S02]  /*9b30*/  LOP3.LUT R51, R51, R20, RZ, 0x3c, !PT ;  /* 0x0000001433337212 */ /* 0x000fe400078e3cff */
[----:B--2---:R-:W-:-:S05]  /*9b40*/  PRMT R5, R7, 0x7771, RZ ;  /* 0x0000777107057816 */ /* 0x004fca00000000ff */
[----:B------:R-:W-:Y:S01]  /*9b50*/  IMAD.SHL.U32 R22, R5, 0x100, RZ ;  /* 0x0000010005167824 */ /* 0x000fe200078e00ff */
[----:B------:R-:W-:Y:S02]  /*9b60*/  LOP3.LUT R5, R70, R4, RZ, 0x3c, !PT ;  /* 0x0000000446057212 */ /* 0x000fe400078e3cff */
[C---:B------:R-:W-:Y:S02]  /*9b70*/  PRMT R4, R7.reuse, 0x7772, RZ ;  /* 0x0000777207047816 */ /* 0x040fe400000000ff */
[----:B------:R-:W-:Y:S02]  /*9b80*/  PRMT R23, R7, 0x7770, RZ ;  /* 0x0000777007177816 */ /* 0x000fe400000000ff */
[----:B------:R-:W-:Y:S01]  /*9b90*/  LOP3.LUT R22, R22, 0xff00, RZ, 0xc0, !PT ;  /* 0x0000ff0016167812 */ /* 0x000fe200078ec0ff */
[----:B------:R-:W-:-:S03]  /*9ba0*/  IMAD.U32 R4, R4, 0x10000, RZ ;  /* 0x0001000004047824 */ /* 0x000fc600078e00ff */
[----:B------:R-:W-:Y:S02]  /*9bb0*/  LOP3.LUT R23, R22, 0xff, R23, 0xf8, !PT ;  /* 0x000000ff16177812 */ /* 0x000fe400078ef817 */
[----:B------:R-:W-:Y:S02]  /*9bc0*/  PRMT R7, R7, 0x7773, RZ ;  /* 0x0000777307077816 */ /* 0x000fe400000000ff */
[----:B------:R-:W-:Y:S02]  /*9bd0*/  LOP3.LUT R23, R23, 0xff0000, R4, 0xf8, !PT ;  /* 0x00ff000017177812 */ /* 0x000fe400078ef804 */
[----:B------:R-:W-:Y:S01]  /*9be0*/  PRMT R4, R43, 0x7771, RZ ;  /* 0x000077712b047816 */ /* 0x000fe200000000ff */
[----:B------:R-:W-:-:S04]  /*9bf0*/  IMAD.SHL.U32 R22, R7, 0x1000000, RZ ;  /* 0x0100000007167824 */ /* 0x000fc800078e00ff */
[----:B------:R-:W-:Y:S01]  /*9c00*/  IMAD.SHL.U32 R4, R4, 0x100, RZ ;  /* 0x0000010004047824 */ /* 0x000fe200078e00ff */
[----:B------:R-:W-:-:S04]  /*9c10*/  LOP3.LUT R69, R69, R22, R23, 0x1e, !PT ;  /* 0x0000001645457212 */ /* 0x000fc800078e1e17 */
[----:B------:R-:W-:Y:S02]  /*9c20*/  LOP3.LUT R25, R4, 0xff00, RZ, 0xc0, !PT ;  /* 0x0000ff0004197812 */ /* 0x000fe400078ec0ff */
[----:B------:R-:W-:Y:S02]  /*9c30*/  PRMT R4, R43, 0x7772, RZ ;  /* 0x000077722b047816 */ /* 0x000fe400000000ff */
[----:B---3--:R-:W-:Y:S02]  /*9c40*/  PRMT R23, R9, 0x7771, RZ ;  /* 0x0000777109177816 */ /* 0x008fe400000000ff */
[----:B------:R-:W-:-:S03]  /*9c50*/  PRMT R22, R43, 0x7770, RZ ;  /* 0x000077702b167816 */ /* 0x000fc600000000ff */
[----:B------:R-:W-:Y:S01]  /*9c60*/  IMAD.SHL.U32 R24, R23, 0x100, RZ ;  /* 0x0000010017187824 */ /* 0x000fe200078e00ff */
[----:B------:R-:W-:Y:S01]  /*9c70*/  LOP3.LUT R26, R25, 0xff, R22, 0xf8, !PT ;  /* 0x000000ff191a7812 */ /* 0x000fe200078ef816 */
[----:B------:R-:W-:Y:S01]  /*9c80*/  IMAD.U32 R23, R4, 0x10000, RZ ;  /* 0x0001000004177824 */ /* 0x000fe200078e00ff */
[C---:B------:R-:W-:Y:S02]  /*9c90*/  PRMT R4, R9.reuse, 0x7772, RZ ;  /* 0x0000777209047816 */ /* 0x040fe400000000ff */
[----:B------:R-:W-:Y:S02]  /*9ca0*/  PRMT R22, R9, 0x7770, RZ ;  /* 0x0000777009167816 */ /* 0x000fe400000000ff */
[----:B------:R-:W-:Y:S02]  /*9cb0*/  LOP3.LUT R25, R24, 0xff00, RZ, 0xc0, !PT ;  /* 0x0000ff0018197812 */ /* 0x000fe400078ec0ff */
[----:B------:R-:W-:Y:S01]  /*9cc0*/  LOP3.LUT R26, R26, 0xff0000, R23, 0xf8, !PT ;  /* 0x00ff00001a1a7812 */ /* 0x000fe200078ef817 */
[----:B------:R-:W-:Y:S01]  /*9cd0*/  IMAD.U32 R23, R4, 0x10000, RZ ;  /* 0x0001000004177824 */ /* 0x000fe200078e00ff */
[----:B------:R-:W-:-:S02]  /*9ce0*/  LOP3.LUT R24, R25, 0xff, R22, 0xf8, !PT ;  /* 0x000000ff19187812 */ /* 0x000fc400078ef816 */
[----:B------:R-:W-:Y:S02]  /*9cf0*/  PRMT R9, R9, 0x7773, RZ ;  /* 0x0000777309097816 */ /* 0x000fe400000000ff */
[----:B------:R-:W-:Y:S02]  /*9d00*/  PRMT R43, R43, 0x7773, RZ ;  /* 0x000077732b2b7816 */ /* 0x000fe400000000ff */
[----:B------:R-:W-:Y:S02]  /*9d10*/  PRMT R22, R45, 0x7771, RZ ;  /* 0x000077712d167816 */ /* 0x000fe400000000ff */
[----:B------:R-:W-:Y:S01]  /*9d20*/  LOP3.LUT R23, R24, 0xff0000, R23, 0xf8, !PT ;  /* 0x00ff000018177812 */ /* 0x000fe200078ef817 */
[----:B------:R-:W-:Y:S02]  /*9d30*/  IMAD.SHL.U32 R24, R9, 0x1000000, RZ ;  /* 0x0100000009187824 */ /* 0x000fe400078e00ff */
[----:B------:R-:W-:Y:S02]  /*9d40*/  IMAD.SHL.U32 R4, R43, 0x1000000, RZ ;  /* 0x010000002b047824 */ /* 0x000fe400078e00ff */
[----:B------:R-:W-:Y:S01]  /*9d50*/  IMAD.SHL.U32 R22, R22, 0x100, RZ ;  /* 0x0000010016167824 */ /* 0x000fe200078e00ff */
[----:B------:R-:W-:-:S02]  /*9d60*/  LOP3.LUT R65, R65, R24, R23, 0x1e, !PT ;  /* 0x0000001841417212 */ /* 0x000fc400078e1e17 */
[----:B------:R-:W-:Y:S02]  /*9d70*/  LOP3.LUT R4, R67, R4, R26, 0x1e, !PT ;  /* 0x0000000443047212 */ /* 0x000fe400078e1e1a */
[----:B----4-:R-:W-:Y:S02]  /*9d80*/  PRMT R24, R11, 0x7771, RZ ;  /* 0x000077710b187816 */ /* 0x010fe400000000ff */
[----:B------:R-:W-:Y:S02]  /*9d90*/  LOP3.LUT R26, R22, 0xff00, RZ, 0xc0, !PT ;  /* 0x0000ff00161a7812 */ /* 0x000fe400078ec0ff */
[C---:B------:R-:W-:Y:S01]  /*9da0*/  PRMT R22, R45.reuse, 0x7772, RZ ;  /* 0x000077722d167816 */ /* 0x040fe200000000ff */
[----:B------:R-:W-:Y:S01]  /*9db0*/  IMAD.SHL.U32 R24, R24, 0x100, RZ ;  /* 0x0000010018187824 */ /* 0x000fe200078e00ff */
[----:B------:R-:W-:-:S03]  /*9dc0*/  PRMT R23, R45, 0x7770, RZ ;  /* 0x000077702d177816 */ /* 0x000fc600000000ff */
[----:B------:R-:W-:Y:S01]  /*9dd0*/  IMAD.U32 R22, R22, 0x10000, RZ ;  /* 0x0001000016167824 */ /* 0x000fe200078e00ff */
[----:B------:R-:W-:Y:S02]  /*9de0*/  LOP3.LUT R27, R26, 0xff, R23, 0xf8, !PT ;  /* 0x000000ff1a1b7812 */ /* 0x000fe400078ef817 */
[----:B------:R-:W-:Y:S02]  /*9df0*/  PRMT R45, R45, 0x7773, RZ ;  /* 0x000077732d2d7816 */ /* 0x000fe400000000ff */
[----:B------:R-:W-:Y:S02]  /*9e00*/  PRMT R23, R11, 0x7770, RZ ;  /* 0x000077700b177816 */ /* 0x000fe400000000ff */
[----:B------:R-:W-:Y:S02]  /*9e10*/  LOP3.LUT R26, R24, 0xff00, RZ, 0xc0, !PT ;  /* 0x0000ff00181a7812 */ /* 0x000fe400078ec0ff */
[----:B------:R-:W-:Y:S01]  /*9e20*/  LOP3.LUT R27, R27, 0xff0000, R22, 0xf8, !PT ;  /* 0x00ff00001b1b7812 */ /* 0x000fe200078ef816 */
[----:B------:R-:W-:Y:S01]  /*9e30*/  IMAD.SHL.U32 R24, R45, 0x1000000, RZ ;  /* 0x010000002d187824 */ /* 0x000fe200078e00ff */
[----:B------:R-:W-:-:S02]  /*9e40*/  PRMT R22, R11, 0x7772, RZ ;  /* 0x000077720b167816 */ /* 0x000fc400000000ff */
[----:B------:R-:W-:Y:S02]  /*9e50*/  LOP3.LUT R26, R26, 0xff, R23, 0xf8, !PT ;  /* 0x000000ff1a1a7812 */ /* 0x000fe400078ef817 */
[----:B-----5:R-:W-:Y:S01]  /*9e60*/  PRMT R23, R13, 0x7771, RZ ;  /* 0x000077710d177816 */ /* 0x020fe200000000ff */
[----:B------:R-:W-:Y:S01]  /*9e70*/  IMAD.U32 R25, R22, 0x10000, RZ ;  /* 0x0001000016197824 */ /* 0x000fe200078e00ff */
[----:B------:R-:W-:Y:S02]  /*9e80*/  LOP3.LUT R22, R63, R24, R27, 0x1e, !PT ;  /* 0x000000183f167212 */ /* 0x000fe400078e1e1b */
[----:B------:R-:W-:Y:S01]  /*9e90*/  PRMT R11, R11, 0x7773, RZ ;  /* 0x000077730b0b7816 */ /* 0x000fe200000000ff */
[----:B------:R-:W-:Y:S01]  /*9ea0*/  IMAD.SHL.U32 R24, R23, 0x100, RZ ;  /* 0x0000010017187824 */ /* 0x000fe200078e00ff */
[----:B------:R-:W-:Y:S02]  /*9eb0*/  LOP3.LUT R26, R26, 0xff0000, R25, 0xf8, !PT ;  /* 0x00ff00001a1a7812 */ /* 0x000fe400078ef819 */
[----:B------:R-:W-:Y:S01]  /*9ec0*/  PRMT R23, R13, 0x7770, RZ ;  /* 0x000077700d177816 */ /* 0x000fe200000000ff */
[----:B------:R-:W-:Y:S01]  /*9ed0*/  IMAD.SHL.U32 R25, R11, 0x1000000, RZ ;  /* 0x010000000b197824 */ /* 0x000fe200078e00ff */
[----:B------:R-:W-:-:S02]  /*9ee0*/  LOP3.LUT R24, R24, 0xff00, RZ, 0xc0, !PT ;  /* 0x0000ff0018187812 */ /* 0x000fc400078ec0ff */
[----:B------:R-:W-:Y:S02]  /*9ef0*/  PRMT R11, R13, 0x7772, RZ ;  /* 0x000077720d0b7816 */ /* 0x000fe400000000ff */
[----:B------:R-:W-:-:S03]  /*9f00*/  LOP3.LUT R24, R24, 0xff, R23, 0xf8, !PT ;  /* 0x000000ff18187812 */ /* 0x000fc600078ef817 */
[----:B------:R-:W-:Y:S01]  /*9f10*/  IMAD.U32 R23, R11, 0x10000, RZ ;  /* 0x000100000b177824 */ /* 0x000fe200078e00ff */
[----:B------:R-:W-:Y:S02]  /*9f20*/  PRMT R11, R15, 0x7771, RZ ;  /* 0x000077710f0b7816 */ /* 0x000fe400000000ff */
[----:B------:R-:W-:Y:S02]  /*9f30*/  PRMT R13, R13, 0x7773, RZ ;  /* 0x000077730d0d7816 */ /* 0x000fe400000000ff */
[----:B------:R-:W-:Y:S02]  /*9f40*/  LOP3.LUT R60, R60, R25, R26, 0x1e, !PT ;  /* 0x000000193c3c7212 */ /* 0x000fe400078e1e1a */
[----:B------:R-:W-:Y:S01]  /*9f50*/  LOP3.LUT R25, R24, 0xff0000, R23, 0xf8, !PT ;  /* 0x00ff000018197812 */ /* 0x000fe200078ef817 */
[----:B------:R-:W-:Y:S02]  /*9f60*/  IMAD.SHL.U32 R24, R11, 0x100, RZ ;  /* 0x000001000b187824 */ /* 0x000fe400078e00ff */
[----:B------:R-:W-:Y:S01]  /*9f70*/  IMAD.SHL.U32 R11, R13, 0x1000000, RZ ;  /* 0x010000000d0b7824 */ /* 0x000fe200078e00ff */
[----:B------:R-:W-:-:S04]  /*9f80*/  PRMT R23, R17, 0x7771, RZ ;  /* 0x0000777111177816 */ /* 0x000fc800000000ff */
[----:B------:R-:W-:Y:S02]  /*9f90*/  LOP3.LUT R58, R58, R11, R25, 0x1e, !PT ;  /* 0x0000000b3a3a7212 */ /* 0x000fe400078e1e19 */
[----:B------:R-:W-:Y:S02]  /*9fa0*/  PRMT R11, R15, 0x7772, RZ ;  /* 0x000077720f0b7816 */ /* 0x000fe400000000ff */
[----:B------:R-:W-:Y:S01]  /*9fb0*/  LOP3.LUT R26, R24, 0xff00, RZ, 0xc0, !PT ;  /* 0x0000ff00181a7812 */ /* 0x000fe200078ec0ff */
[----:B------:R-:W-:Y:S01]  /*9fc0*/  IMAD.SHL.U32 R24, R23, 0x100, RZ ;  /* 0x0000010017187824 */ /* 0x000fe200078e00ff */
[----:B------:R-:W-:Y:S01]  /*9fd0*/  PRMT R13, R15, 0x7770, RZ ;  /* 0x000077700f0d7816 */ /* 0x000fe200000000ff */
[----:B------:R-:W-:Y:S01]  /*9fe0*/  IMAD.U32 R23, R11, 0x10000, RZ ;  /* 0x000100000b177824 */ /* 0x000fe200078e00ff */
[----:B------:R-:W-:Y:S02]  /*9ff0*/  PRMT R15, R15, 0x7773, RZ ;  /* 0x000077730f0f7816 */ /* 0x000fe400000000ff */
[----:B------:R-:W-:-:S02]  /*a000*/  PRMT R11, R17, 0x7772, RZ ;  /* 0x00007772110b7816 */ /* 0x000fc400000000ff */
[----:B------:R-:W-:Y:S02]  /*a010*/  LOP3.LUT R26, R26, 0xff, R13, 0xf8, !PT ;  /* 0x000000ff1a1a7812 */ /* 0x000fe400078ef80d */
[----:B------:R-:W-:Y:S02]  /*a020*/  PRMT R13, R17, 0x7770, RZ ;  /* 0x00007770110d7816 */ /* 0x000fe400000000ff */
[----:B------:R-:W-:Y:S01]  /*a030*/  LOP3.LUT R24, R24, 0xff00, RZ, 0xc0, !PT ;  /* 0x0000ff0018187812 */ /* 0x000fe200078ec0ff */
[----:B------:R-:W-:Y:S01]  /*a040*/  IMAD.SHL.U32 R15, R15, 0x1000000, RZ ;  /* 0x010000000f0f7824 */ /* 0x000fe200078e00ff */
[----:B------:R-:W-:Y:S01]  /*a050*/  LOP3.LUT R23, R26, 0xff0000, R23, 0xf8, !PT ;  /* 0x00ff00001a177812 */ /* 0x000fe200078ef817 */
[----:B------:R-:W-:Y:S01]  /*a060*/  IMAD.U32 R11, R11, 0x10000, RZ ;  /* 0x000100000b0b7824 */ /* 0x000fe200078e00ff */
[----:B------:R-:W-:Y:S02]  /*a070*/  LOP3.LUT R24, R24, 0xff, R13, 0xf8, !PT ;  /* 0x000000ff18187812 */ /* 0x000fe400078ef80d */
[----:B------:R-:W-:-:S02]  /*a080*/  PRMT R17, R17, 0x7773, RZ ;  /* 0x0000777311117816 */ /* 0x000fc400000000ff */
[----:B------:R-:W-:Y:S02]  /*a090*/  LOP3.LUT R56, R56, R15, R23, 0x1e, !PT ;  /* 0x0000000f38387212 */ /* 0x000fe400078e1e17 */
[----:B------:R-:W-:Y:S02]  /*a0a0*/  LOP3.LUT R15, R24, 0xff0000, R11, 0xf8, !PT ;  /* 0x00ff0000180f7812 */ /* 0x000fe400078ef80b */
[----:B------:R-:W-:Y:S01]  /*a0b0*/  PRMT R11, R19, 0x7771, RZ ;  /* 0x00007771130b7816 */ /* 0x000fe200000000ff */
[----:B------:R-:W-:Y:S01]  /*a0c0*/  IMAD.SHL.U32 R17, R17, 0x1000000, RZ ;  /* 0x0100000011117824 */ /* 0x000fe200078e00ff */
[----:B------:R-:W-:-:S03]  /*a0d0*/  PRMT R13, R21, 0x7771, RZ ;  /* 0x00007771150d7816 */ /* 0x000fc600000000ff */
[----:B------:R-:W-:Y:S01]  /*a0e0*/  IMAD.SHL.U32 R11, R11, 0x100, RZ ;  /* 0x000001000b0b7824 */ /* 0x000fe200078e00ff */
[----:B------:R-:W-:Y:S01]  /*a0f0*/  LOP3.LUT R54, R54, R17, R15, 0x1e, !PT ;  /* 0x0000001136367212 */ /* 0x000fe200078e1e0f */
[----:B------:R-:W-:Y:S01]  /*a100*/  IMAD.SHL.U32 R17, R13, 0x100, RZ ;  /* 0x000001000d117824 */ /* 0x000fe200078e00ff */
[----:B------:R-:W-:Y:S02]  /*a110*/  PRMT R13, R19, 0x7770, RZ ;  /* 0x00007770130d7816 */ /* 0x000fe400000000ff */
[----:B------:R-:W-:Y:S02]  /*a120*/  LOP3.LUT R26, R11, 0xff00, RZ, 0xc0, !PT ;  /* 0x0000ff000b1a7812 */ /* 0x000fe400078ec0ff */
[----:B------:R-:W-:Y:S02]  /*a130*/  PRMT R11, R19, 0x7772, RZ ;  /* 0x00007772130b7816 */ /* 0x000fe400000000ff */
[----:B------:R-:W-:Y:S02]  /*a140*/  LOP3.LUT R26, R26, 0xff, R13, 0xf8, !PT ;  /* 0x000000ff1a1a7812 */ /* 0x000fe400078ef80d */
[----:B------:R-:W-:-:S02]  /*a150*/  PRMT R13, R21, 0x7772, RZ ;  /* 0x00007772150d7816 */ /* 0x000fc400000000ff */
[----:B------:R-:W-:Y:S02]  /*a160*/  PRMT R15, R21, 0x7770, RZ ;  /* 0x00007770150f7816 */ /* 0x000fe400000000ff */
[----:B------:R-:W-:Y:S01]  /*a170*/  LOP3.LUT R24, R17, 0xff00, RZ, 0xc0, !PT ;  /* 0x0000ff0011187812 */ /* 0x000fe200078ec0ff */
[----:B------:R-:W-:Y:S01]  /*a180*/  IMAD.U32 R11, R11, 0x10000, RZ ;  /* 0x000100000b0b7824 */ /* 0x000fe200078e00ff */
[----:B------:R-:W-:Y:S01]  /*a190*/  PRMT R19, R19, 0x7773, RZ ;  /* 0x0000777313137816 */ /* 0x000fe200000000ff */
[----:B------:R-:W-:Y:S01]  /*a1a0*/  IMAD.U32 R13, R13, 0x10000, RZ ;  /* 0x000100000d0d7824 */ /* 0x000fe200078e00ff */
[----:B------:R-:W-:Y:S02]  /*a1b0*/  PRMT R21, R21, 0x7773, RZ ;  /* 0x0000777315157816 */ /* 0x000fe400000000ff */
[----:B------:R-:W-:Y:S01]  /*a1c0*/  LOP3.LUT R24, R24, 0xff, R15, 0xf8, !PT ;  /* 0x000000ff18187812 */ /* 0x000fe200078ef80f */
[----:B------:R-:W-:Y:S01]  /*a1d0*/  IMAD.SHL.U32 R19, R19, 0x1000000, RZ ;  /* 0x0100000013137824 */ /* 0x000fe200078e00ff */
[----:B------:R-:W-:Y:S01]  /*a1e0*/  LOP3.LUT R11, R26, 0xff0000, R11, 0xf8, !PT ;  /* 0x00ff00001a0b7812 */ /* 0x000fe200078ef80b */
[----:B------:R-:W-:Y:S01]  /*a1f0*/  IMAD.SHL.U32 R21, R21, 0x1000000, RZ ;  /* 0x0100000015157824 */ /* 0x000fe200078e00ff */
[----:B------:R-:W-:-:S02]  /*a200*/  LOP3.LUT R13, R24, 0xff0000, R13, 0xf8, !PT ;  /* 0x00ff0000180d7812 */ /* 0x000fc400078ef80d */
        /* <DEDUP_REMOVED lines=8> */
[----:B------:R-:W-:Y:S02]  /*a290*/  LOP3.LUT R18, R53, R18, RZ, 0x3c, !PT ;  /* 0x0000001235127212 */ /* 0x000fe400078e3cff */
[----:B------:R-:W-:Y:S02]  /*a2a0*/  LOP3.LUT R52, R52, R19, R11, 0x1e, !PT ;  /* 0x0000001334347212 */ /* 0x000fe400078e1e0b */
[----:B------:R-:W-:-:S07]  /*a2b0*/  LOP3.LUT R50, R50, R21, R13, 0x1e, !PT ;  /* 0x0000001532327212 */ /* 0x000fce00078e1e0d */
.L_x_47:
        /* <DEDUP_REMOVED lines=8> */
[----:B------:R-:W-:Y:S02]  /*a340*/  SHF.L.W.U32.HI R11, R24, 0x1, R13 ;  /* 0x00000001180b7819 */ /* 0x000fe40000010e0d */
[----:B------:R-:W-:Y:S02]  /*a350*/  LOP3.LUT R44, R14, R7, R0, 0x96, !PT ;  /* 0x000000070e2c7212 */ /* 0x000fe400078e9600 */
[----:B------:R-:W-:Y:S02]  /*a360*/  LOP3.LUT R55, R56, R4, R47, 0x96, !PT ;  /* 0x0000000438377212 */ /* 0x000fe400078e962f */
[----:B------:R-:W-:-:S02]  /*a370*/  SHF.L.W.U32.HI R43, R26, 0x1, R15 ;  /* 0x000000011a2b7819 */ /* 0x000fc40000010e0f */
[----:B------:R-:W-:Y:S02]  /*a380*/  LOP3.LUT R11, R11, R26, RZ, 0x3c, !PT ;  /* 0x0000001a0b0b7212 */ /* 0x000fe400078e3cff */
[----:B------:R-:W-:Y:S02]  /*a390*/  SHF.L.W.U32.HI R19, R15, 0x1, R26 ;  /* 0x000000010f137819 */ /* 0x000fe40000010e1a */
        /* <DEDUP_REMOVED lines=11> */
[----:B------:R-:W-:Y:S02]  /*a450*/  SHF.L.W.U32.HI R20, R13, 0x1, R24 ;  /* 0x000000010d147819 */ /* 0x000fe40000010e18 */
[----:B------:R-:W-:Y:S02]  /*a460*/  SHF.L.W.U32.HI R21, R26, 0x1, R45 ;  /* 0x000000011a157819 */ /* 0x000fe40000010e2d */
[----:B------:R-:W-:Y:S02]  /*a470*/  LOP3.LUT R27, R17, R26, RZ, 0x3c, !PT ;  /* 0x0000001a111b7212 */ /* 0x000fe400078e3cff */
[----:B------:R-:W-:Y:S02]  /*a480*/  SHF.L.W.U32.HI R25, R45, 0x1, R26 ;  /* 0x000000012d197819 */ /* 0x000fe40000010e1a */
[----:B------:R-:W-:-:S02]  /*a490*/  SHF.L.W.U32.HI R26, R53, 0x1, R42 ;  /* 0x00000001351a7819 */ /* 0x000fc40000010e2a */
[----:B------:R-:W-:Y:S02]  /*a4a0*/  LOP3.LUT R20, R20, R15, RZ, 0x3c, !PT ;  /* 0x0000000f14147212 */ /* 0x000fe400078e3cff */
[----:B------:R-:W-:Y:S02]  /*a4b0*/  SHF.L.W.U32.HI R15, R44, 0x1, R55 ;  /* 0x000000012c0f7819 */ /* 0x000fe40000010e37 */
[----:B------:R-:W-:Y:S02]  /*a4c0*/  SHF.L.W.U32.HI R23, R42, 0x1, R53 ;  /* 0x000000012a177819 */ /* 0x000fe40000010e35 */
[----:B------:R-:W-:Y:S02]  /*a4d0*/  LOP3.LUT R59, R26, R13, RZ, 0x3c, !PT ;  /* 0x0000000d1a3b7212 */ /* 0x000fe400078e3cff */
        /* <DEDUP_REMOVED lines=8> */
[C---:B------:R-:W-:Y:S02]  /*a560*/  LOP3.LUT R7, R59.reuse, R7, RZ, 0x3c, !PT ;  /* 0x000000073b077212 */ /* 0x040fe400078e3cff */
[C---:B------:R-:W-:Y:S02]  /*a570*/  LOP3.LUT R0, R59.reuse, R14, RZ, 0x3c, !PT ;  /* 0x0000000e3b007212 */ /* 0x040fe400078e3cff */
[----:B------:R-:W-:Y:S02]  /*a580*/  LOP3.LUT R25, R59, R77, RZ, 0x3c, !PT ;  /* 0x0000004d3b197212 */ /* 0x000fe400078e3cff */
[C---:B------:R-:W-:Y:S02]  /*a590*/  LOP3.LUT R48, R45.reuse, R48, RZ, 0x3c, !PT ;  /* 0x000000302d307212 */ /* 0x040fe400078e3cff */
[C---:B------:R-:W-:Y:S02]  /*a5a0*/  LOP3.LUT R26, R45.reuse, R69, RZ, 0x3c, !PT ;  /* 0x000000452d1a7212 */ /* 0x040fe400078e3cff */
[----:B------:R-:W-:-:S02]  /*a5b0*/  LOP3.LUT R21, R45, R58, RZ, 0x3c, !PT ;  /* 0x0000003a2d157212 */ /* 0x000fc400078e3cff */
[C---:B------:R-:W-:Y:S02]  /*a5c0*/  LOP3.LUT R28, R45.reuse, R28, RZ, 0x3c, !PT ;  /* 0x0000001c2d1c7212 */ /* 0x040fe400078e3cff */
[----:B------:R-:W-:Y:S02]  /*a5d0*/  LOP3.LUT R39, R45, R39, RZ, 0x3c, !PT ;  /* 0x000000272d277212 */ /* 0x000fe400078e3cff */
[----:B------:R-:W-:Y:S02]  /*a5e0*/  LOP3.LUT R59, R59, R36, RZ, 0x3c, !PT ;  /* 0x000000243b3b7212 */ /* 0x000fe400078e3cff */
[C---:B------:R-:W-:Y:S02]  /*a5f0*/  LOP3.LUT R47, R23.reuse, R47, RZ, 0x3c, !PT ;  /* 0x0000002f172f7212 */ /* 0x040fe400078e3cff */
[C---:B------:R-:W-:Y:S02]  /*a600*/  LOP3.LUT R4, R23.reuse, R4, RZ, 0x3c, !PT ;  /* 0x0000000417047212 */ /* 0x040fe400078e3cff */
[----:B------:R-:W-:-:S02]  /*a610*/  LOP3.LUT R45, R23, R56, RZ, 0x3c, !PT ;  /* 0x00000038172d7212 */ /* 0x000fc400078e3cff */
[C---:B------:R-:W-:Y:S02]  /*a620*/  LOP3.LUT R36, R23.reuse, R76, RZ, 0x3c, !PT ;  /* 0x0000004c17247212 */ /* 0x040fe400078e3cff */
[----:B------:R-:W-:Y:S02]  /*a630*/  LOP3.LUT R14, R23, R37, RZ, 0x3c, !PT ;  /* 0x00000025170e7212 */ /* 0x000fe400078e3cff */
[C---:B------:R-:W-:Y:S02]  /*a640*/  LOP3.LUT R44, R43.reuse, R30, RZ, 0x3c, !PT ;  /* 0x0000001e2b2c7212 */ /* 0x040fe400078e3cff */
[C---:B------:R-:W-:Y:S02]  /*a650*/  LOP3.LUT R23, R43.reuse, R65, RZ, 0x3c, !PT ;  /* 0x000000412b177212 */ /* 0x040fe400078e3cff */
[C---:B------:R-:W-:Y:S02]  /*a660*/  LOP3.LUT R37, R43.reuse, R54, RZ, 0x3c, !PT ;  /* 0x000000362b257212 */ /* 0x040fe400078e3cff */
[----:B------:R-:W-:-:S02]  /*a670*/  LOP3.LUT R74, R43, R74, RZ, 0x3c, !PT ;  /* 0x0000004a2b4a7212 */ /* 0x000fc400078e3cff */
[----:B------:R-:W-:Y:S02]  /*a680*/  LOP3.LUT R75, R17, R75, RZ, 0x3c, !PT ;  /* 0x0000004b114b7212 */ /* 0x000fe400078e3cff */
[----:B------:R-:W-:Y:S02]  /*a690*/  LOP3.LUT R43, R43, R35, RZ, 0x3c, !PT ;  /* 0x000000232b2b7212 */ /* 0x000fe400078e3cff */
[C---:B------:R-:W-:Y:S02]  /*a6a0*/  LOP3.LUT R81, R27.reuse, R81, RZ, 0x3c, !PT ;  /* 0x000000511b517212 */ /* 0x040fe400078e3cff */
[C---:B------:R-:W-:Y:S02]  /*a6b0*/  LOP3.LUT R12, R27.reuse, R12, RZ, 0x3c, !PT ;  /* 0x0000000c1b0c7212 */ /* 0x040fe400078e3cff */
[C---:B------:R-:W-:Y:S02]  /*a6c0*/  LOP3.LUT R85, R27.reuse, R85, RZ, 0x3c, !PT ;  /* 0x000000551b557212 */ /* 0x040fe400078e3cff */
[----:B------:R-:W-:-:S02]  /*a6d0*/  LOP3.LUT R38, R27, R38, RZ, 0x3c, !PT ;  /* 0x000000261b267212 */ /* 0x000fc400078e3cff */
[C---:B------:R-:W-:Y:S02]  /*a6e0*/  LOP3.LUT R31, R17.reuse, R31, RZ, 0x3c, !PT ;  /* 0x0000001f111f7212 */ /* 0x040fe400078e3cff */
[C---:B------:R-:W-:Y:S02]  /*a6f0*/  LOP3.LUT R8, R17.reuse, R8, RZ, 0x3c, !PT ;  /* 0x0000000811087212 */ /* 0x040fe400078e3cff */
[C---:B------:R-:W-:Y:S02]  /*a700*/  LOP3.LUT R16, R17.reuse, R16, RZ, 0x3c, !PT ;  /* 0x0000001011107212 */ /* 0x040fe400078e3cff */
[----:B------:R-:W-:Y:S02]  /*a710*/  LOP3.LUT R34, R17, R34, RZ, 0x3c, !PT ;  /* 0x0000002211227212 */ /* 0x000fe400078e3cff */
[C---:B------:R-:W-:Y:S02]  /*a720*/  LOP3.LUT R35, R15.reuse, R73, RZ, 0x3c, !PT ;  /* 0x000000490f237212 */ /* 0x040fe400078e3cff */
[----:B------:R-:W-:-:S02]  /*a730*/  LOP3.LUT R42, R15, R2, RZ, 0x3c, !PT ;  /* 0x000000020f2a7212 */ /* 0x000fc400078e3cff */
[C---:B------:R-:W-:Y:S02]  /*a740*/  LOP3.LUT R58, R15.reuse, R9, RZ, 0x3c, !PT ;  /* 0x000000090f3a7212 */ /* 0x040fe400078e3cff */
[C---:B------:R-:W-:Y:S02]  /*a750*/  LOP3.LUT R27, R15.reuse, R18, RZ, 0x3c, !PT ;  /* 0x000000120f1b7212 */ /* 0x040fe400078e3cff */
[----:B------:R-:W-:Y:S02]  /*a760*/  LOP3.LUT R17, R15, R32, RZ, 0x3c, !PT ;  /* 0x000000200f117212 */ /* 0x000fe400078e3cff */
[----:B------:R-:W-:Y:S02]  /*a770*/  LOP3.LUT R73, R13, R3, RZ, 0x3c, !PT ;  /* 0x000000030d497212 */ /* 0x000fe400078e3cff */
[----:B------:R-:W-:Y:S02]  /*a780*/  SHF.L.W.U32.HI R24, R26, 0xc, R19 ;  /* 0x0000000c1a187819 */ /* 0x000fe40000010e13 */
[----:B------:R-:W-:-:S02]  /*a790*/  LOP3.LUT R10, R11, R10, RZ, 0x3c, !PT ;  /* 0x0000000a0b0a7212 */ /* 0x000fc400078e3cff */
[----:B------:R-:W-:Y:S02]  /*a7a0*/  LOP3.LUT R57, R20, R60, RZ, 0x3c, !PT ;  /* 0x0000003c14397212 */ /* 0x000fe400078e3cff */
[C---:B------:R-:W-:Y:S02]  /*a7b0*/  LOP3.LUT R3, R13.reuse, R22, RZ, 0x3c, !PT ;  /* 0x000000160d037212 */ /* 0x040fe400078e3cff */
[----:B------:R-:W-:Y:S02]  /*a7c0*/  LOP3.LUT R2, R13, R52, RZ, 0x3c, !PT ;  /* 0x000000340d027212 */ /* 0x000fe400078e3cff */
        /* <DEDUP_REMOVED lines=15> */
[----:B------:R-:W-:Y:S02]  /*a8c0*/  LOP3.LUT R32, R13, R72, RZ, 0x3c, !PT ;  /* 0x000000480d207212 */ /* 0x000fe400078e3cff */
[----:B------:R-:W-:Y:S02]  /*a8d0*/  SHF.L.W.U32.HI R58, R3, 0x14, R58 ;  /* 0x00000014033a7819 */ /* 0x000fe40000010e3a */
[----:B------:R-:W-:Y:S02]  /*a8e0*/  SHF.L.W.U32.HI R10, R43, 0x18, R34 ;  /* 0x000000182b0a7819 */ /* 0x000fe40000010e22 */
[----:B------:R-:W-:Y:S02]  /*a8f0*/  SHF.L.W.U32.HI R12, R34, 0x18, R43 ;  /* 0x00000018220c7819 */ /* 0x000fe40000010e2b */
[----:B------:R-:W-:Y:S01]  /*a900*/  SHF.L.W.U32.HI R27, R27, 0x7, R2 ;  /* 0x000000071b1b7819 */ /* 0x000fe20000010e02 */
[----:B------:R-:W-:Y:S01]  /*a910*/  IMAD.SHL.U32 R2, R29, 0x8, RZ ;  /* 0x000000081d027824 */ /* 0x000fe200078e00ff */
[----:B------:R-:W-:Y:S01]  /*a920*/  LOP3.LUT R34, R11, R51, RZ, 0x3c, !PT ;  /* 0x000000330b227212 */ /* 0x000fe200078e3cff */
[----:B------:R-:W-:Y:S01]  /*a930*/  VIADD R29, R29, 0x1 ;  /* 0x000000011d1d7836 */ /* 0x000fe20000000000 */
[----:B------:R-:W-:-:S02]  /*a940*/  LOP3.LUT R3, R20, R50, RZ, 0x3c, !PT ;  /* 0x0000003214037212 */ /* 0x000fc400078e3cff */
[----:B------:R-:W-:Y:S02]  /*a950*/  SHF.L.W.U32.HI R54, R35, 0x8, R32 ;  /* 0x0000000823367819 */ /* 0x000fe40000010e20 */
[----:B------:R-:W-:Y:S02]  /*a960*/  SHF.L.W.U32.HI R16, R32, 0x8, R35 ;  /* 0x0000000820107819 */ /* 0x000fe40000010e23 */
[----:B------:R-:W-:Y:S02]  /*a970*/  SHF.L.W.U32.HI R35, R3, 0x9, R34 ;  /* 0x0000000903237819 */ /* 0x000fe40000010e22 */
[----:B------:R-:W-:Y:S02]  /*a980*/  SHF.L.W.U32.HI R34, R34, 0x9, R3 ;  /* 0x0000000922227819 */ /* 0x000fe40000010e03 */
[----:B------:R-:W1:Y:S01]  /*a990*/  LDC.64 R2, c[0x3][R2] ;  /* 0x00c0000002027b82 */ /* 0x000e620000000a00 */
[----:B------:R-:W-:Y:S02]  /*a9a0*/  LOP3.LUT R5, R11, R5, RZ, 0x3c, !PT ;  /* 0x000000050b057212 */ /* 0x000fe400078e3cff */
[----:B------:R-:W-:-:S02]  /*a9b0*/  LOP3.LUT R78, R20, R78, RZ, 0x3c, !PT ;  /* 0x0000004e144e7212 */ /* 0x000fc400078e3cff */
[----:B------:R-:W-:Y:S02]  /*a9c0*/  SHF.L.W.U32.HI R65, R28, 0xd, R85 ;  /* 0x0000000d1c417819 */ /* 0x000fe40000010e55 */
[----:B------:R-:W-:Y:S02]  /*a9d0*/  SHF.L.W.U32.HI R60, R85, 0xd, R28 ;  /* 0x0000000d553c7819 */ /* 0x000fe40000010e1c */
[----:B------:R-:W-:Y:S02]  /*a9e0*/  LOP3.LUT R18, R13, R33, RZ, 0x3c, !PT ;  /* 0x000000210d127212 */ /* 0x000fe400078e3cff */
[----:B------:R-:W-:Y:S02]  /*a9f0*/  SHF.L.W.U32.HI R28, R14, 0x1d, R59 ;  /* 0x0000001d0e1c7819 */ /* 0x000fe40000010e3b */
[----:B------:R-:W-:Y:S02]  /*aa00*/  SHF.L.W.U32.HI R59, R59, 0x1d, R14 ;  /* 0x0000001d3b3b7819 */ /* 0x000fe40000010e0e */
[----:B------:R-:W-:-:S02]  /*aa10*/  SHF.L.W.U32.HI R72, R42, 0x1b, R73 ;  /* 0x0000001b2a487819 */ /* 0x000fc40000010e49 */
[----:B------:R-:W-:Y:S02]  /*aa20*/  LOP3.LUT R40, R11, R40, RZ, 0x3c, !PT ;  /* 0x000000280b287212 */ /* 0x000fe400078e3cff */
[----:B------:R-:W-:Y:S02]  /*aa30*/  LOP3.LUT R41, R20, R41, RZ, 0x3c, !PT ;  /* 0x0000002914297212 */ /* 0x000fe400078e3cff */
        /* <DEDUP_REMOVED lines=14> */
[----:B------:R-:W-:Y:S02]  /*ab20*/  LOP3.LUT R78, R53, R55, R22, 0xb4, !PT ;  /* 0x00000037354e7212 */ /* 0x000fe400078eb416 */
[----:B------:R-:W-:-:S02]  /*ab30*/  LOP3.LUT R69, R22, R65, R55, 0xb4, !PT ;  /* 0x0000004116457212 */ /* 0x000fc400078eb437 */
[----:B------:R-:W-:Y:S02]  /*ab40*/  LOP3.LUT R4, R55, R28, R65, 0xb4, !PT ;  /* 0x0000001c37047212 */ /* 0x000fe400078eb441 */
[----:B------:R-:W-:Y:S02]  /*ab50*/  LOP3.LUT R51, R73, R77, R14, 0xb4, !PT ;  /* 0x0000004d49337212 */ /* 0x000fe400078eb40e */
[----:B------:R-:W-:Y:S02]  /*ab60*/  LOP3.LUT R85, R14, R75, R77, 0xb4, !PT ;  /* 0x0000004b0e557212 */ /* 0x000fe400078eb44d */
[----:B------:R-:W-:Y:S02]  /*ab70*/  SHF.L.W.U32.HI R23, R8, 0x17, R23 ;  /* 0x0000001708177819 */ /* 0x000fe40000010e17 */
[----:B------:R-:W-:Y:S02]  /*ab80*/  SHF.L.W.U32.HI R39, R39, 0x2, R38 ;  /* 0x0000000227277819 */ /* 0x000fe40000010e26 */
[----:B------:R-:W-:-:S02]  /*ab90*/  LOP3.LUT R65, R65, R53, R28, 0xb4, !PT ;  /* 0x0000003541417212 */ /* 0x000fc400078eb41c */
[----:B------:R-:W-:Y:S02]  /*aba0*/  LOP3.LUT R22, R28, R22, R53, 0xb4, !PT ;  /* 0x000000161c167212 */ /* 0x000fe400078eb435 */
[----:B------:R-:W-:Y:S02]  /*abb0*/  LOP3.LUT R77, R77, R12, R75, 0xb4, !PT ;  /* 0x0000000c4d4d7212 */ /* 0x000fe400078eb44b */
[----:B------:R-:W-:Y:S02]  /*abc0*/  ISETP.NE.AND P1, PT, R29, 0x18, PT ;  /* 0x000000181d00780c */ /* 0x000fe40003f25270 */
[----:B------:R-:W-:Y:S02]  /*abd0*/  SHF.L.W.U32.HI R32, R6, 0x1e, R47 ;  /* 0x0000001e06207819 */ /* 0x000fe40000010e2f */
[----:B------:R-:W-:Y:S02]  /*abe0*/  LOP3.LUT R75, R75, R73, R12, 0xb4, !PT ;  /* 0x000000494b4b7212 */ /* 0x000fe400078eb40c */
[----:B------:R-:W-:-:S02]  /*abf0*/  LOP3.LUT R50, R72, R76, R31, 0xb4, !PT ;  /* 0x0000004c48327212 */ /* 0x000fc400078eb41f */
[----:B------:R-:W-:Y:S02]  /*ac00*/  LOP3.LUT R28, R31, R45, R76, 0xb4, !PT ;  /* 0x0000002d1f1c7212 */ /* 0x000fe400078eb44c */
[----:B------:R-:W-:Y:S02]  /*ac10*/  LOP3.LUT R74, R45, R72, R10, 0xb4, !PT ;  /* 0x000000482d4a7212 */ /* 0x000fe400078eb40a */
[----:B------:R-:W-:Y:S02]  /*ac20*/  SHF.L.W.U32.HI R52, R81, 0x1, R48 ;  /* 0x0000000151347819 */ /* 0x000fe40000010e30 */
[----:B------:R-:W-:Y:S02]  /*ac30*/  LOP3.LUT R73, R12, R14, R73, 0xb4, !PT ;  /* 0x0000000e0c497212 */ /* 0x000fe400078eb449 */
[----:B------:R-:W-:Y:S02]  /*ac40*/  LOP3.LUT R76, R76, R10, R45, 0xb4, !PT ;  /* 0x0000000a4c4c7212 */ /* 0x000fe400078eb42d */
[----:B------:R-:W-:-:S02]  /*ac50*/  LOP3.LUT R72, R10, R31, R72, 0xb4, !PT ;  /* 0x0000001f0a487212 */ /* 0x000fc400078eb448 */
[----:B------:R-:W-:Y:S02]  /*ac60*/  SHF.L.W.U32.HI R33, R47, 0x1e, R6 ;  /* 0x0000001e2f217819 */ /* 0x000fe40000010e06 */
        /* <DEDUP_REMOVED lines=26> */
[----:B-1----:R-:W-:Y:S02]  /*ae10*/  LOP3.LUT R21, R2, R30, R19, 0xb4, !PT ;  /* 0x0000001e02157212 */ /* 0x002fe400078eb413 */
[----:B------:R-:W-:Y:S02]  /*ae20*/  LOP3.LUT R48, R24, R26, R15, 0xb4, !PT ;  /* 0x0000001a18307212 */ /* 0x000fe400078eb40f */
[----:B------:R-:W-:-:S02]  /*ae30*/  LOP3.LUT R47, R15, R13, R26, 0xb4, !PT ;  /* 0x0000000d0f2f7212 */ /* 0x000fc400078eb41a */
[-CC-:B------:R-:W-:Y:S02]  /*ae40*/  LOP3.LUT R23, R13, R20.reuse, R49.reuse, 0x6, !PT ;  /* 0x000000140d177212 */ /* 0x180fe400078e0631 */
[----:B------:R-:W-:Y:S02]  /*ae50*/  LOP3.LUT R2, R19, R11, R46, 0x90, !PT ;  /* 0x0000000b13027212 */ /* 0x000fe400078e902e */
[----:B------:R-:W-:Y:S02]  /*ae60*/  LOP3.LUT R42, R24, R20, R49, 0x90, !PT ;  /* 0x00000014182a7212 */ /* 0x000fe400078e9031 */
[----:B------:R-:W-:Y:S02]  /*ae70*/  LOP3.LUT R15, R3, R15, R24, 0xb4, !PT ;  /* 0x0000000f030f7212 */ /* 0x000fe400078eb418 */
[-C--:B------:R-:W-:Y:S02]  /*ae80*/  LOP3.LUT R81, R19, R0.reuse, R30, 0xb4, !PT ;  /* 0x0000000013517212 */ /* 0x080fe400078eb41e */
[----:B------:R-:W-:-:S02]  /*ae90*/  LOP3.LUT R31, R31, R0, RZ, 0x3c, !PT ;  /* 0x000000001f1f7212 */ /* 0x000fc400078e3cff */
[-C--:B------:R-:W-:Y:S02]  /*aea0*/  LOP3.LUT R0, R30, R17.reuse, R0, 0xb4, !PT ;  /* 0x000000111e007212 */ /* 0x080fe400078eb400 */
[----:B------:R-:W-:Y:S02]  /*aeb0*/  LOP3.LUT R30, R23, R26, RZ, 0x3c, !PT ;  /* 0x0000001a171e7212 */ /* 0x000fe400078e3cff */
[----:B------:R-:W-:Y:S02]  /*aec0*/  LOP3.LUT R2, R2, R17, RZ, 0x3c, !PT ;  /* 0x0000001102027212 */ /* 0x000fe400078e3cff */
[----:B------:R-:W-:Y:S02]  /*aed0*/  LOP3.LUT R3, R42, R13, RZ, 0x3c, !PT ;  /* 0x0000000d2a037212 */ /* 0x000fe400078e3cff */
[----:B------:R-:W-:Y:S02]  /*aee0*/  LOP3.LUT R46, R21, R11, R46, 0x96, !PT ;  /* 0x0000000b152e7212 */ /* 0x000fe400078e962e */
[----:B------:R-:W-:Y:S01]  /*aef0*/  LOP3.LUT R49, R15, R20, R49, 0x96, !PT ;  /* 0x000000140f317212 */ /* 0x000fe200078e9631 */
[----:B------:R-:W-:Y:S06]  /*af00*/  @P1 BRA `(.L_x_47) ;  /* 0xfffffff000ec1947 */ /* 0x000fec000383ffff */
[----:B------:R-:W-:Y:S05]  /*af10*/  BSYNC.RECONVERGENT B1 ;  /* 0x0000000000017941 */ /* 0x000fea0003800200 */
.L_x_46:
[----:B------:R-:W-:Y:S01]  /*af20*/  ISETP.GE.U32.AND P1, PT, R124, 0x41, PT ;  /* 0x000000417c00780c */ /* 0x000fe20003f26070 */
[----:B------:R-:W-:Y:S01]  /*af30*/  IMAD.MOV.U32 R99, RZ, RZ, R102 ;  /* 0x000000ffff637224 */ /* 0x000fe200078e0066 */
[C---:B------:R-:W-:Y:S01]  /*af40*/  SHF.R.U64 R12, R0.reuse, 0x8, R47 ;  /* 0x00000008000c7819 */ /* 0x040fe2000000122f */
[----:B------:R-:W-:Y:S01]  /*af50*/  IMAD.MOV.U32 R98, RZ, RZ, R103 ;  /* 0x000000ffff627224 */ /* 0x000fe200078e0067 */
[C---:B------:R-:W-:Y:S02]  /*af60*/  SHF.R.U64 R11, R0.reuse, 0x10, R47 ;  /* 0x00000010000b7819 */ /* 0x040fe4000000122f */
[C---:B------:R-:W-:Y:S02]  /*af70*/  PRMT R13, R0.reuse, 0x7610, R13 ;  /* 0x00007610000d7816 */ /* 0x040fe4000000000d */
[----:B------:R-:W-:Y:S02]  /*af80*/  SHF.R.U64 R0, R0, 0x18, R47 ;  /* 0x0000001800007819 */ /* 0x000fe4000000122f */
[----:B------:R-:W-:-:S02]  /*af90*/  SHF.R.U64 R4, R31, 0x8, R30 ;  /* 0x000000081f047819 */ /* 0x000fc4000000121e */
[----:B------:R-:W-:Y:S02]  /*afa0*/  PRMT R10, R0, 0x7610, R10 ;  /* 0x00007610000a7816 */ /* 0x000fe4000000000a */
[C-C-:B------:R-:W-:Y:S02]  /*afb0*/  SHF.R.U64 R3, R31.reuse, 0x10, R30.reuse ;  /* 0x000000101f037819 */ /* 0x140fe4000000121e */
[--C-:B------:R-:W-:Y:S02]  /*afc0*/  SHF.R.U64 R2, R31, 0x18, R30.reuse ;  /* 0x000000181f027819 */ /* 0x100fe4000000121e */
[--C-:B------:R-:W-:Y:S02]  /*afd0*/  SHF.R.U32.HI R94, RZ, 0x8, R30.reuse ;  /* 0x00000008ff5e7819 */ /* 0x100fe4000001161e */
[----:B------:R-:W-:Y:S02]  /*afe0*/  SHF.R.U32.HI R95, RZ, 0x10, R30 ;  /* 0x00000010ff5f7819 */ /* 0x000fe4000001161e */
[----:B------:R-:W-:-:S02]  /*aff0*/  PRMT R0, R30, 0x7610, R0 ;  /* 0x000076101e007816 */ /* 0x000fc40000000000 */
[----:B------:R-:W-:Y:S02]  /*b000*/  SHF.R.U32.HI R30, RZ, 0x18, R30 ;  /* 0x00000018ff1e7819 */ /* 0x000fe4000001161e */
[C-C-:B------:R-:W-:Y:S02]  /*b010*/  SHF.R.U64 R28, R46.reuse, 0x8, R49.reuse ;  /* 0x000000082e1c7819 */ /* 0x140fe40000001231 */
[C---:B------:R-:W-:Y:S02]  /*b020*/  SHF.R.U64 R27, R46.reuse, 0x10, R49 ;  /* 0x000000102e1b7819 */ /* 0x040fe40000001231 */
[C---:B------:R-:W-:Y:S02]  /*b030*/  PRMT R29, R46.reuse, 0x7610, R29 ;  /* 0x000076102e1d7816 */ /* 0x040fe4000000001d */
[--C-:B------:R-:W-:Y:S02]  /*b040*/  SHF.R.U64 R26, R46, 0x18, R49.reuse ;  /* 0x000000182e1a7819 */ /* 0x100fe40000001231 */
[----:B------:R-:W-:-:S02]  /*b050*/  SHF.R.U32.HI R24, RZ, 0x8, R49 ;  /* 0x00000008ff187819 */ /* 0x000fc40000011631 */
[----:B------:R-:W-:Y:S02]  /*b060*/  SHF.R.U32.HI R23, RZ, 0x10, R49 ;  /* 0x00000010ff177819 */ /* 0x000fe40000011631 */
[----:B------:R-:W-:Y:S02]  /*b070*/  PRMT R25, R49, 0x7610, R25 ;  /* 0x0000761031197816 */ /* 0x000fe40000000019 */
[----:B------:R-:W-:Y:S02]  /*b080*/  SHF.R.U32.HI R22, RZ, 0x18, R49 ;  /* 0x00000018ff167819 */ /* 0x000fe40000011631 */
[C-C-:B------:R-:W-:Y:S02]  /*b090*/  SHF.R.U64 R20, R81.reuse, 0x8, R48.reuse ;  /* 0x0000000851147819 */ /* 0x140fe40000001230 */
[C---:B------:R-:W-:Y:S02]  /*b0a0*/  SHF.R.U64 R19, R81.reuse, 0x10, R48 ;  /* 0x0000001051137819 */ /* 0x040fe40000001230 */
[----:B------:R-:W-:-:S02]  /*b0b0*/  PRMT R21, R81, 0x7610, R21 ;  /* 0x0000761051157816 */ /* 0x000fc40000000015 */
[--C-:B------:R-:W-:Y:S02]  /*b0c0*/  SHF.R.U64 R18, R81, 0x18, R48.reuse ;  /* 0x0000001851127819 */ /* 0x100fe40000001230 */
[--C-:B------:R-:W-:Y:S02]  /*b0d0*/  SHF.R.U32.HI R16, RZ, 0x8, R48.reuse ;  /* 0x00000008ff107819 */ /* 0x100fe40000011630 */
[--C-:B------:R-:W-:Y:S02]  /*b0e0*/  SHF.R.U32.HI R15, RZ, 0x10, R48.reuse ;  /* 0x00000010ff0f7819 */ /* 0x100fe40000011630 */
[----:B------:R-:W-:Y:S02]  /*b0f0*/  PRMT R17, R48, 0x7610, R17 ;  /* 0x0000761030117816 */ /* 0x000fe40000000011 */
[----:B------:R-:W-:Y:S02]  /*b100*/  SHF.R.U32.HI R14, RZ, 0x18, R48 ;  /* 0x00000018ff0e7819 */ /* 0x000fe40000011630 */
[----:B------:R-:W-:-:S02]  /*b110*/  SHF.R.U32.HI R8, RZ, 0x8, R47 ;  /* 0x00000008ff087819 */ /* 0x000fc4000001162f */
[----:B------:R-:W-:Y:S02]  /*b120*/  SHF.R.U32.HI R7, RZ, 0x10, R47 ;  /* 0x00000010ff077819 */ /* 0x000fe4000001162f */
[----:B------:R-:W-:Y:S02]  /*b130*/  PRMT R9, R47, 0x7610, R9 ;  /* 0x000076102f097816 */ /* 0x000fe40000000009 */
[----:B------:R-:W-:Y:S02]  /*b140*/  SHF.R.U32.HI R6, RZ, 0x18, R47 ;  /* 0x00000018ff067819 */ /* 0x000fe4000001162f */
[----:B------:R-:W-:Y:S02]  /*b150*/  PRMT R5, R31, 0x7610, R5 ;  /* 0x000076101f057816 */ /* 0x000fe40000000005 */
[----:B------:R-:W-:Y:S02]  /*b160*/  PRMT R96, R30, 0x7610, R96 ;  /* 0x000076101e607816 */ /* 0x000fe40000000060 */
        /* <DEDUP_REMOVED lines=64> */
[----:B------:R-:W-:Y:S06]  /*b570*/  @!P1 BRA `(.L_x_1) ;  /* 0x0000010000609947 */ /* 0x000fec0003800000 */
[----:B------:R-:W-:-:S05]  /*b580*/  VIADD R133, R124, 0xffffffbf ;  /* 0xffffffbf7c857836 */ /* 0x000fca0000000000 */
[----:B------:R-:W-:-:S05]  /*b590*/  IADD3 R132, P1, PT, R133, R140, RZ ;  /* 0x0000008c85847210 */ /* 0x000fca0007f3e0ff */
[----:B------:R-:W-:-:S05]  /*b5a0*/  IMAD.X R133, RZ, RZ, R141, P1 ;  /* 0x000000ffff857224 */ /* 0x000fca00008e068d */
[----:B------:R-:W2:Y:S04]  /*b5b0*/  LDG.E.U8 R113, desc[UR4][R132.64+0x1d] ;  /* 0x00001d0484717981 */ /* 0x000ea8000c1e1100 */
[----:B------:R-:W2:Y:S04]  /*b5c0*/  LDG.E.U8 R114, desc[UR4][R132.64+0x1e] ;  /* 0x00001e0484727981 */ /* 0x000ea8000c1e1100 */
[----:B------:R-:W2:Y:S04]  /*b5d0*/  LDG.E.U8 R125, desc[UR4][R132.64+0x1f] ;  /* 0x00001f04847d7981 */ /* 0x000ea8000c1e1100 */
[----:B------:R-:W3:Y:S04]  /*b5e0*/  LDG.E.U8 R99, desc[UR4][R132.64+0x1b] ;  /* 0x00001b0484637981 */ /* 0x000ee8000c1e1100 */
[----:B------:R-:W3:Y:S04]  /*b5f0*/  LDG.E.U8 R98, desc[UR4][R132.64+0x1c] ;  /* 0x00001c0484627981 */ /* 0x000ee8000c1e1100 */
[----:B------:R-:W4:Y:S04]  /*b600*/  LDG.E.U8 R127, desc[UR4][R132.64+0x19] ;  /* 0x00001904847f7981 */ /* 0x000f28000c1e1100 */
        /* <DEDUP_REMOVED lines=11> */
[----:B------:R-:W-:-:S03]  /*b6c0*/  VIADD R135, R124, 0xffffffff ;  /* 0xffffffff7c877836 */ /* 0x000fc60000000000 */
[----:B------:R-:W5:Y:S04]  /*b6d0*/  LDG.E.U8 R110, desc[UR4][R132.64+0xd] ;  /* 0x00000d04846e7981 */ /* 0x000f68000c1e1100 */
[----:B------:R-:W5:Y:S01]  /*b6e0*/  LDG.E.U8 R109, desc[UR4][R132.64+0xe] ;  /* 0x00000e04846d7981 */ /* 0x000f62000c1e1100 */
[----:B------:R-:W-:-:S03]  /*b6f0*/  IADD3 R134, P1, PT, R135, R140, RZ ;  /* 0x0000008c87867210 */ /* 0x000fc60007f3e0ff */
[----:B------:R-:W5:Y:S04]  /*b700*/  LDG.E.U8 R112, desc[UR4][R132.64+0xb] ;  /* 0x00000b0484707981 */ /* 0x000f68000c1e1100 */
[----:B------:R-:W5:Y:S01]  /*b710*/  LDG.E.U8 R111, desc[UR4][R132.64+0xc] ;  /* 0x00000c04846f7981 */ /* 0x000f62000c1e1100 */
[----:B------:R-:W-:-:S03]  /*b720*/  IMAD.X R135, RZ, RZ, R141, P1 ;  /* 0x000000ffff877224 */ /* 0x000fc600008e068d */
        /* <DEDUP_REMOVED lines=8> */
[----:B--2---:R-:W-:-:S03]  /*b7b0*/  LOP3.LUT R125, R113, R125, R114, 0xfe, !PT ;  /* 0x0000007d717d7212 */ /* 0x004fc600078efe72 */
[----:B------:R-:W2:Y:S04]  /*b7c0*/  LDG.E.U8 R114, desc[UR4][R132.64+0x9] ;  /* 0x0000090484727981 */ /* 0x000ea8000c1e1100 */
[----:B------:R-:W2:Y:S01]  /*b7d0*/  LDG.E.U8 R113, desc[UR4][R132.64+0xa] ;  /* 0x00000a0484717981 */ /* 0x000ea2000c1e1100 */
[----:B---3--:R-:W-:-:S03]  /*b7e0*/  LOP3.LUT R125, R99, R125, R98, 0xfe, !PT ;  /* 0x0000007d637d7212 */ /* 0x008fc600078efe62 */
[----:B------:R-:W3:Y:S04]  /*b7f0*/  LDG.E.U8 R98, desc[UR4][R134.64] ;  /* 0x0000000486627981 */ /* 0x000ee8000c1e1100 */
[----:B------:R-:W3:Y:S01]  /*b800*/  LDG.E.U8 R99, desc[UR4][R132.64] ;  /* 0x0000000484637981 */ /* 0x000ee2000c1e1100 */
[----:B----4-:R-:W-:Y:S01]  /*b810*/  LOP3.LUT R125, R127, R125, R126, 0xfe, !PT ;  /* 0x0000007d7f7d7212 */ /* 0x010fe200078efe7e */
[----:B------:R-:W-:-:S03]  /*b820*/  VIADD R143, R124, 0xffffffdf ;  /* 0xffffffdf7c8f7836 */ /* 0x000fc60000000000 */
[----:B-----5:R-:W-:Y:S02]  /*b830*/  LOP3.LUT R125, R129, R125, R128, 0xfe, !PT ;  /* 0x0000007d817d7212 */ /* 0x020fe400078efe80 */
[----:B------:R-:W-:Y:S02]  /*b840*/  IADD3 R142, P1, PT, R143, R140, RZ ;  /* 0x0000008c8f8e7210 */ /* 0x000fe40007f3e0ff */
[----:B------:R-:W-:-:S03]  /*b850*/  LOP3.LUT R125, R131, R125, R130, 0xfe, !PT ;  /* 0x0000007d837d7212 */ /* 0x000fc600078efe82 */
[----:B------:R-:W-:-:S05]  /*b860*/  IMAD.X R143, RZ, RZ, R141, P1 ;  /* 0x000000ffff8f7224 */ /* 0x000fca00008e068d */
[----:B------:R-:W4:Y:S01]  /*b870*/  LDG.E.U8 R126, desc[UR4][R142.64+0x9] ;  /* 0x000009048e7e7981 */ /* 0x000f22000c1e1100 */
[----:B------:R-:W-:-:S03]  /*b880*/  LOP3.LUT R104, R105, R125, R104, 0xfe, !PT ;  /* 0x0000007d69687212 */ /* 0x000fc600078efe68 */
[----:B------:R-:W5:Y:S04]  /*b890*/  LDG.E.U8 R105, desc[UR4][R142.64+0x1e] ;  /* 0x00001e048e697981 */ /* 0x000f68000c1e1100 */
[----:B------:R-:W4:Y:S01]  /*b8a0*/  LDG.E.U8 R125, desc[UR4][R142.64+0xa] ;  /* 0x00000a048e7d7981 */ /* 0x000f22000c1e1100 */
[----:B------:R-:W-:-:S03]  /*b8b0*/  LOP3.LUT R123, R123, R104, R106, 0xfe, !PT ;  /* 0x000000687b7b7212 */ /* 0x000fc600078efe6a */
[----:B------:R-:W5:Y:S04]  /*b8c0*/  LDG.E.U8 R106, desc[UR4][R142.64+0x1d] ;  /* 0x00001d048e6a7981 */ /* 0x000f68000c1e1100 */
[----:B------:R-:W5:Y:S01]  /*b8d0*/  LDG.E.U8 R104, desc[UR4][R142.64+0x1f] ;  /* 0x00001f048e687981 */ /* 0x000f62000c1e1100 */
[----:B------:R-:W-:-:S03]  /*b8e0*/  LOP3.LUT R124, R108, R123, R107, 0xfe, !PT ;  /* 0x0000007b6c7c7212 */ /* 0x000fc600078efe6b */
[----:B------:R-:W4:Y:S04]  /*b8f0*/  LDG.E.U8 R108, desc[UR4][R142.64+0x1b] ;  /* 0x00001b048e6c7981 */ /* 0x000f28000c1e1100 */
[----:B------:R-:W4:Y:S01]  /*b900*/  LDG.E.U8 R107, desc[UR4][R142.64+0x1c] ;  /* 0x00001c048e6b7981 */ /* 0x000f22000c1e1100 */
[----:B------:R-:W-:-:S03]  /*b910*/  LOP3.LUT R124, R110, R124, R109, 0xfe, !PT ;  /* 0x0000007c6e7c7212 */ /* 0x000fc600078efe6d */
[----:B------:R-:W4:Y:S04]  /*b920*/  LDG.E.U8 R110, desc[UR4][R142.64+0x19] ;  /* 0x000019048e6e7981 */ /* 0x000f28000c1e1100 */
[----:B------:R-:W4:Y:S01]  /*b930*/  LDG.E.U8 R109, desc[UR4][R142.64+0x1a] ;  /* 0x00001a048e6d7981 */ /* 0x000f22000c1e1100 */
[----:B------:R-:W-:-:S03]  /*b940*/  LOP3.LUT R124, R112, R124, R111, 0xfe, !PT ;  /* 0x0000007c707c7212 */ /* 0x000fc600078efe6f */
[----:B------:R-:W4:Y:S04]  /*b950*/  LDG.E.U8 R112, desc[UR4][R142.64+0x17] ;  /* 0x000017048e707981 */ /* 0x000f28000c1e1100 */
        /* <DEDUP_REMOVED lines=9> */
[----:B------:R-:W4:Y:S01]  /*b9f0*/  LDG.E.U8 R135, desc[UR4][R142.64] ;  /* 0x000000048e877981 */ /* 0x000f22000c1e1100 */
[----:B--2---:R-:W-:-:S03]  /*ba00*/  LOP3.LUT R124, R114, R124, R113, 0xfe, !PT ;  /* 0x0000007c727c7212 */ /* 0x004fc600078efe71 */
[----:B------:R-:W2:Y:S01]  /*ba10*/  LDG.E.U8 R114, desc[UR4][R142.64+0x15] ;  /* 0x000015048e727981 */ /* 0x000ea2000c1e1100 */
[----:B------:R-:W-:-:S03]  /*ba20*/  LOP3.LUT R124, R116, R124, R115, 0xfe, !PT ;  /* 0x0000007c747c7212 */ /* 0x000fc600078efe73 */
[----:B------:R-:W2:Y:S01]  /*ba30*/  LDG.E.U8 R113, desc[UR4][R142.64+0x16] ;  /* 0x000016048e717981 */ /* 0x000ea2000c1e1100 */
[----:B------:R-:W-:-:S03]  /*ba40*/  LOP3.LUT R124, R118, R124, R117, 0xfe, !PT ;  /* 0x0000007c767c7212 */ /* 0x000fc600078efe75 */
[----:B------:R-:W2:Y:S04]  /*ba50*/  LDG.E.U8 R116, desc[UR4][R142.64+0x13] ;  /* 0x000013048e747981 */ /* 0x000ea8000c1e1100 */
[----:B------:R-:W2:Y:S01]  /*ba60*/  LDG.E.U8 R115, desc[UR4][R142.64+0x14] ;  /* 0x000014048e737981 */ /* 0x000ea2000c1e1100 */
[----:B------:R-:W-:-:S03]  /*ba70*/  LOP3.LUT R124, R120, R124, R119, 0xfe, !PT ;  /* 0x0000007c787c7212 */ /* 0x000fc600078efe77 */
[----:B------:R-:W2:Y:S04]  /*ba80*/  LDG.E.U8 R118, desc[UR4][R142.64+0x11] ;  /* 0x000011048e767981 */ /* 0x000ea8000c1e1100 */
[----:B------:R-:W2:Y:S01]  /*ba90*/  LDG.E.U8 R117, desc[UR4][R142.64+0x12] ;  /* 0x000012048e757981 */ /* 0x000ea2000c1e1100 */
[----:B------:R-:W-:Y:S01]  /*baa0*/  LOP3.LUT R124, R122, R124, R121, 0xfe, !PT ;  /* 0x0000007c7a7c7212 */ /* 0x000fe200078efe79 */
[----:B---3--:R-:W-:Y:S02]  /*bab0*/  VIADD R123, R98, 0xffffffe3 ;  /* 0xffffffe3627b7836 */ /* 0x008fe40000000000 */
[----:B------:R-:W3:Y:S04]  /*bac0*/  LDG.E.U8 R120, desc[UR4][R142.64+0xf] ;  /* 0x00000f048e787981 */ /* 0x000ee8000c1e1100 */
[----:B------:R-:W3:Y:S01]  /*bad0*/  LDG.E.U8 R119, desc[UR4][R142.64+0x10] ;  /* 0x000010048e777981 */ /* 0x000ee2000c1e1100 */
[----:B------:R-:W-:-:S03]  /*bae0*/  LOP3.LUT P2, RZ, R124, 0xff, R99, 0xc8, !PT ;  /* 0x000000ff7cff7812 */ /* 0x000fc6000784c863 */
[----:B------:R-:W3:Y:S01]  /*baf0*/  LDG.E.U8 R122, desc[UR4][R142.64+0xd] ;  /* 0x00000d048e7a7981 */ /* 0x000ee2000c1e1100 */
[----:B------:R-:W-:-:S03]  /*bb00*/  LOP3.LUT R99, R123, 0xff, RZ, 0xc0, !PT ;  /* 0x000000ff7b637812 */ /* 0x000fc600078ec0ff */
[----:B------:R-:W3:Y:S04]  /*bb10*/  LDG.E.U8 R121, desc[UR4][R142.64+0xe] ;  /* 0x00000e048e797981 */ /* 0x000ee8000c1e1100 */
[----:B------:R-:W3:Y:S04]  /*bb20*/  LDG.E.U8 R124, desc[UR4][R142.64+0xb] ;  /* 0x00000b048e7c7981 */ /* 0x000ee8000c1e1100 */
[----:B------:R-:W3:Y:S01]  /*bb30*/  LDG.E.U8 R123, desc[UR4][R142.64+0xc] ;  /* 0x00000c048e7b7981 */ /* 0x000ee2000c1e1100 */
[----:B------:R-:W-:-:S04]  /*bb40*/  ISETP.GE.U32.AND P1, PT, R99, 0xfe, PT ;  /* 0x000000fe6300780c */ /* 0x000fc80003f26070 */
[----:B------:R-:W-:Y:S02]  /*bb50*/  ISETP.LT.U32.AND P1, PT, R98, 0x23, !P1 ;  /* 0x000000236200780c */ /* 0x000fe40004f21070 */
[----:B-----5:R-:W-:-:S04]  /*bb60*/  LOP3.LUT R98, R106, R104, R105, 0xfe, !PT ;  /* 0x000000686a627212 */ /* 0x020fc800078efe69 */
[----:B----4-:R-:W-:-:S04]  /*bb70*/  LOP3.LUT R98, R108, R98, R107, 0xfe, !PT ;  /* 0x000000626c627212 */ /* 0x010fc800078efe6b */
[----:B------:R-:W-:-:S04]  /*bb80*/  LOP3.LUT R98, R110, R98, R109, 0xfe, !PT ;  /* 0x000000626e627212 */ /* 0x000fc800078efe6d */
[----:B------:R-:W-:Y:S01]  /*bb90*/  LOP3.LUT R98, R112, R98, R111, 0xfe, !PT ;  /* 0x0000006270627212 */ /* 0x000fe200078efe6f */
[----:B------:R-:W-:-:S03]  /*bba0*/  IMAD.MOV.U32 R99, RZ, RZ, R102 ;  /* 0x000000ffff637224 */ /* 0x000fc600078e0066 */
[----:B--2---:R-:W-:-:S04]  /*bbb0*/  LOP3.LUT R98, R114, R98, R113, 0xfe, !PT ;  /* 0x0000006272627212 */ /* 0x004fc800078efe71 */
[----:B------:R-:W-:-:S04]  /*bbc0*/  LOP3.LUT R98, R116, R98, R115, 0xfe, !PT ;  /* 0x0000006274627212 */ /* 0x000fc800078efe73 */
[----:B------:R-:W-:-:S04]  /*bbd0*/  LOP3.LUT R98, R118, R98, R117, 0xfe, !PT ;  /* 0x0000006276627212 */ /* 0x000fc800078efe75 */
[----:B---3--:R-:W-:-:S04]  /*bbe0*/  LOP3.LUT R98, R120, R98, R119, 0xfe, !PT ;  /* 0x0000006278627212 */ /* 0x008fc800078efe77 */
[----:B------:R-:W-:-:S04]  /*bbf0*/  LOP3.LUT R98, R122, R98, R121, 0xfe, !PT ;  /* 0x000000627a627212 */ /* 0x000fc800078efe79 */
[----:B------:R-:W-:-:S04]  /*bc00*/  LOP3.LUT R98, R124, R98, R123, 0xfe, !PT ;  /* 0x000000627c627212 */ /* 0x000fc800078efe7b */
[----:B------:R-:W-:-:S04]  /*bc10*/  LOP3.LUT R98, R126, R98, R125, 0xfe, !PT ;  /* 0x000000627e627212 */ /* 0x000fc800078efe7d */
[----:B------:R-:W-:-:S04]  /*bc20*/  LOP3.LUT R98, R128, R98, R127, 0xfe, !PT ;  /* 0x0000006280627212 */ /* 0x000fc800078efe7f */
[----:B------:R-:W-:-:S04]  /*bc30*/  LOP3.LUT R98, R130, R98, R129, 0xfe, !PT ;  /* 0x0000006282627212 */ /* 0x000fc800078efe81 */
[----:B------:R-:W-:-:S04]  /*bc40*/  LOP3.LUT R98, R132, R98, R131, 0xfe, !PT ;  /* 0x0000006284627212 */ /* 0x000fc800078efe83 */
[----:B------:R-:W-:-:S04]  /*bc50*/  LOP3.LUT R98, R134, R98, R133, 0xfe, !PT ;  /* 0x0000006286627212 */ /* 0x000fc800078efe85 */
[----:B------:R-:W-:-:S04]  /*bc60*/  LOP3.LUT P3, RZ, R98, 0xff, R135, 0xc8, !PT ;  /* 0x000000ff62ff7812 */ /* 0x000fc8000786c887 */
[----:B------:R-:W-:Y:S01]  /*bc70*/  PLOP3.LUT P1, PT, P3, P1, P2, 0xdf, 0x0 ;  /* 0x000000000000781c */ /* 0x000fe20001f23b27 */
[----:B------:R-:W-:-:S12]  /*bc80*/  IMAD.MOV.U32 R98, RZ, RZ, R103 ;  /* 0x000000ffff627224 */ /* 0x000fd800078e0067 */
[----:B------:R-:W-:Y:S05]  /*bc90*/  @P1 BRA `(.L_x_1) ;  /* 0x000000f800981947 */ /* 0x000fea0003800000 */
[----:B------:R-:W-:Y:S01]  /*bca0*/  ISETP.GE.U32.AND P1, PT, R135, 0x7f, PT ;  /* 0x0000007f8700780c */ /* 0x000fe20003f26070 */
[----:B------:R-:W-:-:S12]  /*bcb0*/  BSSY.RELIABLE B1, `(.L_x_48) ;  /* 0x000046c000017945 */ /* 0x000fd80003800100 */
[----:B------:R-:W-:Y:S05]  /*bcc0*/  @!P1 BRA `(.L_x_49) ;  /* 0x0000004400a89947 */ /* 0x000fea0003800000 */
[----:B------:R-:W-:Y:S01]  /*bcd0*/  PRMT R33, R135, 0x8880, RZ ;  /* 0x0000888087217816 */ /* 0x000fe200000000ff */
[----:B------:R-:W-:Y:S01]  /*bce0*/  IMAD.MOV.U32 R99, RZ, RZ, R102 ;  /* 0x000000ffff637224 */ /* 0x000fe200078e0066 */
[----:B------:R-:W-:Y:S01]  /*bcf0*/  PRMT R31, RZ, 0x7610, R31 ;  /* 0x00007610ff1f7816 */ /* 0x000fe2000000001f */
[----:B------:R-:W-:Y:S01]  /*bd00*/  IMAD.MOV.U32 R98, RZ, RZ, R103 ;  /* 0x000000ffff627224 */ /* 0x000fe200078e0067 */
[----:B------:R-:W-:Y:S02]  /*bd10*/  ISETP.GE.AND P1, PT, R33, RZ, PT ;  /* 0x000000ff2100720c */ /* 0x000fe40003f26270 */
[----:B------:R-:W-:Y:S02]  /*bd20*/  PRMT R32, RZ, 0x7610, R32 ;  /* 0x00007610ff207816 */ /* 0x000fe40000000020 */
[----:B------:R-:W-:Y:S02]  /*bd30*/  PRMT R33, RZ, 0x7610, R33 ;  /* 0x00007610ff217816 */ /* 0x000fe40000000021 */
[----:B------:R-:W-:-:S02]  /*bd40*/  PRMT R34, RZ, 0x7610, R34 ;  /* 0x00007610ff227816 */ /* 0x000fc40000000022 */
        /* <DEDUP_REMOVED lines=60> */
[----:B------:R-:W-:Y:S06]  /*c110*/  @!P1 BRA `(.L_x_1) ;  /* 0x000000f400789947 */ /* 0x000fec0003800000 */
[----:B------:R-:W-:Y:S02]  /*c120*/  LOP3.LUT R132, R132, R134, R133, 0x80, !PT ;  /* 0x0000008684847212 */ /* 0x000fe400078e8085 */
[----:B------:R-:W-:Y:S02]  /*c130*/  ISETP.GE.U32.AND P1, PT, R119, 0x5d, PT ;  /* 0x0000005d7700780c */ /* 0x000fe40003f26070 */
[----:B------:R-:W-:-:S04]  /*c140*/  LOP3.LUT R132, R130, R132, R131, 0x80, !PT ;  /* 0x0000008482847212 */ /* 0x000fc800078e8083 */
[----:B------:R-:W-:-:S04]  /*c150*/  LOP3.LUT R132, R128, R132, R129, 0x80, !PT ;  /* 0x0000008480847212 */ /* 0x000fc800078e8081 */
[----:B------:R-:W-:-:S04]  /*c160*/  LOP3.LUT R132, R126, R132, R127, 0x80, !PT ;  /* 0x000000847e847212 */ /* 0x000fc800078e807f */
[----:B------:R-:W-:-:S04]  /*c170*/  LOP3.LUT R132, R124, R132, R125, 0x80, !PT ;  /* 0x000000847c847212 */ /* 0x000fc800078e807d */
[----:B------:R-:W-:-:S04]  /*c180*/  LOP3.LUT R132, R122, R132, R123, 0x80, !PT ;  /* 0x000000847a847212 */ /* 0x000fc800078e807b */
[----:B------:R-:W-:-:S04]  /*c190*/  LOP3.LUT R132, R120, R132, R121, 0x80, !PT ;  /* 0x0000008478847212 */ /* 0x000fc800078e8079 */
[----:B------:R-:W-:-:S04]  /*c1a0*/  LOP3.LUT R132, R132, 0xff, RZ, 0xc0, !PT ;  /* 0x000000ff84847812 */ /* 0x000fc800078ec0ff */
[----:B------:R-:W-:-:S13]  /*c1b0*/  ISETP.NE.OR P1, PT, R132, 0xff, !P1 ;  /* 0x000000ff8400780c */ /* 0x000fda0004f25670 */
[----:B------:R-:W-:Y:S05]  /*c1c0*/  @P1 BRA `(.L_x_49) ;  /* 0x0000004000681947 */ /* 0x000fea0003800000 */
[----:B------:R-:W-:Y:S01]  /*c1d0*/  ISETP.NE.AND P1, PT, R119, 0x5d, PT ;  /* 0x0000005d7700780c */ /* 0x000fe20003f25270 */
[----:B------:R-:W-:Y:S01]  /*c1e0*/  IMAD.MOV.U32 R99, RZ, RZ, R102 ;  /* 0x000000ffff637224 */ /* 0x000fe200078e0066 */
[----:B------:R-:W-:Y:S01]  /*c1f0*/  PRMT R31, RZ, 0x7610, R31 ;  /* 0x00007610ff1f7816 */ /* 0x000fe2000000001f */
[----:B------:R-:W-:Y:S01]  /*c200*/  IMAD.MOV.U32 R98, RZ, RZ, R103 ;  /* 0x000000ffff627224 */ /* 0x000fe200078e0067 */
[----:B------:R-:W-:Y:S02]  /*c210*/  PRMT R32, RZ, 0x7610, R32 ;  /* 0x00007610ff207816 */ /* 0x000fe40000000020 */
        /* <DEDUP_REMOVED lines=61> */
[----:B------:R-:W-:Y:S01]  /*c5f0*/  PRMT R93, RZ, 0x7610, R93 ;  /* 0x00007610ff5d7816 */ /* 0x000fe2000000005d */
[----:B------:R-:W-:Y:S06]  /*c600*/  @P1 BRA `(.L_x_1) ;  /* 0x000000f0003c1947 */ /* 0x000fec0003800000 */
[----:B------:R-:W-:-:S13]  /*c610*/  ISETP.GE.U32.AND P1, PT, R118, 0x57, PT ;  /* 0x000000577600780c */ /* 0x000fda0003f26070 */
[----:B------:R-:W-:Y:S05]  /*c620*/  @!P1 BRA `(.L_x_49) ;  /* 0x0000003c00509947 */ /* 0x000fea0003800000 */
        /* <DEDUP_REMOVED lines=910> */
[----:B------:R-:W-:Y:S01]  /*ff10*/  ISETP.GE.U32.AND P1, PT, R104, 0xa1, PT ;  /* 0x000000a16800780c */ /* 0x000fe20003f26070 */
[----:B------:R-:W-:Y:S01]  /*ff20*/  IMAD.MOV.U32 R99, RZ, RZ, R102 ;  /* 0x000000ffff637224 */ /* 0x000fe200078e0066 */
[----:B------:R-:W-:Y:S01]  /*ff30*/  PRMT R30, RZ, 0x7610, R30 ;  /* 0x00007610ff1e7816 */ /* 0x000fe2000000001e */
[----:B------:R-:W-:Y:S01]  /*ff40*/  IMAD.MOV.U32 R98, RZ, RZ, R103 ;  /* 0x000000ffff627224 */ /* 0x000fe200078e0067 */
[----:B------:R-:W-:Y:S02]  /*ff50*/  ISETP.EQ.AND P1, PT, R105, 0x20, !P1 ;  /* 0x000000206900780c */ /* 0x000fe40004f22270 */
        /* <DEDUP_REMOVED lines=63> */
[----:B------:R-:W-:Y:S01]  /*10350*/  PRMT R93, RZ, 0x7610, R93 ;  /* 0x00007610ff5d7816 */ /* 0x000fe2000000005d */
[----:B------:R-:W-:Y:S06]  /*10360*/  @!P1 BRA `(.L_x_1) ;  /* 0x000000b000e49947 */ /* 0x000fec0003800000 */
.L_x_49:
[----:B------:R-:W-:Y:S05]  /*10370*/  BSYNC.RELIABLE B1 ;  /* 0x0000000000017941 */ /* 0x000fea0003800100 */
.L_x_48:
[----:B------:R-:W-:Y:S01]  /*10380*/  ISETP.NE.AND P0, PT, R138, RZ, PT ;  /* 0x000000ff8a00720c */ /* 0x000fe20003f05270 */
[----:B------:R-:W-:Y:S01]  /*10390*/  BSSY.RECONVERGENT B1, `(.L_x_50) ;  /* 0x00000fa000017945 */ /* 0x000fe20003800200 */
[----:B------:R-:W-:Y:S02]  /*103a0*/  IMAD.MOV.U32 R42, RZ, RZ, 0x5208 ;  /* 0x00005208ff2a7424 */ /* 0x000fe400078e00ff */
[----:B------:R-:W-:-:S09]  /*103b0*/  IMAD.MOV.U32 R43, RZ, RZ, RZ ;  /* 0x000000ffff2b7224 */ /* 0x000fd200078e00ff */
[----:B------:R-:W-:Y:S05]  /*103c0*/  @!P0 BRA `(.L_x_51) ;  /* 0x0000000c00d88947 */ /* 0x000fea0003800000 */
[C---:B------:R-:W-:Y:S01]  /*103d0*/  ISETP.GE.U32.AND P1, PT, R138.reuse, 0x10, PT ;  /* 0x000000108a00780c */ /* 0x040fe20003f26070 */
[----:B------:R-:W-:Y:S01]  /*103e0*/  BSSY.RECONVERGENT B2, `(.L_x_52) ;  /* 0x000007f000027945 */ /* 0x000fe20003800200 */
[----:B------:R-:W-:Y:S01]  /*103f0*/  LOP3.LUT R56, R138, 0xf, RZ, 0xc0, !PT ;  /* 0x0000000f8a387812 */ /* 0x000fe200078ec0ff */
[----:B------:R-:W-:Y:S02]  /*10400*/  IMAD.MOV.U32 R42, RZ, RZ, 0x5208 ;  /* 0x00005208ff2a7424 */ /* 0x000fe400078e00ff */
[----:B------:R-:W-:Y:S01]  /*10410*/  IMAD.MOV.U32 R43, RZ, RZ, RZ ;  /* 0x000000ffff2b7224 */ /* 0x000fe200078e00ff */
[----:B------:R-:W-:Y:S01]  /*10420*/  ISETP.NE.AND P0, PT, R56, RZ, PT ;  /* 0x000000ff3800720c */ /* 0x000fe20003f05270 */
[----:B------:R-:W-:-:S06]  /*10430*/  IMAD.MOV.U32 R44, RZ, RZ, RZ ;  /* 0x000000ffff2c7224 */ /* 0x000fcc00078e00ff */
[----:B------:R-:W-:Y:S06]  /*10440*/  @!P1 BRA `(.L_x_53) ;  /* 0x0000000400e09947 */ /* 0x000fec0003800000 */
[----:B------:R-:W-:Y:S01]  /*10450*/  LOP3.LUT R44, R138, 0xfffffff0, RZ, 0xc0, !PT ;  /* 0xfffffff08a2c7812 */ /* 0x000fe200078ec0ff */
[----:B------:R-:W-:Y:S02]  /*10460*/  IMAD.MOV.U32 R42, RZ, RZ, 0x5208 ;  /* 0x00005208ff2a7424 */ /* 0x000fe400078e00ff */
[----:B------:R-:W-:Y:S02]  /*10470*/  IMAD.MOV.U32 R43, RZ, RZ, RZ ;  /* 0x000000ffff2b7224 */ /* 0x000fe400078e00ff */
[----:B------:R-:W-:-:S07]  /*10480*/  IMAD.MOV.U32 R45, RZ, RZ, RZ ;  /* 0x000000ffff2d7224 */ /* 0x000fce00078e00ff */
.L_x_54:
[----:B------:R-:W-:-:S04]  /*10490*/  IMAD.IADD R47, R137, 0x1, R45 ;  /* 0x00000001892f7824 */ /* 0x000fc800078e022d */
[C---:B------:R-:W-:Y:S01]  /*104a0*/  VIADD R41, R47.reuse, 0x1 ;  /* 0x000000012f297836 */ /* 0x040fe20000000000 */
[CC--:B------:R-:W-:Y:S01]  /*104b0*/  IADD3 R38, P1, PT, R47.reuse, R140.reuse, RZ ;  /* 0x0000008c2f267210 */ /* 0x0c0fe20007f3e0ff */
[C---:B------:R-:W-:Y:S02]  /*104c0*/  VIADD R31, R47.reuse, 0x2 ;  /* 0x000000022f1f7836 */ /* 0x040fe40000000000 */
[----:B------:R-:W-:Y:S02]  /*104d0*/  VIADD R33, R47, 0x3 ;  /* 0x000000032f217836 */ /* 0x000fe40000000000 */
[--C-:B------:R-:W-:Y:S01]  /*104e0*/  IMAD.X R39, RZ, RZ, R141.reuse, P1 ;  /* 0x000000ffff277224 */ /* 0x100fe200008e068d */
[-C--:B------:R-:W-:Y:S01]  /*104f0*/  IADD3 R40, P1, PT, R41, R140.reuse, RZ ;  /* 0x0000008c29287210 */ /* 0x080fe20007f3e0ff */
[----:B------:R-:W-:Y:S01]  /*10500*/  VIADD R35, R47, 0x4 ;  /* 0x000000042f237836 */ /* 0x000fe20000000000 */
[-C--:B------:R-:W-:Y:S01]  /*10510*/  IADD3 R30, P2, PT, R31, R140.reuse, RZ ;  /* 0x0000008c1f1e7210 */ /* 0x080fe20007f5e0ff */
[----:B------:R-:W-:Y:S01]  /*10520*/  VIADD R37, R47, 0x5 ;  /* 0x000000052f257836 */ /* 0x000fe20000000000 */
[----:B------:R1:W2:Y:S01]  /*10530*/  LDG.E.U8 R46, desc[UR4][R38.64] ;  /* 0x00000004262e7981 */ /* 0x0002a2000c1e1100 */
[--C-:B------:R-:W-:Y:S01]  /*10540*/  IMAD.X R41, RZ, RZ, R141.reuse, P1 ;  /* 0x000000ffff297224 */ /* 0x100fe200008e068d */
[-C--:B------:R-:W-:Y:S01]  /*10550*/  IADD3 R32, P1, PT, R33, R140.reuse, RZ ;  /* 0x0000008c21207210 */ /* 0x080fe20007f3e0ff */
[--C-:B------:R-:W-:Y:S01]  /*10560*/  IMAD.X R31, RZ, RZ, R141.reuse, P2 ;  /* 0x000000ffff1f7224 */ /* 0x100fe200010e068d */
[-C--:B------:R-:W-:Y:S01]  /*10570*/  IADD3 R34, P2, PT, R35, R140.reuse, RZ ;  /* 0x0000008c23227210 */ /* 0x080fe20007f5e0ff */
[----:B------:R-:W-:Y:S01]  /*10580*/  VIADD R51, R47, 0x6 ;  /* 0x000000062f337836 */ /* 0x000fe20000000000 */
[----:B------:R3:W4:Y:S01]  /*10590*/  LDG.E.U8 R48, desc[UR4][R40.64] ;  /* 0x0000000428307981 */ /* 0x000722000c1e1100 */
[--C-:B------:R-:W-:Y:S01]  /*105a0*/  IMAD.X R33, RZ, RZ, R141.reuse, P1 ;  /* 0x000000ffff217224 */ /* 0x100fe200008e068d */
[-C--:B------:R-:W-:Y:S01]  /*105b0*/  IADD3 R36, P1, PT, R37, R140.reuse, RZ ;  /* 0x0000008c25247210 */ /* 0x080fe20007f3e0ff */
[----:B-1----:R-:W-:Y:S01]  /*105c0*/  VIADD R39, R47, 0x7 ;  /* 0x000000072f277836 */ /* 0x002fe20000000000 */
[----:B------:R1:W5:Y:S01]  /*105d0*/  LDG.E.U8 R49, desc[UR4][R30.64] ;  /* 0x000000041e317981 */ /* 0x000362000c1e1100 */
[--C-:B------:R-:W-:Y:S01]  /*105e0*/  IMAD.X R35, RZ, RZ, R141.reuse, P2 ;  /* 0x000000ffff237224 */ /* 0x100fe200010e068d */
[-C--:B------:R-:W-:Y:S01]  /*105f0*/  IADD3 R38, P2, PT, R51, R140.reuse, RZ ;  /* 0x0000008c33267210 */ /* 0x080fe20007f5e0ff */
[--C-:B------:R-:W-:Y:S01]  /*10600*/  IMAD.X R37, RZ, RZ, R141.reuse, P1 ;  /* 0x000000ffff257224 */ /* 0x100fe200008e068d */
[----:B------:R0:W5:Y:S01]  /*10610*/  LDG.E.U8 R50, desc[UR4][R32.64] ;  /* 0x0000000420327981 */ /* 0x000162000c1e1100 */
        /* <DEDUP_REMOVED lines=8> */
[----:B0-----:R-:W-:Y:S01]  /*106a0*/  VIADD R33, R47, 0xa ;  /* 0x0000000a2f217836 */ /* 0x001fe20000000000 */
        /* <DEDUP_REMOVED lines=16> */
[----:B------:R-:W-:Y:S01]  /*107b0*/  IADD3 R40, P1, PT, R39, R140, RZ ;  /* 0x0000008c27287210 */ /* 0x000fe20007f3e0ff */
[----:B------:R-:W-:Y:S01]  /*107c0*/  VIADD R47, R47, 0xf ;  /* 0x0000000f2f2f7836 */ /* 0x000fe20000000000 */
[----:B------:R-:W3:Y:S01]  /*107d0*/  LDG.E.U8 R34, desc[UR4][R34.64] ;  /* 0x0000000422227981 */ /* 0x000ee2000c1e1100 */
[----:B------:R-:W-:-:S03]  /*107e0*/  IMAD.X R39, RZ, RZ, R141, P2 ;  /* 0x000000ffff277224 */ /* 0x000fc600010e068d */
[----:B------:R4:W3:Y:S01]  /*107f0*/  LDG.E.U8 R36, desc[UR4][R36.64] ;  /* 0x0000000424247981 */ /* 0x0008e2000c1e1100 */
[-C--:B-1----:R-:W-:Y:S01]  /*10800*/  IADD3 R30, P2, PT, R41, R140.reuse, RZ ;  /* 0x0000008c291e7210 */ /* 0x082fe20007f5e0ff */
[--C-:B------:R-:W-:Y:S01]  /*10810*/  IMAD.X R41, RZ, RZ, R141.reuse, P1 ;  /* 0x000000ffff297224 */ /* 0x100fe200008e068d */
[----:B0-----:R-:W-:Y:S01]  /*10820*/  IADD3 R32, P1, PT, R47, R140, RZ ;  /* 0x0000008c2f207210 */ /* 0x001fe20007f3e0ff */
[----:B------:R-:W3:Y:S02]  /*10830*/  LDG.E.U8 R38, desc[UR4][R38.64] ;  /* 0x0000000426267981 */ /* 0x000ee4000c1e1100 */
[--C-:B------:R-:W-:Y:S02]  /*10840*/  IMAD.X R31, RZ, RZ, R141.reuse, P2 ;  /* 0x000000ffff1f7224 */ /* 0x100fe400010e068d */
[----:B------:R-:W3:Y:S01]  /*10850*/  LDG.E.U8 R40, desc[UR4][R40.64] ;  /* 0x0000000428287981 */ /* 0x000ee2000c1e1100 */
[----:B------:R-:W-:-:S03]  /*10860*/  IMAD.X R33, RZ, RZ, R141, P1 ;  /* 0x000000ffff217224 */ /* 0x000fc600008e068d */
[----:B------:R0:W3:Y:S04]  /*10870*/  LDG.E.U8 R30, desc[UR4][R30.64] ;  /* 0x000000041e1e7981 */ /* 0x0000e8000c1e1100 */
[----:B------:R1:W3:Y:S01]  /*10880*/  LDG.E.U8 R32, desc[UR4][R32.64] ;  /* 0x0000000420207981 */ /* 0x0002e2000c1e1100 */
[----:B------:R-:W-:Y:S01]  /*10890*/  VIADD R45, R45, 0x10 ;  /* 0x000000102d2d7836 */ /* 0x000fe20000000000 */
[----:B--2---:R-:W-:Y:S01]  /*108a0*/  ISETP.NE.AND P1, PT, R46, RZ, PT ;  /* 0x000000ff2e00720c */ /* 0x004fe20003f25270 */
[----:B------:R-:W-:Y:S01]  /*108b0*/  IMAD.MOV.U32 R46, RZ, RZ, 0x4 ;  /* 0x00000004ff2e7424 */ /* 0x000fe200078e00ff */
[----:B----4-:R-:W-:-:S04]  /*108c0*/  ISETP.NE.AND P2, PT, R48, RZ, PT ;  /* 0x000000ff3000720c */ /* 0x010fc80003f45270 */
[C---:B------:R-:W-:Y:S02]  /*108d0*/  SEL R37, R46.reuse, 0x10, !P1 ;  /* 0x000000102e257807 */ /* 0x040fe40004800000 */
[----:B------:R-:W-:Y:S02]  /*108e0*/  SEL R35, R46, 0x10, !P2 ;  /* 0x000000102e237807 */ /* 0x000fe40005000000 */
[----:B-----5:R-:W-:Y:S02]  /*108f0*/  ISETP.NE.AND P1, PT, R49, RZ, PT ;  /* 0x000000ff3100720c */ /* 0x020fe40003f25270 */
[----:B------:R-:W-:Y:S02]  /*10900*/  ISETP.NE.AND P2, PT, R50, RZ, PT ;  /* 0x000000ff3200720c */ /* 0x000fe40003f45270 */
[----:B------:R-:W-:Y:S02]  /*10910*/  IADD3 R35, P5, P6, R35, R37, R42 ;  /* 0x0000002523237210 */ /* 0x000fe40007ebe02a */
[----:B------:R-:W-:-:S02]  /*10920*/  SEL R42, R46, 0x10, !P1 ;  /* 0x000000102e2a7807 */ /* 0x000fc40004800000 */
[C---:B0-----:R-:W-:Y:S02]  /*10930*/  SEL R31, R46.reuse, 0x10, !P2 ;  /* 0x000000102e1f7807 */ /* 0x041fe40005000000 */
[----:B------:R-:W-:Y:S02]  /*10940*/  ISETP.NE.AND P3, PT, R51, RZ, PT ;  /* 0x000000ff3300720c */ /* 0x000fe40003f65270 */
[----:B------:R-:W-:Y:S02]  /*10950*/  ISETP.NE.AND P4, PT, R53, RZ, PT ;  /* 0x000000ff3500720c */ /* 0x000fe40003f85270 */
[----:B-1----:R-:W-:Y:S02]  /*10960*/  IADD3 R33, P1, P2, R31, R42, R35 ;  /* 0x0000002a1f217210 */ /* 0x002fe40007a3e023 */
[C---:B------:R-:W-:Y:S02]  /*10970*/  SEL R42, R46.reuse, 0x10, !P3 ;  /* 0x000000102e2a7807 */ /* 0x040fe40005800000 */
[----:B------:R-:W-:-:S02]  /*10980*/  SEL R31, R46, 0x10, !P4 ;  /* 0x000000102e1f7807 */ /* 0x000fc40006000000 */
[----:B------:R-:W-:Y:S02]  /*10990*/  ISETP.NE.AND P3, PT, R52, RZ, PT ;  /* 0x000000ff3400720c */ /* 0x000fe40003f65270 */
[----:B------:R-:W-:Y:S02]  /*109a0*/  ISETP.NE.AND P4, PT, R55, RZ, PT ;  /* 0x000000ff3700720c */ /* 0x000fe40003f85270 */
[----:B------:R-:W-:Y:S02]  /*109b0*/  IADD3.X R43, PT, PT, RZ, RZ, R43, P5, P6 ;  /* 0x000000ffff2b7210 */ /* 0x000fe40002fec42b */
[----:B------:R-:W-:Y:S02]  /*109c0*/  IADD3 R31, P5, P6, R31, R42, R33 ;  /* 0x0000002a1f1f7210 */ /* 0x000fe40007ebe021 */
        /* <DEDUP_REMOVED lines=8> */
[----:B---3--:R-:W-:Y:S02]  /*10a50*/  ISETP.NE.AND P4, PT, R34, RZ, PT ;  /* 0x000000ff2200720c */ /* 0x008fe40003f85270 */
[----:B------:R-:W-:Y:S02]  /*10a60*/  ISETP.NE.AND P3, PT, R36, RZ, PT ;  /* 0x000000ff2400720c */ /* 0x000fe40003f65270 */
[----:B------:R-:W-:Y:S02]  /*10a70*/  IADD3.X R43, PT, PT, RZ, RZ, R43, P5, P6 ;  /* 0x000000ffff2b7210 */ /* 0x000fe40002fec42b */
[----:B------:R-:W-:Y:S02]  /*10a80*/  IADD3 R31, P5, P6, R31, R42, R33 ;  /* 0x0000002a1f1f7210 */ /* 0x000fe40007ebe021 */
[C---:B------:R-:W-:Y:S02]  /*10a90*/  SEL R34, R46.reuse, 0x10, !P4 ;  /* 0x000000102e227807 */ /* 0x040fe40006000000 */
[----:B------:R-:W-:-:S02]  /*10aa0*/  SEL R33, R46, 0x10, !P3 ;  /* 0x000000102e217807 */ /* 0x000fc40005800000 */
[----:B------:R-:W-:Y:S02]  /*10ab0*/  IADD3.X R43, PT, PT, RZ, RZ, R43, P1, P2 ;  /* 0x000000ffff2b7210 */ /* 0x000fe40000fe442b */
[----:B------:R-:W-:Y:S02]  /*10ac0*/  IADD3 R33, P1, P2, R33, R34, R31 ;  /* 0x0000002221217210 */ /* 0x000fe40007a3e01f */
[----:B------:R-:W-:Y:S02]  /*10ad0*/  IADD3.X R43, PT, PT, RZ, RZ, R43, P5, P6 ;  /* 0x000000ffff2b7210 */ /* 0x000fe40002fec42b */
[----:B------:R-:W-:Y:S02]  /*10ae0*/  ISETP.NE.AND P4, PT, R38, RZ, PT ;  /* 0x000000ff2600720c */ /* 0x000fe40003f85270 */
[----:B------:R-:W-:Y:S02]  /*10af0*/  ISETP.NE.AND P3, PT, R40, RZ, PT ;  /* 0x000000ff2800720c */ /* 0x000fe40003f65270 */
[----:B------:R-:W-:-:S02]  /*10b00*/  IADD3.X R43, PT, PT, RZ, RZ, R43, P1, P2 ;  /* 0x000000ffff2b7210 */ /* 0x000fc40000fe442b */
[----:B------:R-:W-:Y:S02]  /*10b10*/  ISETP.NE.AND P1, PT, R45, R44, PT ;  /* 0x0000002c2d00720c */ /* 0x000fe40003f25270 */
[C---:B------:R-:W-:Y:S02]  /*10b20*/  SEL R34, R46.reuse, 0x10, !P4 ;  /* 0x000000102e227807 */ /* 0x040fe40006000000 */
[----:B------:R-:W-:Y:S02]  /*10b30*/  SEL R31, R46, 0x10, !P3 ;  /* 0x000000102e1f7807 */ /* 0x000fe40005800000 */
[----:B------:R-:W-:Y:S02]  /*10b40*/  ISETP.NE.AND P3, PT, R30, RZ, PT ;  /* 0x000000ff1e00720c */ /* 0x000fe40003f65270 */
[----:B------:R-:W-:Y:S02]  /*10b50*/  ISETP.NE.AND P4, PT, R32, RZ, PT ;  /* 0x000000ff2000720c */ /* 0x000fe40003f85270 */
[----:B------:R-:W-:-:S02]  /*10b60*/  IADD3 R30, P6, P5, R31, R34, R33 ;  /* 0x000000221f1e7210 */ /* 0x000fc40007dde021 */
[C---:B------:R-:W-:Y:S02]  /*10b70*/  SEL R31, R46.reuse, 0x10, !P3 ;  /* 0x000000102e1f7807 */ /* 0x040fe40005800000 */
[----:B------:R-:W-:Y:S02]  /*10b80*/  SEL R42, R46, 0x10, !P4 ;  /* 0x000000102e2a7807 */ /* 0x000fe40006000000 */
[----:B------:R-:W-:Y:S02]  /*10b90*/  IADD3.X R43, PT, PT, RZ, RZ, R43, P6, P5 ;  /* 0x000000ffff2b7210 */ /* 0x000fe400037ea42b */
[----:B------:R-:W-:-:S04]  /*10ba0*/  IADD3 R42, P2, P3, R42, R31, R30 ;  /* 0x0000001f2a2a7210 */ /* 0x000fc80007b5e01e */
[----:B------:R-:W-:Y:S01]  /*10bb0*/  IADD3.X R43, PT, PT, RZ, RZ, R43, P2, P3 ;  /* 0x000000ffff2b7210 */ /* 0x000fe200017e642b */
[----:B------:R-:W-:Y:S08]  /*10bc0*/  @P1 BRA `(.L_x_54) ;  /* 0xfffffff800301947 */ /* 0x000ff0000383ffff */
.L_x_53:
[----:B------:R-:W-:Y:S05]  /*10bd0*/  BSYNC.RECONVERGENT B2 ;  /* 0x0000000000027941 */ /* 0x000fea0003800200 */
.L_x_52:
        /* <DEDUP_REMOVED lines=29> */
[----:B------:R-:W-:Y:S01]  /*10db0*/  IMAD.X R37, RZ, RZ, R141, P1 ;  /* 0x000000ffff257224 */ /* 0x000fe200008e068d */
[----:B------:R0:W5:Y:S01]  /*10dc0*/  LDG.E.U8 R30, desc[UR4][R30.64] ;  /* 0x000000041e1e7981 */ /* 0x000162000c1e1100 */
[----:B---3--:R-:W-:-:S02]  /*10dd0*/  IADD3 R38, P1, PT, R41, R140, RZ ;  /* 0x0000008c29267210 */ /* 0x008fc40007f3e0ff */
[--C-:B------:R-:W-:Y:S01]  /*10de0*/  IMAD.X R41, RZ, RZ, R141.reuse, P2 ;  /* 0x000000ffff297224 */ /* 0x100fe200010e068d */
[----:B------:R-:W3:Y:S02]  /*10df0*/  LDG.E.U8 R32, desc[UR4][R32.64] ;  /* 0x0000000420207981 */ /* 0x000ee4000c1e1100 */
[----:B------:R-:W-:Y:S02]  /*10e00*/  IMAD.X R39, RZ, RZ, R141, P1 ;  /* 0x000000ffff277224 */ /* 0x000fe400008e068d */
[----:B------:R-:W3:Y:S04]  /*10e10*/  LDG.E.U8 R36, desc[UR4][R36.64] ;  /* 0x0000000424247981 */ /* 0x000ee8000c1e1100 */
[----:B------:R-:W3:Y:S04]  /*10e20*/  LDG.E.U8 R40, desc[UR4][R40.64] ;  /* 0x0000000428287981 */ /* 0x000ee8000c1e1100 */
[----:B------:R-:W3:Y:S01]  /*10e30*/  LDG.E.U8 R38, desc[UR4][R38.64] ;  /* 0x0000000426267981 */ /* 0x000ee2000c1e1100 */
[----:B------:R-:W-:Y:S01]  /*10e40*/  VIADD R44, R44, 0x8 ;  /* 0x000000082c2c7836 */ /* 0x000fe20000000000 */
[----:B--2---:R-:W-:Y:S01]  /*10e50*/  ISETP.NE.AND P1, PT, R45, RZ, PT ;  /* 0x000000ff2d00720c */ /* 0x004fe20003f25270 */
[----:B------:R-:W-:Y:S01]  /*10e60*/  IMAD.MOV.U32 R45, RZ, RZ, 0x4 ;  /* 0x00000004ff2d7424 */ /* 0x000fe200078e00ff */
[----:B----4-:R-:W-:-:S04]  /*10e70*/  ISETP.NE.AND P2, PT, R46, RZ, PT ;  /* 0x000000ff2e00720c */ /* 0x010fc80003f45270 */
[C---:B-1----:R-:W-:Y:S02]  /*10e80*/  SEL R35, R45.reuse, 0x10, !P1 ;  /* 0x000000102d237807 */ /* 0x042fe40004800000 */
[----:B0-----:R-:W-:Y:S02]  /*10e90*/  SEL R31, R45, 0x10, !P2 ;  /* 0x000000102d1f7807 */ /* 0x001fe40005000000 */
[----:B-----5:R-:W-:Y:S02]  /*10ea0*/  ISETP.NE.AND P1, PT, R34, RZ, PT ;  /* 0x000000ff2200720c */ /* 0x020fe40003f25270 */
[----:B------:R-:W-:Y:S02]  /*10eb0*/  ISETP.NE.AND P2, PT, R30, RZ, PT ;  /* 0x000000ff1e00720c */ /* 0x000fe40003f45270 */
[----:B------:R-:W-:Y:S02]  /*10ec0*/  IADD3 R42, P5, P6, R31, R35, R42 ;  /* 0x000000231f2a7210 */ /* 0x000fe40007ebe02a */
[----:B------:R-:W-:-:S02]  /*10ed0*/  SEL R31, R45, 0x10, !P1 ;  /* 0x000000102d1f7807 */ /* 0x000fc40004800000 */
[C---:B------:R-:W-:Y:S02]  /*10ee0*/  SEL R30, R45.reuse, 0x10, !P2 ;  /* 0x000000102d1e7807 */ /* 0x040fe40005000000 */
[----:B---3--:R-:W-:Y:S02]  /*10ef0*/  ISETP.NE.AND P3, PT, R32, RZ, PT ;  /* 0x000000ff2000720c */ /* 0x008fe40003f65270 */
[----:B------:R-:W-:Y:S02]  /*10f00*/  ISETP.NE.AND P4, PT, R36, RZ, PT ;  /* 0x000000ff2400720c */ /* 0x000fe40003f85270 */
        /* <DEDUP_REMOVED lines=9> */
[----:B------:R-:W-:Y:S02]  /*10fa0*/  IADD3.X R43, PT, PT, RZ, RZ, R43, P1, P2 ;  /* 0x000000ffff2b7210 */ /* 0x000fe40000fe442b */
[----:B------:R-:W-:Y:S02]  /*10fb0*/  IADD3 R42, P1, P2, R42, R31, R30 ;  /* 0x0000001f2a2a7210 */ /* 0x000fe40007a3e01e */
[----:B------:R-:W-:-:S04]  /*10fc0*/  IADD3.X R43, PT, PT, RZ, RZ, R43, P5, P6 ;  /* 0x000000ffff2b7210 */ /* 0x000fc80002fec42b */
[----:B------:R-:W-:-:S07]  /*10fd0*/  IADD3.X R43, PT, PT, RZ, RZ, R43, P1, P2 ;  /* 0x000000ffff2b7210 */ /* 0x000fce0000fe442b */
.L_x_56:
[----:B------:R-:W-:Y:S05]  /*10fe0*/  BSYNC.RECONVERGENT B2 ;  /* 0x0000000000027941 */ /* 0x000fea0003800200 */
.L_x_55:
        /* <DEDUP_REMOVED lines=12> */
[--C-:B------:R-:W-:Y:S01]  /*110b0*/  IMAD.X R31, RZ, RZ, R141.reuse, P1 ;  /* 0x000000ffff1f7224 */ /* 0x100fe200008e068d */
[-C--:B------:R-:W-:Y:S02]  /*110c0*/  IADD3 R34, P1, PT, R35, R140.reuse, RZ ;  /* 0x0000008c23227210 */ /* 0x080fe40007f3e0ff */
[----:B------:R-:W-:Y:S01]  /*110d0*/  IADD3 R36, P3, PT, R37, R140, RZ ;  /* 0x0000008c25247210 */ /* 0x000fe20007f7e0ff */
[--C-:B------:R-:W-:Y:S01]  /*110e0*/  IMAD.X R33, RZ, RZ, R141.reuse, P2 ;  /* 0x000000ffff217224 */ /* 0x100fe200010e068d */
[----:B------:R-:W2:Y:S01]  /*110f0*/  LDG.E.U8 R30, desc[UR4][R30.64] ;  /* 0x000000041e1e7981 */ /* 0x000ea2000c1e1100 */
[----:B------:R-:W-:-:S02]  /*11100*/  IMAD.X R35, RZ, RZ, R141, P1 ;  /* 0x000000ffff237224 */ /* 0x000fc400008e068d */
[----:B------:R-:W-:Y:S01]  /*11110*/  IMAD.X R37, RZ, RZ, R141, P3 ;  /* 0x000000ffff257224 */ /* 0x000fe200018e068d */
[----:B------:R-:W3:Y:S04]  /*11120*/  LDG.E.U8 R32, desc[UR4][R32.64] ;  /* 0x0000000420207981 */ /* 0x000ee8000c1e1100 */
[----:B------:R-:W4:Y:S04]  /*11130*/  LDG.E.U8 R34, desc[UR4][R34.64] ;  /* 0x0000000422227981 */ /* 0x000f28000c1e1100 */
[----:B------:R-:W5:Y:S01]  /*11140*/  LDG.E.U8 R36, desc[UR4][R36.64] ;  /* 0x0000000424247981 */ /* 0x000f62000c1e1100 */
[----:B------:R-:W-:-:S02]  /*11150*/  IMAD.MOV.U32 R38, RZ, RZ, 0x4 ;  /* 0x00000004ff267424 */ /* 0x000fc400078e00ff */
[----:B------:R-:W-:Y:S01]  /*11160*/  VIADD R44, R44, 0x4 ;  /* 0x000000042c2c7836 */ /* 0x000fe20000000000 */
[----:B--2---:R-:W-:Y:S02]  /*11170*/  ISETP.NE.AND P1, PT, R30, RZ, PT ;  /* 0x000000ff1e00720c */ /* 0x004fe40003f25270 */
[----:B---3--:R-:W-:Y:S02]  /*11180*/  ISETP.NE.AND P2, PT, R32, RZ, PT ;  /* 0x000000ff2000720c */ /* 0x008fe40003f45270 */
[----:B------:R-:W-:Y:S02]  /*11190*/  SEL R41, R38, 0x10, !P1 ;  /* 0x0000001026297807 */ /* 0x000fe40004800000 */
[----:B----4-:R-:W-:Y:S02]  /*111a0*/  ISETP.NE.AND P3, PT, R34, RZ, PT ;  /* 0x000000ff2200720c */ /* 0x010fe40003f65270 */
[----:B------:R-:W-:Y:S02]  /*111b0*/  SEL R30, R38, 0x10, !P2 ;  /* 0x00000010261e7807 */ /* 0x000fe40005000000 */
[----:B-----5:R-:W-:-:S02]  /*111c0*/  ISETP.NE.AND P4, PT, R36, RZ, PT ;  /* 0x000000ff2400720c */ /* 0x020fc40003f85270 */
[C---:B------:R-:W-:Y:S02]  /*111d0*/  SEL R31, R38.reuse, 0x10, !P3 ;  /* 0x00000010261f7807 */ /* 0x040fe40005800000 */
[----:B------:R-:W-:Y:S02]  /*111e0*/  SEL R38, R38, 0x10, !P4 ;  /* 0x0000001026267807 */ /* 0x000fe40006000000 */
[----:B------:R-:W-:-:S04]  /*111f0*/  IADD3 R30, P1, P2, R30, R41, R42 ;  /* 0x000000291e1e7210 */ /* 0x000fc80007a3e02a */
[----:B------:R-:W-:Y:S02]  /*11200*/  IADD3 R42, P3, P4, R38, R31, R30 ;  /* 0x0000001f262a7210 */ /* 0x000fe40007c7e01e */
[----:B------:R-:W-:-:S04]  /*11210*/  IADD3.X R43, PT, PT, RZ, RZ, R43, P1, P2 ;  /* 0x000000ffff2b7210 */ /* 0x000fc80000fe442b */
[----:B------:R-:W-:-:S07]  /*11220*/  IADD3.X R43, PT, PT, RZ, RZ, R43, P3, P4 ;  /* 0x000000ffff2b7210 */ /* 0x000fce0001fe842b */
.L_x_58:
[----:B------:R-:W-:Y:S05]  /*11230*/  BSYNC.RECONVERGENT B2 ;  /* 0x0000000000027941 */ /* 0x000fea0003800200 */
.L_x_57:
[----:B------:R-:W-:Y:S05]  /*11240*/  @!P0 BRA `(.L_x_51) ;  /* 0x0000000000388947 */ /* 0x000fea0003800000 */
[----:B------:R-:W-:-:S07]  /*11250*/  IMAD.MOV.U32 R32, RZ, RZ, RZ ;  /* 0x000000ffff207224 */ /* 0x000fce00078e00ff */
.L_x_59:
[----:B------:R-:W-:-:S05]  /*11260*/  IMAD.IADD R31, R137, 0x1, R44 ;  /* 0x00000001891f7824 */ /* 0x000fca00078e022c */
[----:B------:R-:W-:-:S05]  /*11270*/  IADD3 R30, P0, PT, R31, R140, RZ ;  /* 0x0000008c1f1e7210 */ /* 0x000fca0007f1e0ff */
[----:B------:R-:W-:-:S05]  /*11280*/  IMAD.X R31, RZ, RZ, R141, P0 ;  /* 0x000000ffff1f7224 */ /* 0x000fca00000e068d */
[----:B------:R-:W2:Y:S01]  /*11290*/  LDG.E.U8 R30, desc[UR4][R30.64] ;  /* 0x000000041e1e7981 */ /* 0x000ea2000c1e1100 */
[----:B------:R-:W-:Y:S02]  /*112a0*/  IMAD.MOV.U32 R33, RZ, RZ, 0x4 ;  /* 0x00000004ff217424 */ /* 0x000fe400078e00ff */
[----:B------:R-:W-:Y:S02]  /*112b0*/  VIADD R32, R32, 0x1 ;  /* 0x0000000120207836 */ /* 0x000fe40000000000 */
[----:B------:R-:W-:Y:S01]  /*112c0*/  VIADD R44, R44, 0x1 ;  /* 0x000000012c2c7836 */ /* 0x000fe20000000000 */
[----:B--2---:R-:W-:-:S04]  /*112d0*/  ISETP.NE.AND P0, PT, R30, RZ, PT ;  /* 0x000000ff1e00720c */ /* 0x004fc80003f05270 */
[----:B------:R-:W-:Y:S02]  /*112e0*/  SEL R33, R33, 0x10, !P0 ;  /* 0x0000001021217807 */ /* 0x000fe40004000000 */
[----:B------:R-:W-:Y:S02]  /*112f0*/  ISETP.NE.AND P0, PT, R32, R39, PT ;  /* 0x000000272000720c */ /* 0x000fe40003f05270 */
[----:B------:R-:W-:-:S05]  /*11300*/  IADD3 R42, P1, PT, R42, R33, RZ ;  /* 0x000000212a2a7210 */ /* 0x000fca0007f3e0ff */
[----:B------:R-:W-:-:S06]  /*11310*/  IMAD.X R43, RZ, RZ, R43, P1 ;  /* 0x000000ffff2b7224 */ /* 0x000fcc00008e062b */
[----:B------:R-:W-:Y:S05]  /*11320*/  @P0 BRA `(.L_x_59) ;  /* 0xfffffffc00cc0947 */ /* 0x000fea000383ffff */
.L_x_51:
[----:B------:R-:W-:Y:S05]  /*11330*/  BSYNC.RECONVERGENT B1 ;  /* 0x0000000000017941 */ /* 0x000fea0003800200 */
.L_x_50:
[----:B------:R-:W-:Y:S02]  /*11340*/  ISETP.NE.AND P1, PT, R138, RZ, PT ;  /* 0x000000ff8a00720c */ /* 0x000fe40003f25270 */
[----:B------:R-:W-:Y:S02]  /*11350*/  IADD3 R99, P0, PT, R42, 0xc350, RZ ;  /* 0x0000c3502a637810 */ /* 0x000fe40007f1e0ff */
[----:B------:R-:W-:-:S03]  /*11360*/  ISETP.NE.AND P2, PT, R136, 0x14, PT ;  /* 0x000000148800780c */ /* 0x000fc60003f45270 */
[----:B------:R-:W-:-:S06]  /*11370*/  IMAD.X R98, RZ, RZ, R43, P0 ;  /* 0x000000ffff627224 */ /* 0x000fcc00000e062b */
[----:B------:R-:W-:Y:S02]  /*11380*/  @!P1 SEL R99, R99, R42, P2 ;  /* 0x0000002a63639207 */ /* 0x000fe40001000000 */
[----:B------:R-:W-:Y:S02]  /*11390*/  @!P1 SEL R98, R98, R43, P2 ;  /* 0x0000002b62629207 */ /* 0x000fe40001000000 */
[----:B------:R-:W-:-:S04]  /*113a0*/  ISETP.GT.U32.AND P0, PT, R99, R102, PT ;  /* 0x000000666300720c */ /* 0x000fc80003f04070 */
[----:B------:R-:W-:-:S13]  /*113b0*/  ISETP.GT.U32.AND.EX P0, PT, R98, R103, PT, P0 ;  /* 0x000000676200720c */ /* 0x000fda0003f04100 */
[----:B------:R-:W-:Y:S05]  /*113c0*/  @!P0 BRA `(.L_x_60) ;  /* 0x0000005000748947 */ /* 0x000fea0003800000 */
[----:B------:R-:W-:Y:S01]  /*113d0*/  ISETP.GE.U32.AND P0, PT, R138, 0x88, PT ;  /* 0x000000888a00780c */ /* 0x000fe20003f06070 */
[----:B------:R-:W-:Y:S01]  /*113e0*/  BSSY.RECONVERGENT B1, `(.L_x_61) ;  /* 0x000024c000017945 */ /* 0x000fe20003800200 */
[----:B------:R-:W-:Y:S01]  /*113f0*/  IADD3 R137, P1, PT, R137, R140, RZ ;  /* 0x0000008c89897210 */ /* 0x000fe20007f3e0ff */
[----:B------:R-:W-:Y:S01]  /*11400*/  IMAD.MOV.U32 R30, RZ, RZ, RZ ;  /* 0x000000ffff1e7224 */ /* 0x000fe200078e00ff */
[----:B------:R-:W-:Y:S02]  /*11410*/  CS2R R104, SRZ ;  /* 0x0000000000687805 */ /* 0x000fe4000001ff00 */
[----:B------:R-:W-:Y:S02]  /*11420*/  CS2R R60, SRZ ;  /* 0x00000000003c7805 */ /* 0x000fe4000001ff00 */
[----:B------:R-:W-:Y:S01]  /*11430*/  CS2R R76, SRZ ;  /* 0x00000000004c7805 */ /* 0x000fe2000001ff00 */
[----:B------:R-:W-:Y:S01]  /*11440*/  IMAD.MOV.U32 R48, RZ, RZ, RZ ;  /* 0x000000ffff307224 */ /* 0x000fe200078e00ff */
[----:B------:R-:W-:-:S02]  /*11450*/  CS2R R74, SRZ ;  /* 0x00000000004a7805 */ /* 0x000fc4000001ff00 */
[----:B------:R-:W-:Y:S02]  /*11460*/  CS2R R46, SRZ ;  /* 0x00000000002e7805 */ /* 0x000fe4000001ff00 */
[----:B------:R-:W-:Y:S02]  /*11470*/  CS2R R42, SRZ ;  /* 0x00000000002a7805 */ /* 0x000fe4000001ff00 */
[----:B------:R-:W-:Y:S02]  /*11480*/  CS2R R72, SRZ ;  /* 0x0000000000487805 */ /* 0x000fe4000001ff00 */
[----:B------:R-:W-:Y:S02]  /*11490*/  CS2R R44, SRZ ;  /* 0x00000000002c7805 */ /* 0x000fe4000001ff00 */
[----:B------:R-:W-:Y:S02]  /*114a0*/  CS2R R70, SRZ ;  /* 0x0000000000467805 */ /* 0x000fe4000001ff00 */
[----:B------:R-:W-:Y:S01]  /*114b0*/  CS2R R68, SRZ ;  /* 0x0000000000447805 */ /* 0x000fe2000001ff00 */
[----:B------:R-:W-:Y:S01]  /*114c0*/  IMAD.MOV.U32 R57, RZ, RZ, RZ ;  /* 0x000000ffff397224 */ /* 0x000fe200078e00ff */
[----:B------:R-:W-:Y:S01]  /*114d0*/  CS2R R66, SRZ ;  /* 0x0000000000427805 */ /* 0x000fe2000001ff00 */
[----:B------:R-:W-:Y:S01]  /*114e0*/  IMAD.MOV.U32 R109, RZ, RZ, RZ ;  /* 0x000000ffff6d7224 */ /* 0x000fe200078e00ff */
[----:B------:R-:W-:-:S02]  /*114f0*/  CS2R R64, SRZ ;  /* 0x0000000000407805 */ /* 0x000fc4000001ff00 */
[----:B------:R-:W-:Y:S02]  /*11500*/  CS2R R62, SRZ ;  /* 0x00000000003e7805 */ /* 0x000fe4000001ff00 */
[----:B------:R-:W-:Y:S02]  /*11510*/  CS2R R78, SRZ ;  /* 0x00000000004e7805 */ /* 0x000fe4000001ff00 */
        /* <DEDUP_REMOVED lines=10> */
[----:B------:R-:W-:Y:S01]  /*115c0*/  IMAD.X R140, RZ, RZ, R141, P1 ;  /* 0x000000ffff8c7224 */ /* 0x000fe200008e068d */
[----:B------:R-:W-:Y:S06]  /*115d0*/  @!P0 BRA `(.L_x_62) ;  /* 0x0000002000b08947 */ /* 0x000fec0003800000 */
[----:B------:R-:W-:Y:S02]  /*115e0*/  IMAD.MOV.U32 R30, RZ, RZ, RZ ;  /* 0x000000ffff1e7224 */ /* 0x000fe400078e00ff */
[----:B------:R-:W-:Y:S02]  /*115f0*/  IMAD.MOV.U32 R104, RZ, RZ, RZ ;  /* 0x000000ffff687224 */ /* 0x000fe400078e00ff */
[----:B------:R-:W-:-:S07]  /*11600*/  IMAD.MOV.U32 R61, RZ, RZ, RZ ;  /* 0x000000ffff3d7224 */ /* 0x000fce00078e00ff */
.L_x_65:
        /* <DEDUP_REMOVED lines=15> */
[----:B------:R-:W-:Y:S01]  /*11700*/  LOP3.LUT R32, R41, R51, R39, 0xfe, !PT ;  /* 0x0000003329207212 */ /* 0x000fe200078efe27 */
[----:B------:R-:W2:Y:S01]  /*11710*/  LDG.E.U8 R50, desc[UR4][R54.64+0x1b] ;  /* 0x00001b0436327981 */ /* 0x000ea2000c1e1100 */
[----:B------:R-:W-:Y:S01]  /*11720*/  IMAD.WIDE.U32 R36, R33, 0x100, RZ ;  /* 0x0000010021247825 */ /* 0x000fe200078e00ff */
[----:B------:R-:W-:Y:S02]  /*11730*/  LOP3.LUT R104, R104, R40, R35, 0x1e, !PT ;  /* 0x0000002868687212 */ /* 0x000fe400078e1e23 */
[----:B------:R-:W3:Y:S01]  /*11740*/  LDG.E.U8 R40, desc[UR4][R54.64+0x10] ;  /* 0x0000100436287981 */ /* 0x000ee2000c1e1100 */
[----:B------:R-:W-:-:S03]  /*11750*/  IMAD.WIDE.U32 R38, R31, 0x10000, RZ ;  /* 0x000100001f267825 */ /* 0x000fc600078e00ff */
[----:B------:R-:W4:Y:S01]  /*11760*/  LDG.E.U8 R33, desc[UR4][R54.64+0x19] ;  /* 0x0000190436217981 */ /* 0x000f22000c1e1100 */
[----:B------:R-:W-:-:S03]  /*11770*/  IMAD.WIDE.U32 R52, R52, 0x1000000, RZ ;  /* 0x0100000034347825 */ /* 0x000fc600078e00ff */
[----:B------:R-:W5:Y:S01]  /*11780*/  LDG.E.U8 R31, desc[UR4][R54.64+0x1a] ;  /* 0x00001a04361f7981 */ /* 0x000f62000c1e1100 */
[----:B------:R-:W-:Y:S02]  /*11790*/  LOP3.LUT R34, R38, R36, R34, 0xfe, !PT ;  /* 0x0000002426227212 */ /* 0x000fe400078efe22 */
[----:B------:R-:W-:Y:S01]  /*117a0*/  LOP3.LUT R35, R53, R39, R37, 0xfe, !PT ;  /* 0x0000002735237212 */ /* 0x000fe200078efe25 */
[----:B------:R-:W3:Y:S04]  /*117b0*/  LDG.E.U8 R36, desc[UR4][R54.64+0x13] ;  /* 0x0000130436247981 */ /* 0x000ee8000c1e1100 */
[----:B------:R-:W4:Y:S04]  /*117c0*/  LDG.E.U8 R39, desc[UR4][R54.64+0x11] ;  /* 0x0000110436277981 */ /* 0x000f28000c1e1100 */
[----:B------:R-:W5:Y:S04]  /*117d0*/  LDG.E.U8 R37, desc[UR4][R54.64+0x12] ;  /* 0x0000120436257981 */ /* 0x000f68000c1e1100 */
[----:B------:R-:W3:Y:S01]  /*117e0*/  LDG.E.U8 R38, desc[UR4][R54.64+0x18] ;  /* 0x0000180436267981 */ /* 0x000ee2000c1e1100 */
[----:B------:R-:W-:Y:S01]  /*117f0*/  LOP3.LUT R105, R105, R52, R34, 0x1e, !PT ;  /* 0x0000003469697212 */ /* 0x000fe200078e1e22 */
[----:B--2---:R-:W-:-:S04]  /*11800*/  IMAD.WIDE.U32 R50, R50, 0x1000000, RZ ;  /* 0x0100000032327825 */ /* 0x004fc800078e00ff */
[----:B----4-:R-:W-:Y:S02]  /*11810*/  IMAD.WIDE.U32 R52, R39, 0x100, RZ ;  /* 0x0000010027347825 */ /* 0x010fe400078e00ff */
[----:B------:R-:W2:Y:S02]  /*11820*/  LDG.E.U8 R39, desc[UR4][R54.64+0x22] ;  /* 0x0000220436277981 */ /* 0x000ea4000c1e1100 */
[----:B-----5:R-:W-:-:S04]  /*11830*/  IMAD.WIDE.U32 R58, R37, 0x10000, RZ ;  /* 0x00010000253a7825 */ /* 0x020fc800078e00ff */
[----:B---3--:R-:W-:Y:S01]  /*11840*/  IMAD.WIDE.U32 R36, R36, 0x1000000, RZ ;  /* 0x0100000024247825 */ /* 0x008fe200078e00ff */
[----:B------:R-:W-:-:S04]  /*11850*/  LOP3.LUT R40, R58, R52, R40, 0xfe, !PT ;  /* 0x000000343a287212 */ /* 0x000fc800078efe28 */
[----:B------:R-:W-:Y:S02]  /*11860*/  LOP3.LUT R34, R37, R59, R53, 0xfe, !PT ;  /* 0x0000003b25227212 */ /* 0x000fe400078efe35 */
[----:B------:R-:W-:Y:S01]  /*11870*/  LOP3.LUT R77, R77, R36, R40, 0x1e, !PT ;  /* 0x000000244d4d7212 */ /* 0x000fe200078e1e28 */
[----:B------:R-:W-:Y:S02]  /*11880*/  IMAD.WIDE.U32 R36, R33, 0x100, RZ ;  /* 0x0000010021247825 */ /* 0x000fe400078e00ff */
[----:B------:R-:W3:Y:S02]  /*11890*/  LDG.E.U8 R33, desc[UR4][R54.64+0x23] ;  /* 0x0000230436217981 */ /* 0x000ee4000c1e1100 */
[----:B------:R-:W-:-:S03]  /*118a0*/  IMAD.WIDE.U32 R40, R31, 0x10000, RZ ;  /* 0x000100001f287825 */ /* 0x000fc600078e00ff */
[----:B------:R-:W-:-:S03]  /*118b0*/  LOP3.LUT R38, R40, R36, R38, 0xfe, !PT ;  /* 0x0000002428267212 */ /* 0x000fc600078efe26 */
[----:B------:R-:W4:Y:S01]  /*118c0*/  LDG.E.U8 R40, desc[UR4][R54.64+0x21] ;  /* 0x0000210436287981 */ /* 0x000f22000c1e1100 */
[----:B------:R-:W-:-:S03]  /*118d0*/  LOP3.LUT R31, R51, R41, R37, 0xfe, !PT ;  /* 0x00000029331f7212 */ /* 0x000fc600078efe25 */
[----:B------:R-:W5:Y:S04]  /*118e0*/  LDG.E.U8 R41, desc[UR4][R54.64+0x20] ;  /* 0x0000200436297981 */ /* 0x000f68000c1e1100 */
[----:B------:R-:W5:Y:S04]  /*118f0*/  LDG.E.U8 R36, desc[UR4][R54.64+0x5] ;  /* 0x0000050436247981 */ /* 0x000f68000c1e1100 */
[----:B------:R-:W5:Y:S01]  /*11900*/  LDG.E.U8 R37, desc[UR4][R54.64+0x4] ;  /* 0x0000040436257981 */ /* 0x000f62000c1e1100 */
[----:B------:R-:W-:Y:S01]  /*11910*/  LOP3.LUT R75, R75, R50, R38, 0x1e, !PT ;  /* 0x000000324b4b7212 */ /* 0x000fe200078e1e26 */
[----:B--2---:R-:W-:-:S04]  /*11920*/  IMAD.WIDE.U32 R52, R39, 0x10000, RZ ;  /* 0x0001000027347825 */ /* 0x004fc800078e00ff */
[----:B---3--:R-:W-:-:S04]  /*11930*/  IMAD.WIDE.U32 R38, R33, 0x1000000, RZ ;  /* 0x0100000021267825 */ /* 0x008fc800078e00ff */
[----:B----4-:R-:W-:Y:S02]  /*11940*/  IMAD.WIDE.U32 R50, R40, 0x100, RZ ;  /* 0x0000010028327825 */ /* 0x010fe400078e00ff */
[----:B------:R-:W2:Y:S01]  /*11950*/  LDG.E.U8 R40, desc[UR4][R54.64+0x29] ;  /* 0x0000290436287981 */ /* 0x000ea2000c1e1100 */
[----:B-----5:R-:W-:-:S03]  /*11960*/  LOP3.LUT R41, R52, R50, R41, 0xfe, !PT ;  /* 0x0000003234297212 */ /* 0x020fc600078efe29 */
[----:B------:R-:W3:Y:S01]  /*11970*/  LDG.E.U8 R50, desc[UR4][R54.64+0x6] ;  /* 0x0000060436327981 */ /* 0x000ee2000c1e1100 */
[----:B------:R-:W-:Y:S01]  /*11980*/  LOP3.LUT R33, R39, R53, R51, 0xfe, !PT ;  /* 0x0000003527217212 */ /* 0x000fe200078efe33 */
[----:B------:R-:W-:Y:S02]  /*11990*/  IMAD.SHL.U32 R36, R36, 0x100, RZ ;  /* 0x0000010024247824 */ /* 0x000fe400078e00ff */
[----:B------:R-:W4:Y:S01]  /*119a0*/  LDG.E.U8 R39, desc[UR4][R54.64+0x2a] ;  /* 0x00002a0436277981 */ /* 0x000f22000c1e1100 */
[----:B------:R-:W-:Y:S02]  /*119b0*/  LOP3.LUT R74, R74, R38, R41, 0x1e, !PT ;  /* 0x000000264a4a7212 */ /* 0x000fe400078e1e29 */
[----:B------:R-:W-:Y:S01]  /*119c0*/  LOP3.LUT R32, R36, R37, R32, 0xfe, !PT ;  /* 0x0000002524207212 */ /* 0x000fe200078efe20 */
[----:B------:R-:W5:Y:S04]  /*119d0*/  LDG.E.U8 R41, desc[UR4][R54.64+0x28] ;  /* 0x0000280436297981 */ /* 0x000f68000c1e1100 */
[----:B------:R-:W5:Y:S04]  /*119e0*/  LDG.E.U8 R37, desc[UR4][R54.64+0x2b] ;  /* 0x00002b0436257981 */ /* 0x000f68000c1e1100 */
[----:B------:R-:W5:Y:S04]  /*119f0*/  LDG.E.U8 R36, desc[UR4][R54.64+0xd] ;  /* 0x00000d0436247981 */ /* 0x000f68000c1e1100 */
[----:B------:R-:W5:Y:S01]  /*11a00*/  LDG.E.U8 R38, desc[UR4][R54.64+0xc] ;  /* 0x00000c0436267981 */ /* 0x000f62000c1e1100 */
[----:B------:R-:W-:-:S02]  /*11a10*/  IMAD.SHL.U32 R49, R49, 0x1000000, RZ ;  /* 0x0100000031317824 */ /* 0x000fc400078e00ff */
[----:B---3--:R-:W-:Y:S02]  /*11a20*/  IMAD.U32 R50, R50, 0x10000, RZ ;  /* 0x0001000032327824 */ /* 0x008fe400078e00ff */
[----:B----4-:R-:W-:-:S03]  /*11a30*/  IMAD.WIDE.U32 R58, R39, 0x10000, RZ ;  /* 0x00010000273a7825 */ /* 0x010fc600078e00ff */
[----:B------:R-:W-:Y:S02]  /*11a40*/  LOP3.LUT R32, R49, R50, R32, 0xfe, !PT ;  /* 0x0000003231207212 */ /* 0x000fe400078efe20 */
[----:B------:R-:W3:Y:S01]  /*11a50*/  LDG.E.U8 R49, desc[UR4][R54.64+0x39] ;  /* 0x0000390436317981 */ /* 0x000ee2000c1e1100 */
[----:B--2---:R-:W-:-:S04]  /*11a60*/  IMAD.WIDE.U32 R50, R40, 0x100, RZ ;  /* 0x0000010028327825 */ /* 0x004fc800078e00ff */
[----:B-----5:R-:W-:Y:S01]  /*11a70*/  IMAD.WIDE.U32 R52, R37, 0x1000000, RZ ;  /* 0x0100000025347825 */ /* 0x020fe200078e00ff */
[----:B------:R-:W-:Y:S01]  /*11a80*/  LOP3.LUT R50, R58, R50, R41, 0xfe, !PT ;  /* 0x000000323a327212 */ /* 0x000fe200078efe29 */
[----:B------:R-:W2:Y:S02]  /*11a90*/  LDG.E.U8 R37, desc[UR4][R54.64+0x31] ;  /* 0x0000310436257981 */ /* 0x000ea4000c1e1100 */
[----:B------:R-:W-:Y:S01]  /*11aa0*/  IMAD.SHL.U32 R36, R36, 0x100, RZ ;  /* 0x0000010024247824 */ /* 0x000fe200078e00ff */
[----:B------:R-:W-:Y:S01]  /*11ab0*/  LOP3.LUT R73, R73, R52, R50, 0x1e, !PT ;  /* 0x0000003449497212 */ /* 0x000fe200078e1e32 */
[----:B------:R-:W4:Y:S04]  /*11ac0*/  LDG.E.U8 R41, desc[UR4][R54.64+0xe] ;  /* 0x00000e0436297981 */ /* 0x000f28000c1e1100 */
[----:B------:R-:W5:Y:S01]  /*11ad0*/  LDG.E.U8 R50, desc[UR4][R54.64+0xf] ;  /* 0x00000f0436327981 */ /* 0x000f62000c1e1100 */
[----:B------:R-:W-:-:S03]  /*11ae0*/  LOP3.LUT R39, R36, R38, R35, 0xfe, !PT ;  /* 0x0000002624277212 */ /* 0x000fc600078efe23 */
[----:B------:R-:W3:Y:S04]  /*11af0*/  LDG.E.U8 R36, desc[UR4][R54.64+0x32] ;  /* 0x0000320436247981 */ /* 0x000ee8000c1e1100 */
[----:B------:R-:W2:Y:S04]  /*11b00*/  LDG.E.U8 R35, desc[UR4][R54.64+0x33] ;  /* 0x0000330436237981 */ /* 0x000ea8000c1e1100 */
[----:B------:R-:W2:Y:S01]  /*11b10*/  LDG.E.U8 R38, desc[UR4][R54.64+0x30] ;  /* 0x0000300436267981 */ /* 0x000ea2000c1e1100 */
[----:B------:R-:W-:Y:S01]  /*11b20*/  LOP3.LUT R40, R53, R59, R51, 0xfe, !PT ;  /* 0x0000003b35287212 */ /* 0x000fe200078efe33 */
[----:B----4-:R-:W-:-:S02]  /*11b30*/  IMAD.U32 R41, R41, 0x10000, RZ ;  /* 0x0001000029297824 */ /* 0x010fc400078e00ff */
[----:B-----5:R-:W-:Y:S02]  /*11b40*/  IMAD.SHL.U32 R50, R50, 0x1000000, RZ ;  /* 0x0100000032327824 */ /* 0x020fe400078e00ff */
[----:B---3--:R-:W-:-:S03]  /*11b50*/  IMAD.WIDE.U32 R58, R36, 0x10000, RZ ;  /* 0x00010000243a7825 */ /* 0x008fc600078e00ff */
[----:B------:R-:W-:Y:S01]  /*11b60*/  LOP3.LUT R39, R50, R41, R39, 0xfe, !PT ;  /* 0x0000002932277212 */ /* 0x000fe200078efe27 */
[----:B------:R-:W3:Y:S01]  /*11b70*/  LDG.E.U8 R36, desc[UR4][R54.64+0x17] ;  /* 0x0000170436247981 */ /* 0x000ee2000c1e1100 */
[----:B--2---:R-:W-:-:S03]  /*11b80*/  IMAD.WIDE.U32 R50, R37, 0x100, RZ ;  /* 0x0000010025327825 */ /* 0x004fc600078e00ff */
[----:B------:R-:W2:Y:S01]  /*11b90*/  LDG.E.U8 R41, desc[UR4][R54.64+0x14] ;  /* 0x0000140436297981 */ /* 0x000ea2000c1e1100 */
[----:B------:R-:W-:Y:S01]  /*11ba0*/  IMAD.WIDE.U32 R52, R35, 0x1000000, RZ ;  /* 0x0100000023347825 */ /* 0x000fe200078e00ff */
[----:B------:R-:W-:Y:S02]  /*11bb0*/  LOP3.LUT R37, R58, R50, R38, 0xfe, !PT ;  /* 0x000000323a257212 */ /* 0x000fe400078efe26 */
[----:B------:R-:W4:Y:S02]  /*11bc0*/  LDG.E.U8 R38, desc[UR4][R54.64+0x16] ;  /* 0x0000160436267981 */ /* 0x000f24000c1e1100 */
[----:B------:R-:W-:Y:S02]  /*11bd0*/  LOP3.LUT R72, R72, R52, R37, 0x1e, !PT ;  /* 0x0000003448487212 */ /* 0x000fe400078e1e25 */
[----:B------:R-:W5:Y:S04]  /*11be0*/  LDG.E.U8 R37, desc[UR4][R54.64+0x15] ;  /* 0x0000150436257981 */ /* 0x000f68000c1e1100 */
[----:B------:R-:W2:Y:S01]  /*11bf0*/  LDG.E.U8 R50, desc[UR4][R54.64+0x38] ;  /* 0x0000380436327981 */ /* 0x000ea2000c1e1100 */
[----:B---3--:R-:W-:-:S02]  /*11c00*/  IMAD.SHL.U32 R36, R36, 0x1000000, RZ ;  /* 0x0100000024247824 */ /* 0x008fc400078e00ff */
[----:B-----5:R-:W-:Y:S02]  /*11c10*/  IMAD.SHL.U32 R37, R37, 0x100, RZ ;  /* 0x0000010025257824 */ /* 0x020fe400078e00ff */
[----:B----4-:R-:W-:-:S03]  /*11c20*/  IMAD.U32 R38, R38, 0x10000, RZ ;  /* 0x0001000026267824 */ /* 0x010fc600078e00ff */
[----:B--2---:R-:W-:Y:S02]  /*11c30*/  LOP3.LUT R37, R37, R41, R34, 0xfe, !PT ;  /* 0x0000002925257212 */ /* 0x004fe400078efe22 */
[----:B------:R-:W2:Y:S04]  /*11c40*/  LDG.E.U8 R41, desc[UR4][R54.64+0x3a] ;  /* 0x00003a0436297981 */ /* 0x000ea8000c1e1100 */
[----:B------:R-:W3:Y:S01]  /*11c50*/  LDG.E.U8 R34, desc[UR4][R54.64+0x1d] ;  /* 0x00001d0436227981 */ /* 0x000ee2000c1e1100 */
[----:B------:R-:W-:-:S03]  /*11c60*/  LOP3.LUT R37, R36, R38, R37, 0xfe, !PT ;  /* 0x0000002624257212 */ /* 0x000fc600078efe25 */
[----:B------:R-:W4:Y:S04]  /*11c70*/  LDG.E.U8 R36, desc[UR4][R54.64+0x3b] ;  /* 0x00003b0436247981 */ /* 0x000f28000c1e1100 */
[----:B------:R-:W5:Y:S01]  /*11c80*/  LDG.E.U8 R38, desc[UR4][R54.64+0x1c] ;  /* 0x00001c0436267981 */ /* 0x000f62000c1e1100 */
[----:B------:R-:W-:Y:S01]  /*11c90*/  LOP3.LUT R35, R53, R59, R51, 0xfe, !PT ;  /* 0x0000003b35237212 */ /* 0x000fe200078efe33 */
[----:B------:R-:W-:Y:S02]  /*11ca0*/  IMAD.WIDE.U32 R52, R49, 0x100, RZ ;  /* 0x0000010031347825 */ /* 0x000fe400078e00ff */
[----:B------:R-:W5:Y:S01]  /*11cb0*/  LDG.E.U8 R49, desc[UR4][R54.64+0x1e] ;  /* 0x00001e0436317981 */ /* 0x000f62000c1e1100 */
[----:B------:R-:W-:-:S03]  /*11cc0*/  LOP3.LUT R61, R61, R32, RZ, 0x3c, !PT ;  /* 0x000000203d3d7212 */ /* 0x000fc600078e3cff */
[----:B------:R-:W5:Y:S01]  /*11cd0*/  LDG.E.U8 R32, desc[UR4][R54.64+0x43] ;  /* 0x0000430436207981 */ /* 0x000f62000c1e1100 */
[----:B--2---:R-:W-:-:S04]  /*11ce0*/  IMAD.WIDE.U32 R110, R41, 0x10000, RZ ;  /* 0x00010000296e7825 */ /* 0x004fc800078e00ff */
[----:B---3--:R-:W-:Y:S01]  /*11cf0*/  IMAD.SHL.U32 R34, R34, 0x100, RZ ;  /* 0x0000010022227824 */ /* 0x008fe200078e00ff */
[----:B------:R-:W-:Y:S02]  /*11d00*/  LOP3.LUT R41, R110, R52, R50, 0xfe, !PT ;  /* 0x000000346e297212 */ /* 0x000fe400078efe32 */
[----:B------:R-:W2:Y:S01]  /*11d10*/  LDG.E.U8 R50, desc[UR4][R54.64+0x1f] ;  /* 0x00001f0436327981 */ /* 0x000ea2000c1e1100 */
[----:B----4-:R-:W-:Y:S01]  /*11d20*/  IMAD.WIDE.U32 R58, R36, 0x1000000, RZ ;  /* 0x01000000243a7825 */ /* 0x010fe200078e00ff */
[----:B-----5:R-:W-:Y:S02]  /*11d30*/  LOP3.LUT R31, R34, R38, R31, 0xfe, !PT ;  /* 0x00000026221f7212 */ /* 0x020fe400078efe1f */
[----:B------:R-:W3:Y:S04]  /*11d40*/  LDG.E.U8 R38, desc[UR4][R54.64+0x41] ;  /* 0x0000410436267981 */ /* 0x000ee8000c1e1100 */
[----:B------:R-:W4:Y:S01]  /*11d50*/  LDG.E.U8 R34, desc[UR4][R54.64+0x42] ;  /* 0x0000420436227981 */ /* 0x000f22000c1e1100 */
[----:B------:R-:W-:-:S03]  /*11d60*/  LOP3.LUT R70, R70, R58, R41, 0x1e, !PT ;  /* 0x0000003a46467212 */ /* 0x000fc600078e1e29 */
[----:B------:R-:W5:Y:S01]  /*11d70*/  LDG.E.U8 R41, desc[UR4][R54.64+0x40] ;  /* 0x0000400436297981 */ /* 0x000f62000c1e1100 */
[----:B------:R-:W-:Y:S01]  /*11d80*/  LOP3.LUT R36, R59, R111, R53, 0xfe, !PT ;  /* 0x0000006f3b247212 */ /* 0x000fe200078efe35 */
[----:B------:R-:W-:Y:S01]  /*11d90*/  IMAD.U32 R49, R49, 0x10000, RZ ;  /* 0x0001000031317824 */ /* 0x000fe200078e00ff */
[----:B------:R-:W-:Y:S01]  /*11da0*/  LOP3.LUT R60, R60, R39, RZ, 0x3c, !PT ;  /* 0x000000273c3c7212 */ /* 0x000fe200078e3cff */
[----:B--2---:R-:W-:Y:S02]  /*11db0*/  IMAD.SHL.U32 R50, R50, 0x1000000, RZ ;  /* 0x0100000032327824 */ /* 0x004fe400078e00ff */
[----:B---3--:R-:W-:-:S04]  /*11dc0*/  IMAD.WIDE.U32 R38, R38, 0x100, RZ ;  /* 0x0000010026267825 */ /* 0x008fc800078e00ff */
[----:B----4-:R-:W-:Y:S01]  /*11dd0*/  IMAD.WIDE.U32 R52, R34, 0x10000, RZ ;  /* 0x0001000022347825 */ /* 0x010fe200078e00ff */
[----:B------:R-:W-:Y:S01]  /*11de0*/  LOP3.LUT R31, R50, R49, R31, 0xfe, !PT ;  /* 0x00000031321f7212 */ /* 0x000fe200078efe1f */
[----:B------:R-:W2:Y:S02]  /*11df0*/  LDG.E.U8 R34, desc[UR4][R54.64+0x25] ;  /* 0x0000250436227981 */ /* 0x000ea4000c1e1100 */
[----:B------:R-:W-:Y:S01]  /*11e00*/  IMAD.WIDE.U32 R50, R32, 0x1000000, RZ ;  /* 0x0100000020327825 */ /* 0x000fe200078e00ff */
[----:B-----5:R-:W-:Y:S01]  /*11e10*/  LOP3.LUT R41, R52, R38, R41, 0xfe, !PT ;  /* 0x0000002634297212 */ /* 0x020fe200078efe29 */
[----:B------:R-:W3:Y:S03]  /*11e20*/  LDG.E.U8 R49, desc[UR4][R54.64+0x49] ;  /* 0x0000490436317981 */ /* 0x000ee6000c1e1100 */
[----:B------:R-:W-:Y:S01]  /*11e30*/  LOP3.LUT R68, R68, R50, R41, 0x1e, !PT ;  /* 0x0000003244447212 */ /* 0x000fe200078e1e29 */
[----:B------:R-:W4:Y:S01]  /*11e40*/  LDG.E.U8 R38, desc[UR4][R54.64+0x27] ;  /* 0x0000270436267981 */ /* 0x000f22000c1e1100 */
[----:B------:R-:W-:-:S03]  /*11e50*/  LOP3.LUT R32, R51, R53, R39, 0xfe, !PT ;  /* 0x0000003533207212 */ /* 0x000fc600078efe27 */
[----:B------:R-:W5:Y:S04]  /*11e60*/  LDG.E.U8 R41, desc[UR4][R54.64+0x24] ;  /* 0x0000240436297981 */ /* 0x000f68000c1e1100 */
[----:B------:R-:W3:Y:S04]  /*11e70*/  LDG.E.U8 R39, desc[UR4][R54.64+0x26] ;  /* 0x0000260436277981 */ /* 0x000ee8000c1e1100 */
[----:B------:R-:W3:Y:S01]  /*11e80*/  LDG.E.U8 R50, desc[UR4][R54.64+0x48] ;  /* 0x0000480436327981 */ /* 0x000ee2000c1e1100 */
[----:B--2---:R-:W-:Y:S02]  /*11e90*/  IMAD.SHL.U32 R34, R34, 0x100, RZ ;  /* 0x0000010022227824 */ /* 0x004fe400078e00ff */
[----:B----4-:R-:W-:-:S03]  /*11ea0*/  IMAD.SHL.U32 R38, R38, 0x1000000, RZ ;  /* 0x0100000026267824 */ /* 0x010fc600078e00ff */
[----:B-----5:R-:W-:Y:S02]  /*11eb0*/  LOP3.LUT R33, R34, R41, R33, 0xfe, !PT ;  /* 0x0000002922217212 */ /* 0x020fe400078efe21 */
[----:B------:R-:W2:Y:S01]  /*11ec0*/  LDG.E.U8 R41, desc[UR4][R54.64+0x4a] ;  /* 0x00004a0436297981 */ /* 0x000ea2000c1e1100 */
[----:B---3--:R-:W-:-:S03]  /*11ed0*/  IMAD.U32 R34, R39, 0x10000, RZ ;  /* 0x0001000027227824 */ /* 0x008fc600078e00ff */
[----:B------:R-:W3:Y:S02]  /*11ee0*/  LDG.E.U8 R39, desc[UR4][R54.64+0x2c] ;  /* 0x00002c0436277981 */ /* 0x000ee4000c1e1100 */
[----:B------:R-:W-:Y:S02]  /*11ef0*/  LOP3.LUT R33, R38, R34, R33, 0xfe, !PT ;  /* 0x0000002226217212 */ /* 0x000fe400078efe21 */
[----:B------:R-:W4:Y:S04]  /*11f00*/  LDG.E.U8 R34, desc[UR4][R54.64+0x4b] ;  /* 0x00004b0436227981 */ /* 0x000f28000c1e1100 */
[----:B------:R-:W5:Y:S01]  /*11f10*/  LDG.E.U8 R38, desc[UR4][R54.64+0x2d] ;  /* 0x00002d0436267981 */ /* 0x000f62000c1e1100 */
[----:B------:R-:W-:-:S03]  /*11f20*/  IMAD.WIDE.U32 R52, R49, 0x100, RZ ;  /* 0x0000010031347825 */ /* 0x000fc600078e00ff */
[----:B------:R-:W3:Y:S01]  /*11f30*/  LDG.E.U8 R49, desc[UR4][R54.64+0x2f] ;  /* 0x00002f0436317981 */ /* 0x000ee2000c1e1100 */
[----:B------:R-:W-:-:S03]  /*11f40*/  LOP3.LUT R48, R48, R37, RZ, 0x3c, !PT ;  /* 0x0000002530307212 */ /* 0x000fc600078e3cff */
[----:B------:R-:W3:Y:S01]  /*11f50*/  LDG.E.U8 R37, desc[UR4][R54.64+0x53] ;  /* 0x0000530436257981 */ /* 0x000ee2000c1e1100 */
[----:B--2---:R-:W-:-:S03]  /*11f60*/  IMAD.WIDE.U32 R110, R41, 0x10000, RZ ;  /* 0x00010000296e7825 */ /* 0x004fc600078e00ff */
[----:B------:R-:W2:Y:S01]  /*11f70*/  LDG.E.U8 R41, desc[UR4][R54.64+0x50] ;  /* 0x0000500436297981 */ /* 0x000ea2000c1e1100 */
[----:B------:R-:W-:Y:S01]  /*11f80*/  LOP3.LUT R50, R110, R52, R50, 0xfe, !PT ;  /* 0x000000346e327212 */ /* 0x000fe200078efe32 */
[----:B----4-:R-:W-:-:S04]  /*11f90*/  IMAD.WIDE.U32 R58, R34, 0x1000000, RZ ;  /* 0x01000000223a7825 */ /* 0x010fc800078e00ff */
[----:B-----5:R-:W-:Y:S01]  /*11fa0*/  IMAD.SHL.U32 R38, R38, 0x100, RZ ;  /* 0x0000010026267824 */ /* 0x020fe200078e00ff */
[----:B------:R-:W-:Y:S02]  /*11fb0*/  LOP3.LUT R71, R71, R58, R50, 0x1e, !PT ;  /* 0x0000003a47477212 */ /* 0x000fe400078e1e32 */
[----:B------:R-:W4:Y:S02]  /*11fc0*/  LDG.E.U8 R50, desc[UR4][R54.64+0x2e] ;  /* 0x00002e0436327981 */ /* 0x000f24000c1e1100 */
[----:B---3--:R-:W-:Y:S02]  /*11fd0*/  LOP3.LUT R40, R38, R39, R40, 0xfe, !PT ;  /* 0x0000002726287212 */ /* 0x008fe400078efe28 */
[----:B------:R-:W3:Y:S04]  /*11fe0*/  LDG.E.U8 R39, desc[UR4][R54.64+0x51] ;  /* 0x0000510436277981 */ /* 0x000ee8000c1e1100 */
[----:B------:R-:W5:Y:S01]  /*11ff0*/  LDG.E.U8 R38, desc[UR4][R54.64+0x52] ;  /* 0x0000520436267981 */ /* 0x000f62000c1e1100 */
[----:B------:R-:W-:Y:S01]  /*12000*/  IMAD.SHL.U32 R49, R49, 0x1000000, RZ ;  /* 0x0100000031317824 */ /* 0x000fe200078e00ff */
[----:B------:R-:W-:Y:S01]  /*12010*/  LOP3.LUT R34, R59, R111, R53, 0xfe, !PT ;  /* 0x0000006f3b227212 */ /* 0x000fe200078efe35 */
[----:B------:R-:W-:Y:S01]  /*12020*/  IMAD.WIDE.U32 R52, R37, 0x1000000, RZ ;  /* 0x0100000025347825 */ /* 0x000fe200078e00ff */
[----:B------:R-:W-:Y:S01]  /*12030*/  LOP3.LUT R46, R46, R31, RZ, 0x3c, !PT ;  /* 0x0000001f2e2e7212 */ /* 0x000fe200078e3cff */
[----:B------:R-:W2:Y:S02]  /*12040*/  LDG.E.U8 R37, desc[UR4][R54.64+0x37] ;  /* 0x0000370436257981 */ /* 0x000ea4000c1e1100 */
[----:B----4-:R-:W-:-:S05]  /*12050*/  IMAD.U32 R50, R50, 0x10000, RZ ;  /* 0x0001000032327824 */ /* 0x010fca00078e00ff */
[----:B------:R-:W-:Y:S01]  /*12060*/  LOP3.LUT R40, R49, R50, R40, 0xfe, !PT ;  /* 0x0000003231287212 */ /* 0x000fe200078efe28 */
[----:B---3--:R-:W-:Y:S01]  /*12070*/  IMAD.WIDE.U32 R50, R39, 0x100, RZ ;  /* 0x0000010027327825 */ /* 0x008fe200078e00ff */
[----:B------:R-:W3:Y:S03]  /*12080*/  LDG.E.U8 R49, desc[UR4][R54.64+0x59] ;  /* 0x0000590436317981 */ /* 0x000ee6000c1e1100 */
[----:B-----5:R-:W-:-:S03]  /*12090*/  IMAD.WIDE.U32 R38, R38, 0x10000, RZ ;  /* 0x0001000026267825 */ /* 0x020fc600078e00ff */
[----:B--2---:R-:W-:Y:S02]  /*120a0*/  LOP3.LUT R38, R38, R50, R41, 0xfe, !PT ;  /* 0x0000003226267212 */ /* 0x004fe400078efe29 */
[----:B------:R-:W-:Y:S01]  /*120b0*/  LOP3.LUT R31, R53, R39, R51, 0xfe, !PT ;  /* 0x00000027351f7212 */ /* 0x000fe200078efe33 */
[----:B------:R-:W2:Y:S01]  /*120c0*/  LDG.E.U8 R41, desc[UR4][R54.64+0x34] ;  /* 0x0000340436297981 */ /* 0x000ea2000c1e1100 */
[----:B------:R-:W-:-:S03]  /*120d0*/  LOP3.LUT R69, R69, R52, R38, 0x1e, !PT ;  /* 0x0000003445457212 */ /* 0x000fc600078e1e26 */
[----:B------:R-:W4:Y:S04]  /*120e0*/  LDG.E.U8 R38, desc[UR4][R54.64+0x35] ;  /* 0x0000350436267981 */ /* 0x000f28000c1e1100 */
[----:B------:R-:W5:Y:S01]  /*120f0*/  LDG.E.U8 R39, desc[UR4][R54.64+0x36] ;  /* 0x0000360436277981 */ /* 0x000f62000c1e1100 */
[----:B------:R-:W-:-:S03]  /*12100*/  IMAD.SHL.U32 R37, R37, 0x1000000, RZ ;  /* 0x0100000025257824 */ /* 0x000fc600078e00ff */
[----:B------:R-:W3:Y:S01]  /*12110*/  LDG.E.U8 R50, desc[UR4][R54.64+0x58] ;  /* 0x0000580436327981 */ /* 0x000ee2000c1e1100 */
[----:B----4-:R-:W-:Y:S02]  /*12120*/  IMAD.SHL.U32 R38, R38, 0x100, RZ ;  /* 0x0000010026267824 */ /* 0x010fe400078e00ff */
[----:B-----5:R-:W-:-:S03]  /*12130*/  IMAD.U32 R39, R39, 0x10000, RZ ;  /* 0x0001000027277824 */ /* 0x020fc600078e00ff */
[----:B--2---:R-:W-:Y:S02]  /*12140*/  LOP3.LUT R38, R38, R41, R35, 0xfe, !PT ;  /* 0x0000002926267212 */ /* 0x004fe400078efe23 */
[----:B------:R-:W2:Y:S02]  /*12150*/  LDG.E.U8 R41, desc[UR4][R54.64+0x5a] ;  /* 0x00005a0436297981 */ /* 0x000ea4000c1e1100 */
[----:B------:R-:W-:Y:S02]  /*12160*/  LOP3.LUT R38, R37, R39, R38, 0xfe, !PT ;  /* 0x0000002725267212 */ /* 0x000fe400078efe26 */
[----:B------:R-:W4:Y:S04]  /*12170*/  LDG.E.U8 R39, desc[UR4][R54.64+0x5b] ;  /* 0x00005b0436277981 */ /* 0x000f28000c1e1100 */
[----:B------:R-:W5:Y:S04]  /*12180*/  LDG.E.U8 R35, desc[UR4][R54.64+0x3d] ;  /* 0x00003d0436237981 */ /* 0x000f68000c1e1100 */
[----:B------:R-:W5:Y:S01]  /*12190*/  LDG.E.U8 R37, desc[UR4][R54.64+0x3c] ;  /* 0x00003c0436257981 */ /* 0x000f62000c1e1100 */
[----:B---3--:R-:W-:-:S03]  /*121a0*/  IMAD.WIDE.U32 R52, R49, 0x100, RZ ;  /* 0x0000010031347825 */ /* 0x008fc600078e00ff */
[----:B------:R-:W3:Y:S01]  /*121b0*/  LDG.E.U8 R49, desc[UR4][R54.64+0x3f] ;  /* 0x00003f0436317981 */ /* 0x000ee2000c1e1100 */
[----:B--2---:R-:W-:-:S03]  /*121c0*/  IMAD.WIDE.U32 R110, R41, 0x10000, RZ ;  /* 0x00010000296e7825 */ /* 0x004fc600078e00ff */
[----:B------:R-:W2:Y:S01]  /*121d0*/  LDG.E.U8 R41, desc[UR4][R54.64+0x60] ;  /* 0x0000600436297981 */ /* 0x000ea2000c1e1100 */
[----:B----4-:R-:W-:Y:S01]  /*121e0*/  IMAD.WIDE.U32 R58, R39, 0x1000000, RZ ;  /* 0x01000000273a7825 */ /* 0x010fe200078e00ff */
[----:B------:R-:W-:Y:S02]  /*121f0*/  LOP3.LUT R50, R110, R52, R50, 0xfe, !PT ;  /* 0x000000346e327212 */ /* 0x000fe400078efe32 */
[----:B------:R-:W4:Y:S01]  /*12200*/  LDG.E.U8 R39, desc[UR4][R54.64+0x61] ;  /* 0x0000610436277981 */ /* 0x000f22000c1e1100 */
[----:B-----5:R-:W-:Y:S01]  /*12210*/  IMAD.SHL.U32 R35, R35, 0x100, RZ ;  /* 0x0000010023237824 */ /* 0x020fe200078e00ff */
[----:B------:R-:W-:Y:S02]  /*12220*/  LOP3.LUT R67, R67, R58, R50, 0x1e, !PT ;  /* 0x0000003a43437212 */ /* 0x000fe400078e1e32 */
[----:B------:R-:W5:Y:S02]  /*12230*/  LDG.E.U8 R50, desc[UR4][R54.64+0x3e] ;  /* 0x00003e0436327981 */ /* 0x000f64000c1e1100 */
[----:B------:R-:W-:-:S02]  /*12240*/  LOP3.LUT R36, R35, R37, R36, 0xfe, !PT ;  /* 0x0000002523247212 */ /* 0x000fc400078efe24 */
[----:B------:R-:W2:Y:S04]  /*12250*/  LDG.E.U8 R37, desc[UR4][R54.64+0x62] ;  /* 0x0000620436257981 */ /* 0x000ea8000c1e1100 */
[----:B------:R-:W4:Y:S01]  /*12260*/  LDG.E.U8 R35, desc[UR4][R54.64+0x63] ;  /* 0x0000630436237981 */ /* 0x000f22000c1e1100 */
[----:B---3--:R-:W-:Y:S01]  /*12270*/  IMAD.SHL.U32 R49, R49, 0x1000000, RZ ;  /* 0x0100000031317824 */ /* 0x008fe200078e00ff */
[----:B------:R-:W-:Y:S02]  /*12280*/  LOP3.LUT R42, R42, R33, RZ, 0x3c, !PT ;  /* 0x000000212a2a7212 */ /* 0x000fe400078e3cff */
[----:B------:R-:W-:Y:S02]  /*12290*/  LOP3.LUT R33, R59, R111, R53, 0xfe, !PT ;  /* 0x0000006f3b217212 */ /* 0x000fe400078efe35 */
[----:B------:R-:W-:Y:S01]  /*122a0*/  LOP3.LUT R43, R43, R40, RZ, 0x3c, !PT ;  /* 0x000000282b2b7212 */ /* 0x000fe200078e3cff */
[----:B-----5:R-:W-:-:S02]  /*122b0*/  IMAD.U32 R50, R50, 0x10000, RZ ;  /* 0x0001000032327824 */ /* 0x020fc400078e00ff */
[----:B--2---:R-:W-:-:S03]  /*122c0*/  IMAD.WIDE.U32 R58, R37, 0x10000, RZ ;  /* 0x00010000253a7825 */ /* 0x004fc600078e00ff */
[----:B------:R-:W-:Y:S01]  /*122d0*/  LOP3.LUT R36, R49, R50, R36, 0xfe, !PT ;  /* 0x0000003231247212 */ /* 0x000fe200078efe24 */
[----:B------:R-:W2:Y:S01]  /*122e0*/  LDG.E.U8 R37, desc[UR4][R54.64+0x45] ;  /* 0x0000450436257981 */ /* 0x000ea2000c1e1100 */
[----:B----4-:R-:W-:-:S03]  /*122f0*/  IMAD.WIDE.U32 R50, R39, 0x100, RZ ;  /* 0x0000010027327825 */ /* 0x010fc600078e00ff */
[----:B------:R-:W3:Y:S01]  /*12300*/  LDG.E.U8 R39, desc[UR4][R54.64+0x47] ;  /* 0x0000470436277981 */ /* 0x000ee2000c1e1100 */
[----:B------:R-:W-:Y:S01]  /*12310*/  IMAD.WIDE.U32 R52, R35, 0x1000000, RZ ;  /* 0x0100000023347825 */ /* 0x000fe200078e00ff */
[----:B------:R-:W-:Y:S02]  /*12320*/  LOP3.LUT R40, R58, R50, R41, 0xfe, !PT ;  /* 0x000000323a287212 */ /* 0x000fe400078efe29 */
[----:B------:R-:W4:Y:S02]  /*12330*/  LDG.E.U8 R49, desc[UR4][R54.64+0x69] ;  /* 0x0000690436317981 */ /* 0x000f24000c1e1100 */
[----:B------:R-:W-:Y:S02]  /*12340*/  LOP3.LUT R65, R65, R52, R40, 0x1e, !PT ;  /* 0x0000003441417212 */ /* 0x000fe400078e1e28 */
[----:B------:R-:W5:Y:S04]  /*12350*/  LDG.E.U8 R41, desc[UR4][R54.64+0x44] ;  /* 0x0000440436297981 */ /* 0x000f68000c1e1100 */
[----:B------:R-:W4:Y:S04]  /*12360*/  LDG.E.U8 R40, desc[UR4][R54.64+0x46] ;  /* 0x0000460436287981 */ /* 0x000f28000c1e1100 */
[----:B------:R-:W4:Y:S01]  /*12370*/  LDG.E.U8 R50, desc[UR4][R54.64+0x68] ;  /* 0x0000680436327981 */ /* 0x000f22000c1e1100 */
[----:B--2---:R-:W-:-:S02]  /*12380*/  IMAD.SHL.U32 R37, R37, 0x100, RZ ;  /* 0x0000010025257824 */ /* 0x004fc400078e00ff */
[----:B---3--:R-:W-:-:S03]  /*12390*/  IMAD.SHL.U32 R39, R39, 0x1000000, RZ ;  /* 0x0100000027277824 */ /* 0x008fc600078e00ff */
[----:B-----5:R-:W-:Y:S02]  /*123a0*/  LOP3.LUT R32, R37, R41, R32, 0xfe, !PT ;  /* 0x0000002925207212 */ /* 0x020fe400078efe20 */
[----:B------:R-:W2:Y:S01]  /*123b0*/  LDG.E.U8 R41, desc[UR4][R54.64+0x4c] ;  /* 0x00004c0436297981 */ /* 0x000ea2000c1e1100 */
[----:B----4-:R-:W-:-:S03]  /*123c0*/  IMAD.U32 R37, R40, 0x10000, RZ ;  /* 0x0001000028257824 */ /* 0x010fc600078e00ff */
[----:B------:R-:W3:Y:S02]  /*123d0*/  LDG.E.U8 R40, desc[UR4][R54.64+0x6a] ;  /* 0x00006a0436287981 */ /* 0x000ee4000c1e1100 */
[----:B------:R-:W-:Y:S02]  /*123e0*/  LOP3.LUT R32, R39, R37, R32, 0xfe, !PT ;  /* 0x0000002527207212 */ /* 0x000fe400078efe20 */
[----:B------:R-:W4:Y:S04]  /*123f0*/  LDG.E.U8 R37, desc[UR4][R54.64+0x6b] ;  /* 0x00006b0436257981 */ /* 0x000f28000c1e1100 */
[----:B------:R-:W5:Y:S01]  /*12400*/  LDG.E.U8 R39, desc[UR4][R54.64+0x4d] ;  /* 0x00004d0436277981 */ /* 0x000f62000c1e1100 */
[----:B------:R-:W-:Y:S01]  /*12410*/  LOP3.LUT R35, R53, R59, R51, 0xfe, !PT ;  /* 0x0000003b35237212 */ /* 0x000fe200078efe33 */
[----:B------:R-:W-:-:S02]  /*12420*/  IMAD.WIDE.U32 R52, R49, 0x100, RZ ;  /* 0x0000010031347825 */ /* 0x000fc400078e00ff */
[----:B------:R-:W2:Y:S01]  /*12430*/  LDG.E.U8 R49, desc[UR4][R54.64+0x4f] ;  /* 0x00004f0436317981 */ /* 0x000ea2000c1e1100 */
[----:B------:R-:W-:-:S03]  /*12440*/  LOP3.LUT R45, R45, R38, RZ, 0x3c, !PT ;  /* 0x000000262d2d7212 */ /* 0x000fc600078e3cff */
[----:B------:R-:W2:Y:S01]  /*12450*/  LDG.E.U8 R38, desc[UR4][R54.64+0x73] ;  /* 0x0000730436267981 */ /* 0x000ea2000c1e1100 */
[----:B---3--:R-:W-:-:S03]  /*12460*/  IMAD.WIDE.U32 R110, R40, 0x10000, RZ ;  /* 0x00010000286e7825 */ /* 0x008fc600078e00ff */
[----:B------:R-:W3:Y:S01]  /*12470*/  LDG.E.U8 R40, desc[UR4][R54.64+0x71] ;  /* 0x0000710436287981 */ /* 0x000ee2000c1e1100 */
[----:B----4-:R-:W-:Y:S01]  /*12480*/  IMAD.WIDE.U32 R58, R37, 0x1000000, RZ ;  /* 0x01000000253a7825 */ /* 0x010fe200078e00ff */
[----:B------:R-:W-:-:S03]  /*12490*/  LOP3.LUT R50, R110, R52, R50, 0xfe, !PT ;  /* 0x000000346e327212 */ /* 0x000fc600078efe32 */
[----:B-----5:R-:W-:Y:S01]  /*124a0*/  IMAD.SHL.U32 R39, R39, 0x100, RZ ;  /* 0x0000010027277824 */ /* 0x020fe200078e00ff */
[----:B------:R-:W-:Y:S02]  /*124b0*/  LOP3.LUT R63, R63, R58, R50, 0x1e, !PT ;  /* 0x0000003a3f3f7212 */ /* 0x000fe400078e1e32 */
[----:B------:R-:W4:Y:S02]  /*124c0*/  LDG.E.U8 R50, desc[UR4][R54.64+0x4e] ;  /* 0x00004e0436327981 */ /* 0x000f24000c1e1100 */
[----:B--2---:R-:W-:Y:S02]  /*124d0*/  LOP3.LUT R34, R39, R41, R34, 0xfe, !PT ;  /* 0x0000002927227212 */ /* 0x004fe400078efe22 */
[----:B------:R-:W2:Y:S04]  /*124e0*/  LDG.E.U8 R39, desc[UR4][R54.64+0x72] ;  /* 0x0000720436277981 */ /* 0x000ea8000c1e1100 */
[----:B------:R-:W5:Y:S01]  /*124f0*/  LDG.E.U8 R41, desc[UR4][R54.64+0x70] ;  /* 0x0000700436297981 */ /* 0x000f62000c1e1100 */
[----:B------:R-:W-:Y:S01]  /*12500*/  IMAD.SHL.U32 R49, R49, 0x1000000, RZ ;  /* 0x0100000031317824 */ /* 0x000fe200078e00ff */
[----:B------:R-:W-:Y:S01]  /*12510*/  LOP3.LUT R37, R59, R111, R53, 0xfe, !PT ;  /* 0x0000006f3b257212 */ /* 0x000fe200078efe35 */
[----:B------:R-:W-:-:S04]  /*12520*/  IMAD.WIDE.U32 R52, R38, 0x1000000, RZ ;  /* 0x0100000026347825 */ /* 0x000fc800078e00ff */
[----:B----4-:R-:W-:Y:S02]  /*12530*/  IMAD.U32 R50, R50, 0x10000, RZ ;  /* 0x0001000032327824 */ /* 0x010fe400078e00ff */
[----:B--2---:R-:W-:-:S03]  /*12540*/  IMAD.WIDE.U32 R58, R39, 0x10000, RZ ;  /* 0x00010000273a7825 */ /* 0x004fc600078e00ff */
[----:B------:R-:W-:Y:S01]  /*12550*/  LOP3.LUT R34, R49, R50, R34, 0xfe, !PT ;  /* 0x0000003231227212 */ /* 0x000fe200078efe22 */
[----:B------:R-:W2:Y:S01]  /*12560*/  LDG.E.U8 R39, desc[UR4][R54.64+0x57] ;  /* 0x0000570436277981 */ /* 0x000ea2000c1e1100 */
[----:B---3--:R-:W-:-:S03]  /*12570*/  IMAD.WIDE.U32 R50, R40, 0x100, RZ ;  /* 0x0000010028327825 */ /* 0x008fc600078e00ff */
[----:B------:R-:W3:Y:S01]  /*12580*/  LDG.E.U8 R49, desc[UR4][R54.64+0x54] ;  /* 0x0000540436317981 */ /* 0x000ee2000c1e1100 */
[----:B-----5:R-:W-:-:S03]  /*12590*/  LOP3.LUT R38, R58, R50, R41, 0xfe, !PT ;  /* 0x000000323a267212 */ /* 0x020fc600078efe29 */
[----:B------:R-:W4:Y:S01]  /*125a0*/  LDG.E.U8 R40, desc[UR4][R54.64+0x5c] ;  /* 0x00005c0436287981 */ /* 0x000f22000c1e1100 */
[----:B------:R-:W-:-:S03]  /*125b0*/  LOP3.LUT R79, R79, R52, R38, 0x1e, !PT ;  /* 0x000000344f4f7212 */ /* 0x000fc600078e1e26 */
[----:B------:R-:W5:Y:S04]  /*125c0*/  LDG.E.U8 R50, desc[UR4][R54.64+0x55] ;  /* 0x0000550436327981 */ /* 0x000f68000c1e1100 */
[----:B------:R-:W3:Y:S04]  /*125d0*/  LDG.E.U8 R38, desc[UR4][R54.64+0x5d] ;  /* 0x00005d0436267981 */ /* 0x000ee8000c1e1100 */
[----:B------:R-:W4:Y:S04]  /*125e0*/  LDG.E.U8 R41, desc[UR4][R54.64+0x56] ;  /* 0x0000560436297981 */ /* 0x000f28000c1e1100 */
[----:B------:R-:W4:Y:S01]  /*125f0*/  LDG.E.U8 R52, desc[UR4][R54.64+0x5f] ;  /* 0x00005f0436347981 */ /* 0x000f22000c1e1100 */
[----:B--2---:R-:W-:-:S02]  /*12600*/  IMAD.SHL.U32 R39, R39, 0x1000000, RZ ;  /* 0x0100000027277824 */ /* 0x004fc400078e00ff */
[----:B-----5:R-:W-:Y:S02]  /*12610*/  IMAD.SHL.U32 R50, R50, 0x100, RZ ;  /* 0x0000010032327824 */ /* 0x020fe400078e00ff */
[----:B---3--:R-:W-:-:S03]  /*12620*/  IMAD.SHL.U32 R38, R38, 0x100, RZ ;  /* 0x0000010026267824 */ /* 0x008fc600078e00ff */
[----:B------:R-:W-:Y:S02]  /*12630*/  LOP3.LUT R31, R50, R49, R31, 0xfe, !PT ;  /* 0x00000031321f7212 */ /* 0x000fe400078efe1f */
[----:B------:R-:W2:Y:S01]  /*12640*/  LDG.E.U8 R49, desc[UR4][R54.64+0x6e] ;  /* 0x00006e0436317981 */ /* 0x000ea2000c1e1100 */
[----:B----4-:R-:W-:Y:S01]  /*12650*/  IMAD.U32 R50, R41, 0x10000, RZ ;  /* 0x0001000029327824 */ /* 0x010fe200078e00ff */
[----:B------:R-:W-:Y:S02]  /*12660*/  LOP3.LUT R33, R38, R40, R33, 0xfe, !PT ;  /* 0x0000002826217212 */ /* 0x000fe400078efe21 */
[----:B------:R-:W3:Y:S02]  /*12670*/  LDG.E.U8 R40, desc[UR4][R54.64+0x65] ;  /* 0x0000650436287981 */ /* 0x000ee4000c1e1100 */
[----:B------:R-:W-:Y:S02]  /*12680*/  LOP3.LUT R31, R39, R50, R31, 0xfe, !PT ;  /* 0x00000032271f7212 */ /* 0x000fe400078efe1f */
[----:B------:R-:W4:Y:S04]  /*12690*/  LDG.E.U8 R50, desc[UR4][R54.64+0x64] ;  /* 0x0000640436327981 */ /* 0x000f28000c1e1100 */
[----:B------:R-:W5:Y:S04]  /*126a0*/  LDG.E.U8 R39, desc[UR4][R54.64+0x66] ;  /* 0x0000660436277981 */ /* 0x000f68000c1e1100 */
[----:B------:R-:W2:Y:S04]  /*126b0*/  LDG.E.U8 R38, desc[UR4][R54.64+0x67] ;  /* 0x0000670436267981 */ /* 0x000ea8000c1e1100 */
[----:B------:R-:W2:Y:S01]  /*126c0*/  LDG.E.U8 R41, desc[UR4][R54.64+0x5e] ;  /* 0x00005e0436297981 */ /* 0x000ea2000c1e1100 */
[----:B------:R-:W-:-:S02]  /*126d0*/  IMAD.SHL.U32 R52, R52, 0x1000000, RZ ;  /* 0x0100000034347824 */ /* 0x000fc400078e00ff */
[----:B---3--:R-:W-:-:S05]  /*126e0*/  IMAD.SHL.U32 R40, R40, 0x100, RZ ;  /* 0x0000010028287824 */ /* 0x008fca00078e00ff */
[----:B----4-:R-:W-:Y:S02]  /*126f0*/  LOP3.LUT R35, R40, R50, R35, 0xfe, !PT ;  /* 0x0000003228237212 */ /* 0x010fe400078efe23 */
[----:B------:R-:W3:Y:S01]  /*12700*/  LDG.E.U8 R50, desc[UR4][R54.64+0x6c] ;  /* 0x00006c0436327981 */ /* 0x000ee2000c1e1100 */
[----:B-----5:R-:W-:-:S03]  /*12710*/  IMAD.U32 R40, R39, 0x10000, RZ ;  /* 0x0001000027287824 */ /* 0x020fc600078e00ff */
[----:B------:R-:W4:Y:S01]  /*12720*/  LDG.E.U8 R39, desc[UR4][R54.64+0x74] ;  /* 0x0000740436277981 */ /* 0x000f22000c1e1100 */
[----:B--2---:R-:W-:-:S05]  /*12730*/  IMAD.SHL.U32 R38, R38, 0x1000000, RZ ;  /* 0x0100000026267824 */ /* 0x004fca00078e00ff */
[----:B------:R-:W-:Y:S02]  /*12740*/  LOP3.LUT R35, R38, R40, R35, 0xfe, !PT ;  /* 0x0000002826237212 */ /* 0x000fe400078efe23 */
[----:B------:R-:W2:Y:S01]  /*12750*/  LDG.E.U8 R38, desc[UR4][R54.64+0x75] ;  /* 0x0000750436267981 */ /* 0x000ea2000c1e1100 */
[----:B------:R-:W-:-:S03]  /*12760*/  IMAD.U32 R41, R41, 0x10000, RZ ;  /* 0x0001000029297824 */ /* 0x000fc600078e00ff */
[----:B------:R-:W5:Y:S02]  /*12770*/  LDG.E.U8 R40, desc[UR4][R54.64+0x6d] ;  /* 0x00006d0436287981 */ /* 0x000f64000c1e1100 */
[----:B------:R-:W-:Y:S02]  /*12780*/  LOP3.LUT R33, R52, R41, R33, 0xfe, !PT ;  /* 0x0000002934217212 */ /* 0x000fe400078efe21 */
[----:B------:R-:W3:Y:S01]  /*12790*/  LDG.E.U8 R41, desc[UR4][R54.64+0x6f] ;  /* 0x00006f0436297981 */ /* 0x000ee2000c1e1100 */
[----:B------:R-:W-:Y:S01]  /*127a0*/  LOP3.LUT R47, R47, R36, RZ, 0x3c, !PT ;  /* 0x000000242f2f7212 */ /* 0x000fe200078e3cff */
[----:B------:R-:W-:Y:S01]  /*127b0*/  VIADD R52, R30, 0x78 ;  /* 0x000000781e347836 */ /* 0x000fe20000000000 */
[----:B------:R-:W-:-:S04]  /*127c0*/  LOP3.LUT R36, R53, R59, R51, 0xfe, !PT ;  /* 0x0000003b35247212 */ /* 0x000fc800078efe33 */
[----:B------:R-:W-:-:S05]  /*127d0*/  IADD3 R52, P0, PT, R52, R137, RZ ;  /* 0x0000008934347210 */ /* 0x000fca0007f1e0ff */
[----:B------:R-:W-:Y:S02]  /*127e0*/  IMAD.X R53, RZ, RZ, R140, P0 ;  /* 0x000000ffff357224 */ /* 0x000fe400000e068c */
[----:B--2---:R-:W-:Y:S02]  /*127f0*/  IMAD.SHL.U32 R38, R38, 0x100, RZ ;  /* 0x0000010026267824 */ /* 0x004fe400078e00ff */
[----:B-----5:R-:W-:-:S03]  /*12800*/  IMAD.SHL.U32 R40, R40, 0x100, RZ ;  /* 0x0000010028287824 */ /* 0x020fc600078e00ff */
[----:B----4-:R-:W-:Y:S02]  /*12810*/  LOP3.LUT R36, R38, R39, R36, 0xfe, !PT ;  /* 0x0000002726247212 */ /* 0x010fe400078efe24 */
[----:B------:R-:W2:Y:S01]  /*12820*/  LDG.E.U8 R39, desc[UR4][R54.64+0x77] ;  /* 0x0000770436277981 */ /* 0x000ea2000c1e1100 */
[----:B---3--:R-:W-:Y:S01]  /*12830*/  IMAD.SHL.U32 R41, R41, 0x1000000, RZ ;  /* 0x0100000029297824 */ /* 0x008fe200078e00ff */
[----:B------:R-:W-:Y:S02]  /*12840*/  LOP3.LUT R37, R40, R50, R37, 0xfe, !PT ;  /* 0x0000003228257212 */ /* 0x000fe400078efe25 */
[----:B------:R-:W3:Y:S01]  /*12850*/  LDG.E.U8 R38, desc[UR4][R54.64+0x76] ;  /* 0x0000760436267981 */ /* 0x000ee2000c1e1100 */
[----:B------:R-:W-:-:S03]  /*12860*/  IMAD.U32 R40, R49, 0x10000, RZ ;  /* 0x0001000031287824 */ /* 0x000fc600078e00ff */
[----:B------:R-:W4:Y:S02]  /*12870*/  LDG.E.U8 R49, desc[UR4][R52.64+0x1] ;  /* 0x0000010434317981 */ /* 0x000f24000c1e1100 */
[----:B------:R-:W-:Y:S02]  /*12880*/  LOP3.LUT R37, R41, R40, R37, 0xfe, !PT ;  /* 0x0000002829257212 */ /* 0x000fe400078efe25 */
[----:B------:R-:W5:Y:S04]  /*12890*/  LDG.E.U8 R40, desc[UR4][R52.64+0x3] ;  /* 0x0000030434287981 */ /* 0x000f68000c1e1100 */
[----:B------:R-:W4:Y:S04]  /*128a0*/  LDG.E.U8 R41, desc[UR4][R52.64+0x2] ;  /* 0x0000020434297981 */ /* 0x000f28000c1e1100 */
[----:B------:R-:W4:Y:S01]  /*128b0*/  LDG.E.U8 R50, desc[UR4][R52.64] ;  /* 0x0000000434327981 */ /* 0x000f22000c1e1100 */
[----:B--2---:R-:W-:-:S02]  /*128c0*/  IMAD.SHL.U32 R39, R39, 0x1000000, RZ ;  /* 0x0100000027277824 */ /* 0x004fc400078e00ff */
[----:B---3--:R-:W-:-:S05]  /*128d0*/  IMAD.U32 R38, R38, 0x10000, RZ ;  /* 0x0001000026267824 */ /* 0x008fca00078e00ff */
[----:B------:R-:W-:Y:S02]  /*128e0*/  LOP3.LUT R39, R39, R38, R36, 0xfe, !PT ;  /* 0x0000002627277212 */ /* 0x000fe400078efe24 */
[----:B------:R-:W2:Y:S01]  /*128f0*/  LDG.E.U8 R38, desc[UR4][R52.64+0x5] ;  /* 0x0000050434267981 */ /* 0x000ea2000c1e1100 */
[----:B-----5:R-:W-:-:S03]  /*12900*/  IMAD.WIDE.U32 R54, R40, 0x1000000, RZ ;  /* 0x0100000028367825 */ /* 0x020fc600078e00ff */
[----:B------:R-:W3:Y:S01]  /*12910*/  LDG.E.U8 R36, desc[UR4][R52.64+0x6] ;  /* 0x0000060434247981 */ /* 0x000ee2000c1e1100 */
[----:B----4-:R-:W-:-:S03]  /*12920*/  IMAD.WIDE.U32 R110, R41, 0x10000, RZ ;  /* 0x00010000296e7825 */ /* 0x010fc600078e00ff */
[----:B------:R-:W4:Y:S04]  /*12930*/  LDG.E.U8 R40, desc[UR4][R52.64+0x7] ;  /* 0x0000070434287981 */ /* 0x000f28000c1e1100 */
[----:B------:R-:W5:Y:S01]  /*12940*/  LDG.E.U8 R41, desc[UR4][R52.64+0x4] ;  /* 0x0000040434297981 */ /* 0x000f62000c1e1100 */
[----:B------:R-:W-:-:S03]  /*12950*/  IMAD.WIDE.U32 R58, R49, 0x100, RZ ;  /* 0x00000100313a7825 */ /* 0x000fc600078e00ff */
[----:B------:R-:W-:Y:S01]  /*12960*/  LOP3.LUT R50, R110, R58, R50, 0xfe, !PT ;  /* 0x0000003a6e327212 */ /* 0x000fe200078efe32 */
[----:B------:R-:W-:Y:S01]  /*12970*/  VIADD R58, R30, 0x80 ;  /* 0x000000801e3a7836 */ /* 0x000fe20000000000 */
[----:B------:R-:W-:Y:S02]  /*12980*/  LOP3.LUT R57, R57, R32, RZ, 0x3c, !PT ;  /* 0x0000002039397212 */ /* 0x000fe400078e3cff */
[----:B------:R-:W-:Y:S02]  /*12990*/  LOP3.LUT R32, R55, R111, R59, 0xfe, !PT ;  /* 0x0000006f37207212 */ /* 0x000fe400078efe3b */
[----:B------:R-:W-:-:S05]  /*129a0*/  IADD3 R58, P0, PT, R58, R137, RZ ;  /* 0x000000893a3a7210 */ /* 0x000fca0007f1e0ff */
[----:B------:R-:W-:Y:S01]  /*129b0*/  IMAD.X R59, RZ, RZ, R140, P0 ;  /* 0x000000ffff3b7224 */ /* 0x000fe200000e068c */
[----:B------:R-:W-:-:S04]  /*129c0*/  LOP3.LUT R109, R109, R34, RZ, 0x3c, !PT ;  /* 0x000000226d6d7212 */ /* 0x000fc800078e3cff */
[----:B------:R-:W5:Y:S01]  /*129d0*/  LDG.E.U8 R34, desc[UR4][R58.64+0x2] ;  /* 0x000002043a227981 */ /* 0x000f62000c1e1100 */
[----:B--2---:R-:W-:Y:S02]  /*129e0*/  IMAD.SHL.U32 R38, R38, 0x100, RZ ;  /* 0x0000010026267824 */ /* 0x004fe400078e00ff */
[----:B---3--:R-:W-:Y:S02]  /*129f0*/  IMAD.U32 R36, R36, 0x10000, RZ ;  /* 0x0001000024247824 */ /* 0x008fe400078e00ff */
[----:B----4-:R-:W-:Y:S01]  /*12a00*/  IMAD.SHL.U32 R40, R40, 0x1000000, RZ ;  /* 0x0100000028287824 */ /* 0x010fe200078e00ff */
[----:B-----5:R-:W-:Y:S02]  /*12a10*/  LOP3.LUT R41, R38, R41, R32, 0xfe, !PT ;  /* 0x0000002926297212 */ /* 0x020fe400078efe20 */
[----:B------:R-:W2:Y:S02]  /*12a20*/  LDG.E.U8 R32, desc[UR4][R58.64+0x3] ;  /* 0x000003043a207981 */ /* 0x000ea4000c1e1100 */
[----:B------:R-:W-:-:S02]  /*12a30*/  LOP3.LUT R41, R40, R36, R41, 0xfe, !PT ;  /* 0x0000002428297212 */ /* 0x000fc400078efe29 */
[----:B------:R-:W3:Y:S04]  /*12a40*/  LDG.E.U8 R36, desc[UR4][R58.64+0x1] ;  /* 0x000001043a247981 */ /* 0x000ee8000c1e1100 */
[----:B------:R-:W4:Y:S01]  /*12a50*/  LDG.E.U8 R38, desc[UR4][R58.64] ;  /* 0x000000043a267981 */ /* 0x000f22000c1e1100 */
[----:B------:R-:W-:Y:S02]  /*12a60*/  LOP3.LUT R64, R64, R35, RZ, 0x3c, !PT ;  /* 0x0000002340407212 */ /* 0x000fe400078e3cff */
[----:B------:R-:W-:Y:S02]  /*12a70*/  LOP3.LUT R66, R66, R33, RZ, 0x3c, !PT ;  /* 0x0000002142427212 */ /* 0x000fe400078e3cff */
[----:B------:R-:W5:Y:S01]  /*12a80*/  LDG.E.U8 R33, desc[UR4][R58.64+0x5] ;  /* 0x000005043a217981 */ /* 0x000f62000c1e1100 */
[----:B------:R-:W-:Y:S01]  /*12a90*/  LOP3.LUT R44, R44, R31, RZ, 0x3c, !PT ;  /* 0x0000001f2c2c7212 */ /* 0x000fe200078e3cff */
[----:B------:R-:W-:-:S04]  /*12aa0*/  IMAD.WIDE.U32 R34, R34, 0x10000, RZ ;  /* 0x0001000022227825 */ /* 0x000fc800078e00ff */
[----:B--2---:R-:W-:Y:S02]  /*12ab0*/  IMAD.WIDE.U32 R52, R32, 0x1000000, RZ ;  /* 0x0100000020347825 */ /* 0x004fe400078e00ff */
[----:B------:R-:W2:Y:S02]  /*12ac0*/  LDG.E.U8 R32, desc[UR4][R58.64+0x6] ;  /* 0x000006043a207981 */ /* 0x000ea4000c1e1100 */
[----:B---3--:R-:W-:-:S05]  /*12ad0*/  IMAD.WIDE.U32 R110, R36, 0x100, RZ ;  /* 0x00000100246e7825 */ /* 0x008fca00078e00ff */
[----:B------:R-:W-:Y:S02]  /*12ae0*/  LOP3.LUT R31, R53, R35, R111, 0xfe, !PT ;  /* 0x00000023351f7212 */ /* 0x000fe400078efe6f */
[----:B----4-:R-:W-:Y:S01]  /*12af0*/  LOP3.LUT R38, R34, R110, R38, 0xfe, !PT ;  /* 0x0000006e22267212 */ /* 0x010fe200078efe26 */
[----:B------:R-:W3:Y:S04]  /*12b00*/  LDG.E.U8 R35, desc[UR4][R58.64+0x7] ;  /* 0x000007043a237981 */ /* 0x000ee8000c1e1100 */
[----:B------:R-:W4:Y:S01]  /*12b10*/  LDG.E.U8 R34, desc[UR4][R58.64+0x4] ;  /* 0x000004043a227981 */ /* 0x000f22000c1e1100 */
[----:B-----5:R-:W-:Y:S01]  /*12b20*/  IMAD.SHL.U32 R33, R33, 0x100, RZ ;  /* 0x0000010021217824 */ /* 0x020fe200078e00ff */
[----:B------:R-:W-:Y:S01]  /*12b30*/  BSSY.RECONVERGENT B2, `(.L_x_63) ;  /* 0x00000d2000027945 */ /* 0x000fe20003800200 */
[----:B------:R-:W-:-:S02]  /*12b40*/  LOP3.LUT R62, R62, R37, RZ, 0x3c, !PT ;  /* 0x000000253e3e7212 */ /* 0x000fc400078e3cff */
[----:B------:R-:W-:Y:S02]  /*12b50*/  LOP3.LUT R76, R76, R39, RZ, 0x3c, !PT ;  /* 0x000000274c4c7212 */ /* 0x000fe400078e3cff */
[----:B------:R-:W-:Y:S02]  /*12b60*/  LOP3.LUT R81, R81, R54, R50, 0x1e, !PT ;  /* 0x0000003651517212 */ /* 0x000fe400078e1e32 */
[----:B------:R-:W-:Y:S02]  /*12b70*/  LOP3.LUT R78, R78, R41, RZ, 0x3c, !PT ;  /* 0x000000294e4e7212 */ /* 0x000fe400078e3cff */
[----:B------:R-:W-:Y:S01]  /*12b80*/  LOP3.LUT R107, R107, R52, R38, 0x1e, !PT ;  /* 0x000000346b6b7212 */ /* 0x000fe200078e1e26 */
[----:B--2---:R-:W-:Y:S02]  /*12b90*/  IMAD.U32 R32, R32, 0x10000, RZ ;  /* 0x0001000020207824 */ /* 0x004fe400078e00ff */
[----:B---3--:R-:W-:Y:S01]  /*12ba0*/  IMAD.SHL.U32 R35, R35, 0x1000000, RZ ;  /* 0x0100000023237824 */ /* 0x008fe200078e00ff */
[----:B----4-:R-:W-:-:S04]  /*12bb0*/  LOP3.LUT R31, R33, R34, R31, 0xfe, !PT ;  /* 0x00000022211f7212 */ /* 0x010fc800078efe1f */
[----:B------:R-:W-:Y:S01]  /*12bc0*/  LOP3.LUT R31, R35, R32, R31, 0xfe, !PT ;  /* 0x00000020231f7212 */ /* 0x000fe200078efe1f */
[----:B------:R-:W-:-:S03]  /*12bd0*/  IMAD.MOV.U32 R34, RZ, RZ, RZ ;  /* 0x000000ffff227224 */ /* 0x000fc600078e00ff */
[----:B------:R-:W-:Y:S01]  /*12be0*/  LOP3.LUT R106, R106, R31, RZ, 0x3c, !PT ;  /* 0x0000001f6a6a7212 */ /* 0x000fe200078e3cff */
[----:B------:R-:W-:-:S07]  /*12bf0*/  IMAD.MOV.U32 R31, RZ, RZ, RZ ;  /* 0x000000ffff1f7224 */ /* 0x000fce00078e00ff */
.L_x_64:
        /* <DEDUP_REMOVED lines=10> */
[----:B------:R-:W-:Y:S02]  /*12ca0*/  SHF.L.W.U32.HI R35, R32, 0x1, R33 ;  /* 0x0000000120237819 */ /* 0x000fe40000010e21 */
[----:B------:R-:W-:Y:S02]  /*12cb0*/  LOP3.LUT R37, R85, R37, R102, 0x96, !PT ;  /* 0x0000002555257212 */ /* 0x000fe400078e9666 */
[----:B------:R-:W-:-:S02]  /*12cc0*/  SHF.L.W.U32.HI R36, R33, 0x1, R32 ;  /* 0x0000000121247819 */ /* 0x000fc40000010e20 */
[----:B------:R-:W-:Y:S02]  /*12cd0*/  LOP3.LUT R38, R88, R38, R107, 0x96, !PT ;  /* 0x0000002658267212 */ /* 0x000fe400078e966b */
[----:B------:R-:W-:Y:S02]  /*12ce0*/  LOP3.LUT R49, R87, R49, R106, 0x96, !PT ;  /* 0x0000003157317212 */ /* 0x000fe400078e966a */
[----:B------:R-:W-:Y:S02]  /*12cf0*/  LOP3.LUT R50, R35, R54, RZ, 0x3c, !PT ;  /* 0x0000003623327212 */ /* 0x000fe400078e3cff */
[----:B------:R-:W-:Y:S02]  /*12d00*/  SHF.L.W.U32.HI R39, R37, 0x1, R54 ;  /* 0x0000000125277819 */ /* 0x000fe40000010e36 */
[----:B------:R-:W-:Y:S02]  /*12d10*/  SHF.L.W.U32.HI R54, R54, 0x1, R37 ;  /* 0x0000000136367819 */ /* 0x000fe40000010e25 */
[----:B------:R-:W-:-:S02]  /*12d20*/  LOP3.LUT R37, R36, R37, RZ, 0x3c, !PT ;  /* 0x0000002524257212 */ /* 0x000fc400078e3cff */
[----:B------:R-:W-:Y:S02]  /*12d30*/  SHF.L.W.U32.HI R36, R49, 0x1, R38 ;  /* 0x0000000131247819 */ /* 0x000fe40000010e26 */
[----:B------:R-:W-:Y:S02]  /*12d40*/  SHF.L.W.U32.HI R35, R38, 0x1, R49 ;  /* 0x0000000126237819 */ /* 0x000fe40000010e31 */
[----:B------:R-:W-:Y:S02]  /*12d50*/  LOP3.LUT R33, R36, R33, RZ, 0x3c, !PT ;  /* 0x0000002124217212 */ /* 0x000fe400078e3cff */
[----:B------:R-:W-:Y:S02]  /*12d60*/  LOP3.LUT R32, R35, R32, RZ, 0x3c, !PT ;  /* 0x0000002023207212 */ /* 0x000fe400078e3cff */
        /* <DEDUP_REMOVED lines=9> */
[----:B------:R-:W-:Y:S02]  /*12e00*/  LOP3.LUT R49, R40, R49, RZ, 0x3c, !PT ;  /* 0x0000003128317212 */ /* 0x000fe400078e3cff */
[----:B------:R-:W-:Y:S02]  /*12e10*/  SHF.L.W.U32.HI R51, R35, 0x1, R36 ;  /* 0x0000000123337819 */ /* 0x000fe40000010e24 */
[----:B------:R-:W-:Y:S02]  /*12e20*/  LOP3.LUT R40, R39, R56, RZ, 0x3c, !PT ;  /* 0x0000003827287212 */ /* 0x000fe400078e3cff */
[----:B------:R-:W-:Y:S02]  /*12e30*/  SHF.L.W.U32.HI R52, R56, 0x1, R41 ;  /* 0x0000000138347819 */ /* 0x000fe40000010e29 */
[----:B------:R-:W-:-:S02]  /*12e40*/  SHF.L.W.U32.HI R39, R41, 0x1, R56 ;  /* 0x0000000129277819 */ /* 0x000fc40000010e38 */
        /* <DEDUP_REMOVED lines=9> */
[----:B------:R-:W-:Y:S02]  /*12ee0*/  LOP3.LUT R39, R40, R72, RZ, 0x3c, !PT ;  /* 0x0000004828277212 */ /* 0x000fe400078e3cff */
[----:B------:R-:W-:Y:S02]  /*12ef0*/  LOP3.LUT R38, R38, R86, RZ, 0x3c, !PT ;  /* 0x0000005626267212 */ /* 0x000fe400078e3cff */
[----:B------:R-:W-:-:S02]  /*12f00*/  LOP3.LUT R64, R49, R64, RZ, 0x3c, !PT ;  /* 0x0000004031407212 */ /* 0x000fc400078e3cff */
[----:B------:R-:W-:Y:S02]  /*12f10*/  LOP3.LUT R86, R37, R46, RZ, 0x3c, !PT ;  /* 0x0000002e25567212 */ /* 0x000fe400078e3cff */
[C---:B------:R-:W-:Y:S02]  /*12f20*/  LOP3.LUT R75, R50.reuse, R75, RZ, 0x3c, !PT ;  /* 0x0000004b324b7212 */ /* 0x040fe400078e3cff */
        /* <DEDUP_REMOVED lines=22> */
[----:B------:R-:W-:Y:S02]  /*13090*/  SHF.L.W.U32.HI R37, R52, 0xc, R39 ;  /* 0x0000000c34257819 */ /* 0x000fe40000010e27 */
[----:B------:R-:W-:Y:S02]  /*130a0*/  SHF.L.W.U32.HI R36, R39, 0xc, R52 ;  /* 0x0000000c27247819 */ /* 0x000fe40000010e34 */
[C---:B------:R-:W-:Y:S02]  /*130b0*/  LOP3.LUT R47, R49.reuse, R47, RZ, 0x3c, !PT ;  /* 0x0000002f312f7212 */ /* 0x040fe400078e3cff */
[----:B------:R-:W-:Y:S02]  /*130c0*/  LOP3.LUT R41, R49, R102, RZ, 0x3c, !PT ;  /* 0x0000006631297212 */ /* 0x000fe400078e3cff */
[----:B------:R-:W-:Y:S02]  /*130d0*/  SHF.L.W.U32.HI R48, R64, 0xb, R45 ;  /* 0x0000000b40307819 */ /* 0x000fe40000010e2d */
[----:B------:R-:W-:-:S02]  /*130e0*/  SHF.L.W.U32.HI R39, R45, 0xb, R64 ;  /* 0x0000000b2d277819 */ /* 0x000fc40000010e40 */
[----:B------:R-:W-:Y:S02]  /*130f0*/  LOP3.LUT R49, R49, R85, RZ, 0x3c, !PT ;  /* 0x0000005531317212 */ /* 0x000fe400078e3cff */
[----:B------:R-:W-:Y:S02]  /*13100*/  LOP3.LUT R73, R33, R73, RZ, 0x3c, !PT ;  /* 0x0000004921497212 */ /* 0x000fe400078e3cff */
[----:B------:R-:W-:Y:S02]  /*13110*/  LOP3.LUT R64, R32, R43, RZ, 0x3c, !PT ;  /* 0x0000002b20407212 */ /* 0x000fe400078e3cff */
[C---:B------:R-:W-:Y:S02]  /*13120*/  LOP3.LUT R82, R35.reuse, R109, RZ, 0x3c, !PT ;  /* 0x0000006d23527212 */ /* 0x040fe400078e3cff */
[----:B------:R-:W-:Y:S02]  /*13130*/  LOP3.LUT R59, R35, R91, RZ, 0x3c, !PT ;  /* 0x0000005b233b7212 */ /* 0x000fe400078e3cff */
[----:B------:R-:W-:-:S02]  /*13140*/  SHF.L.W.U32.HI R58, R75, 0x1c, R86 ;  /* 0x0000001c4b3a7819 */ /* 0x000fc40000010e56 */
[----:B------:R-:W-:Y:S02]  /*13150*/  SHF.L.W.U32.HI R86, R86, 0x1c, R75 ;  /* 0x0000001c56567819 */ /* 0x000fe40000010e4b */
[----:B------:R-:W-:Y:S02]  /*13160*/  SHF.L.W.U32.HI R109, R49, 0x1d, R38 ;  /* 0x0000001d316d7819 */ /* 0x000fe40000010e26 */
[----:B------:R-:W-:Y:S02]  /*13170*/  SHF.L.W.U32.HI R43, R38, 0x1d, R49 ;  /* 0x0000001d262b7819 */ /* 0x000fe40000010e31 */
[----:B------:R-:W-:Y:S02]  /*13180*/  SHF.L.W.U32.HI R91, R64, 0x4, R73 ;  /* 0x00000004405b7819 */ /* 0x000fe40000010e49 */
[----:B------:R-:W-:Y:S02]  /*13190*/  SHF.L.W.U32.HI R93, R73, 0x4, R64 ;  /* 0x00000004495d7819 */ /* 0x000fe40000010e40 */
[----:B------:R-:W-:-:S02]  /*131a0*/  LOP3.LUT R75, R33, R90, RZ, 0x3c, !PT ;  /* 0x0000005a214b7212 */ /* 0x000fc400078e3cff */
[----:B------:R-:W-:Y:S02]  /*131b0*/  LOP3.LUT R38, R32, R89, RZ, 0x3c, !PT ;  /* 0x0000005920267212 */ /* 0x000fe400078e3cff */
[----:B------:R-:W-:Y:S02]  /*131c0*/  SHF.L.W.U32.HI R64, R65, 0x19, R62 ;  /* 0x0000001941407819 */ /* 0x000fe40000010e3e */
[----:B------:R-:W-:Y:S02]  /*131d0*/  SHF.L.W.U32.HI R65, R62, 0x19, R65 ;  /* 0x000000193e417819 */ /* 0x000fe40000010e41 */
[----:B------:R-:W-:Y:S02]  /*131e0*/  SHF.L.W.U32.HI R62, R50, 0x8, R59 ;  /* 0x00000008323e7819 */ /* 0x000fe40000010e3b */
[C---:B------:R-:W-:Y:S02]  /*131f0*/  LOP3.LUT R55, R35.reuse, R42, RZ, 0x3c, !PT ;  /* 0x0000002a23377212 */ /* 0x040fe400078e3cff */
[----:B------:R-:W-:-:S02]  /*13200*/  LOP3.LUT R72, R35, R76, RZ, 0x3c, !PT ;  /* 0x0000004c23487212 */ /* 0x000fc400078e3cff */
[----:B------:R-:W-:Y:S02]  /*13210*/  LOP3.LUT R63, R35, R80, RZ, 0x3c, !PT ;  /* 0x00000050233f7212 */ /* 0x000fe400078e3cff */
        /* <DEDUP_REMOVED lines=9> */
[----:B------:R1:W2:Y:S01]  /*132b0*/  LDC.64 R40, c[0x3][R31] ;  /* 0x00c000001f287b82 */ /* 0x0002a20000000a00 */
[----:B------:R-:W-:Y:S02]  /*132c0*/  LOP3.LUT R45, R33, R69, RZ, 0x3c, !PT ;  /* 0x00000045212d7212 */ /* 0x000fe400078e3cff */
[----:B------:R-:W-:-:S02]  /*132d0*/  LOP3.LUT R44, R32, R44, RZ, 0x3c, !PT ;  /* 0x0000002c202c7212 */ /* 0x000fc400078e3cff */
[----:B------:R-:W-:Y:S02]  /*132e0*/  LOP3.LUT R81, R33, R81, RZ, 0x3c, !PT ;  /* 0x0000005121517212 */ /* 0x000fe400078e3cff */
[----:B------:R-:W-:Y:S01]  /*132f0*/  SHF.L.W.U32.HI R85, R45, 0x3, R44 ;  /* 0x000000032d557819 */ /* 0x000fe20000010e2c */
[----:B-1----:R-:W-:Y:S01]  /*13300*/  VIADD R31, R31, 0x8 ;  /* 0x000000081f1f7836 */ /* 0x002fe20000000000 */
        /* <DEDUP_REMOVED lines=22> */
[----:B------:R-:W-:Y:S02]  /*13470*/  LOP3.LUT R73, R86, R45, R71, 0xb4, !PT ;  /* 0x0000002d56497212 */ /* 0x000fe400078eb447 */
[----:B------:R-:W-:Y:S02]  /*13480*/  LOP3.LUT R72, R71, R106, R45, 0xb4, !PT ;  /* 0x0000006a47487212 */ /* 0x000fe400078eb42d */
[----:B------:R-:W-:Y:S02]  /*13490*/  SHF.L.W.U32.HI R55, R70, 0x6, R47 ;  /* 0x0000000646377819 */ /* 0x000fe40000010e2f */
[----:B------:R-:W-:Y:S02]  /*134a0*/  SHF.L.W.U32.HI R79, R47, 0x6, R70 ;  /* 0x000000062f4f7819 */ /* 0x000fe40000010e46 */
[----:B------:R-:W-:Y:S02]  /*134b0*/  LOP3.LUT R68, R106, R86, R43, 0xb4, !PT ;  /* 0x000000566a447212 */ /* 0x000fe400078eb42b */
[----:B------:R-:W-:-:S02]  /*134c0*/  LOP3.LUT R71, R43, R71, R86, 0xb4, !PT ;  /* 0x000000472b477212 */ /* 0x000fc400078eb456 */
[----:B------:R-:W-:Y:S02]  /*134d0*/  SHF.L.W.U32.HI R76, R105, 0x1, R60 ;  /* 0x00000001694c7819 */ /* 0x000fe40000010e3c */
[----:B------:R-:W-:Y:S02]  /*134e0*/  LOP3.LUT R70, R45, R43, R106, 0xb4, !PT ;  /* 0x0000002b2d467212 */ /* 0x000fe400078eb46a */
[----:B------:R-:W-:Y:S02]  /*134f0*/  LOP3.LUT R90, R51, R53, R82, 0xb4, !PT ;  /* 0x00000035335a7212 */ /* 0x000fe400078eb452 */
[----:B------:R-:W-:Y:S02]  /*13500*/  LOP3.LUT R88, R82, R84, R53, 0xb4, !PT ;  /* 0x0000005452587212 */ /* 0x000fe400078eb435 */
[----:B------:R-:W-:Y:S02]  /*13510*/  LOP3.LUT R86, R53, R87, R84, 0xb4, !PT ;  /* 0x0000005735567212 */ /* 0x000fe400078eb454 */
[----:B------:R-:W-:-:S02]  /*13520*/  ISETP.NE.AND P0, PT, R34, 0x18, PT ;  /* 0x000000182200780c */ /* 0x000fc40003f05270 */
        /* <DEDUP_REMOVED lines=26> */
[-C--:B------:R-:W-:Y:S02]  /*136d0*/  LOP3.LUT R105, R36, R77.reuse, R39, 0xb4, !PT ;  /* 0x0000004d24697212 */ /* 0x080fe400078eb427 */
[----:B------:R-:W-:Y:S02]  /*136e0*/  LOP3.LUT R75, R46, R77, RZ, 0x3c, !PT ;  /* 0x0000004d2e4b7212 */ /* 0x000fe400078e3cff */
[----:B------:R-:W-:Y:S02]  /*136f0*/  LOP3.LUT R77, R39, R74, R77, 0xb4, !PT ;  /* 0x0000004a274d7212 */ /* 0x000fe400078eb44d */
[----:B--2---:R-:W-:-:S02]  /*13700*/  LOP3.LUT R39, R40, R39, R36, 0xb4, !PT ;  /* 0x0000002728277212 */ /* 0x004fc400078eb424 */
[----:B------:R-:W-:Y:S02]  /*13710*/  LOP3.LUT R40, R41, R48, R37, 0xb4, !PT ;  /* 0x0000003029287212 */ /* 0x000fe400078eb425 */
[C---:B------:R-:W-:Y:S02]  /*13720*/  LOP3.LUT R60, R37.reuse, R35, R48, 0xb4, !PT ;  /* 0x00000023253c7212 */ /* 0x040fe400078eb430 */
        /* <DEDUP_REMOVED lines=19> */
.L_x_63:
[----:B------:R-:W-:Y:S02]  /*13860*/  VIADD R138, R138, 0xffffff78 ;  /* 0xffffff788a8a7836 */ /* 0x000fe40000000000 */
[----:B------:R-:W-:-:S03]  /*13870*/  VIADD R30, R30, 0x88 ;  /* 0x000000881e1e7836 */ /* 0x000fc60000000000 */
[----:B------:R-:W-:-:S13]  /*13880*/  ISETP.GT.U32.AND P0, PT, R138, 0x87, PT ;  /* 0x000000878a00780c */ /* 0x000fda0003f04070 */
[----:B------:R-:W-:Y:S05]  /*13890*/  @P0 BRA `(.L_x_65) ;  /* 0xffffffdc005c0947 */ /* 0x000fea000383ffff */
.L_x_62:
[----:B------:R-:W-:Y:S05]  /*138a0*/  BSYNC.RECONVERGENT B1 ;  /* 0x0000000000017941 */ /* 0x000fea0003800200 */
.L_x_61:
        /* <DEDUP_REMOVED lines=20> */
[----:B------:R-:W-:Y:S01]  /*139f0*/  ISETP.GE.U32.AND P0, PT, R138, 0x4, PT ;  /* 0x000000048a00780c */ /* 0x000fe20003f06070 */
[----:B------:R-:W-:Y:S01]  /*13a00*/  BSSY.RECONVERGENT B2, `(.L_x_68) ;  /* 0x00000b5000027945 */ /* 0x000fe20003800200 */
[----:B------:R-:W-:-:S11]  /*13a10*/  IMAD.MOV.U32 R51, RZ, RZ, RZ ;  /* 0x000000ffff337224 */ /* 0x000fd600078e00ff */
[----:B------:R-:W-:Y:S05]  /*13a20*/  @!P0 BRA `(.L_x_69) ;  /* 0x0000000800c88947 */ /* 0x000fea0003800000 */
[----:B------:R-:W-:Y:S01]  /*13a30*/  LOP3.LUT R31, R138, 0xffff, RZ, 0xc0, !PT ;  /* 0x0000ffff8a1f7812 */ /* 0x000fe200078ec0ff */
[----:B------:R-:W-:Y:S01]  /*13a40*/  BSSY.RELIABLE B1, `(.L_x_70) ;  /* 0x0000098000017945 */ /* 0x000fe20003800100 */
[----:B------:R-:W-:Y:S01]  /*13a50*/  VIADD R50, R30, 0x3 ;  /* 0x000000031e327836 */ /* 0x000fe20000000000 */
[----:B------:R-:W-:Y:S02]  /*13a60*/  LOP3.LUT R51, R138, 0xfc, RZ, 0xc0, !PT ;  /* 0x000000fc8a337812 */ /* 0x000fe400078ec0ff */
[----:B------:R-:W-:-:S05]  /*13a70*/  SHF.R.U32.HI R31, RZ, 0x2, R31 ;  /* 0x00000002ff1f7819 */ /* 0x000fca000001161f */
[----:B------:R-:W-:-:S05]  /*13a80*/  IMAD.SHL.U32 R31, R31, 0x4, RZ ;  /* 0x000000041f1f7824 */ /* 0x000fca00078e00ff */
[----:B------:R-:W-:Y:S01]  /*13a90*/  LOP3.LUT R49, R31, 0xfc, RZ, 0xe2, !PT ;  /* 0x000000fc1f317812 */ /* 0x000fe200078ee2ff */
[----:B------:R-:W-:-:S04]  /*13aa0*/  IMAD.MOV.U32 R31, RZ, RZ, R1 ;  /* 0x000000ffff1f7224 */ /* 0x000fc800078e0001 */
        /* <DEDUP_REMOVED lines=9> */
.L_x_74:
[C---:B------:R-:W-:Y:S01]  /*13b40*/  VIADD R34, R50.reuse, 0xffffffff ;  /* 0xffffffff32227836 */ /* 0x040fe20000000000 */
[C---:B------:R-:W-:Y:S01]  /*13b50*/  IADD3 R52, P2, PT, R50.reuse, R137, RZ ;  /* 0x0000008932347210 */ /* 0x040fe20007f5e0ff */
[----:B------:R-:W-:-:S03]  /*13b60*/  VIADD R36, R50, 0xfffffffd ;  /* 0xfffffffd32247836 */ /* 0x000fc60000000000 */
[-C--:B------:R-:W-:Y:S01]  /*13b70*/  IADD3 R34, P1, PT, R34, R137.reuse, RZ ;  /* 0x0000008922227210 */ /* 0x080fe20007f3e0ff */
[C---:B------:R-:W-:Y:S02]  /*13b80*/  VIADD R32, R50.reuse, 0xfffffffe ;  /* 0xfffffffe32207836 */ /* 0x040fe40000000000 */
[----:B------:R-:W-:Y:S02]  /*13b90*/  VIADD R58, R50, 0x2 ;  /* 0x00000002323a7836 */ /* 0x000fe40000000000 */
[--C-:B------:R-:W-:Y:S01]  /*13ba0*/  IMAD.X R35, RZ, RZ, R140.reuse, P1 ;  /* 0x000000ffff237224 */ /* 0x100fe200008e068c */
[-C--:B------:R-:W-:Y:S01]  /*13bb0*/  IADD3 R36, P1, PT, R36, R137.reuse, RZ ;  /* 0x0000008924247210 */ /* 0x080fe20007f3e0ff */
[--C-:B------:R-:W-:Y:S01]  /*13bc0*/  IMAD.X R53, RZ, RZ, R140.reuse, P2 ;  /* 0x000000ffff357224 */ /* 0x100fe200010e068c */
[-C--:B------:R-:W-:Y:S01]  /*13bd0*/  IADD3 R54, P2, PT, R32, R137.reuse, RZ ;  /* 0x0000008920367210 */ /* 0x080fe20007f5e0ff */
[----:B------:R-:W-:Y:S01]  /*13be0*/  VIADD R32, R50, 0x1 ;  /* 0x0000000132207836 */ /* 0x000fe20000000000 */
[----:B------:R-:W2:Y:S01]  /*13bf0*/  LDG.E.U8 R40, desc[UR4][R34.64] ;  /* 0x0000000422287981 */ /* 0x000ea2000c1e1100 */
[--C-:B------:R-:W-:Y:S01]  /*13c00*/  IMAD.X R37, RZ, RZ, R140.reuse, P1 ;  /* 0x000000ffff257224 */ /* 0x100fe200008e068c */
[-C--:B------:R-:W-:Y:S01]  /*13c10*/  IADD3 R58, P1, PT, R58, R137.reuse, RZ ;  /* 0x000000893a3a7210 */ /* 0x080fe20007f3e0ff */
[--C-:B------:R-:W-:Y:S01]  /*13c20*/  IMAD.X R55, RZ, RZ, R140.reuse, P2 ;  /* 0x000000ffff377224 */ /* 0x100fe200010e068c */
[----:B------:R3:W2:Y:S03]  /*13c30*/  LDG.E.U8 R41, desc[UR4][R52.64] ;  /* 0x0000000434297981 */ /* 0x0006a6000c1e1100 */
[----:B------:R-:W-:Y:S01]  /*13c40*/  IMAD.X R59, RZ, RZ, R140, P1 ;  /* 0x000000ffff3b7224 */ /* 0x000fe200008e068c */
[----:B------:R-:W-:Y:S01]  /*13c50*/  IADD3 R32, P1, PT, R32, R137, RZ ;  /* 0x0000008920207210 */ /* 0x000fe20007f3e0ff */
[----:B------:R4:W5:Y:S01]  /*13c60*/  LDG.E.U8 R39, desc[UR4][R54.64] ;  /* 0x0000000436277981 */ /* 0x000962000c1e1100 */
[----:B------:R-:W-:-:S03]  /*13c70*/  VIADD R110, R50, 0x6 ;  /* 0x00000006326e7836 */ /* 0x000fc60000000000 */
[----:B------:R-:W5:Y:S01]  /*13c80*/  LDG.E.U8 R38, desc[UR4][R36.64] ;  /* 0x0000000424267981 */ /* 0x000f62000c1e1100 */
[----:B---3--:R-:W-:Y:S02]  /*13c90*/  VIADD R52, R50, 0x4 ;  /* 0x0000000432347836 */ /* 0x008fe40000000000 */
[--C-:B------:R-:W-:Y:S01]  /*13ca0*/  IMAD.X R33, RZ, RZ, R140.reuse, P1 ;  /* 0x000000ffff217224 */ /* 0x100fe200008e068c */
[----:B------:R3:W2:Y:S02]  /*13cb0*/  LDG.E.U8 R35, desc[UR4][R58.64] ;  /* 0x000000043a237981 */ /* 0x0006a4000c1e1100 */
[-C--:B------:R-:W-:Y:S01]  /*13cc0*/  IADD3 R52, P1, PT, R52, R137.reuse, RZ ;  /* 0x0000008934347210 */ /* 0x080fe20007f3e0ff */
[----:B----4-:R-:W-:Y:S01]  /*13cd0*/  VIADD R54, R50, 0x3 ;  /* 0x0000000332367836 */ /* 0x010fe20000000000 */
[----:B------:R-:W2:Y:S03]  /*13ce0*/  LDG.E.U8 R34, desc[UR4][R32.64] ;  /* 0x0000000420227981 */ /* 0x000ea6000c1e1100 */
[----:B------:R-:W-:Y:S01]  /*13cf0*/  IMAD.X R53, RZ, RZ, R140, P1 ;  /* 0x000000ffff357224 */ /* 0x000fe200008e068c */
[----:B------:R-:W-:Y:S01]  /*13d00*/  IADD3 R54, P1, PT, R54, R137, RZ ;  /* 0x0000008936367210 */ /* 0x000fe20007f3e0ff */
[----:B---3--:R-:W-:-:S03]  /*13d10*/  VIADD R58, R50, 0x5 ;  /* 0x00000005323a7836 */ /* 0x008fc60000000000 */
[----:B------:R3:W4:Y:S01]  /*13d20*/  LDG.E.U8 R37, desc[UR4][R52.64] ;  /* 0x0000000434257981 */ /* 0x000722000c1e1100 */
[----:B------:R-:W-:Y:S01]  /*13d30*/  IMAD.X R55, RZ, RZ, R140, P1 ;  /* 0x000000ffff377224 */ /* 0x000fe200008e068c */
[----:B------:R-:W-:-:S04]  /*13d40*/  IADD3 R110, P1, PT, R110, R137, RZ ;  /* 0x000000896e6e7210 */ /* 0x000fc80007f3e0ff */
[----:B------:R0:W4:Y:S01]  /*13d50*/  LDG.E.U8 R36, desc[UR4][R54.64] ;  /* 0x0000000436247981 */ /* 0x000122000c1e1100 */
[----:B------:R-:W-:Y:S01]  /*13d60*/  IMAD.X R111, RZ, RZ, R140, P1 ;  /* 0x000000ffff6f7224 */ /* 0x000fe200008e068c */
[----:B------:R-:W-:Y:S01]  /*13d70*/  IADD3 R58, P1, PT, R58, R137, RZ ;  /* 0x000000893a3a7210 */ /* 0x000fe20007f3e0ff */
[----:B---3--:R-:W-:-:S03]  /*13d80*/  VIADD R52, R50, 0x8 ;  /* 0x0000000832347836 */ /* 0x008fc60000000000 */
[----:B------:R-:W3:Y:S01]  /*13d90*/  LDG.E.U8 R32, desc[UR4][R110.64] ;  /* 0x000000046e207981 */ /* 0x000ee2000c1e1100 */
[----:B------:R-:W-:Y:S01]  /*13da0*/  IMAD.X R59, RZ, RZ, R140, P1 ;  /* 0x000000ffff3b7224 */ /* 0x000fe200008e068c */
[----:B------:R-:W-:Y:S01]  /*13db0*/  IADD3 R52, P1, PT, R52, R137, RZ ;  /* 0x0000008934347210 */ /* 0x000fe20007f3e0ff */
[----:B0-----:R-:W-:-:S03]  /*13dc0*/  VIADD R54, R50, 0x7 ;  /* 0x0000000732367836 */ /* 0x001fc60000000000 */
[----:B------:R0:W3:Y:S01]  /*13dd0*/  LDG.E.U8 R33, desc[UR4][R58.64] ;  /* 0x000000043a217981 */ /* 0x0000e2000c1e1100 */
[----:B------:R-:W-:Y:S01]  /*13de0*/  IMAD.X R53, RZ, RZ, R140, P1 ;  /* 0x000000ffff357224 */ /* 0x000fe200008e068c */
[----:B------:R-:W-:-:S04]  /*13df0*/  IADD3 R54, P1, PT, R54, R137, RZ ;  /* 0x0000008936367210 */ /* 0x000fc80007f3e0ff */
[----:B------:R-:W5:Y:S01]  /*13e00*/  LDG.E.U8 R52, desc[UR4][R52.64] ;  /* 0x0000000434347981 */ /* 0x000f62000c1e1100 */
[----:B------:R-:W-:-:S06]  /*13e10*/  IMAD.X R55, RZ, RZ, R140, P1 ;  /* 0x000000ffff377224 */ /* 0x000fcc00008e068c */
[----:B------:R1:W5:Y:S01]  /*13e20*/  LDG.E.U8 R55, desc[UR4][R54.64] ;  /* 0x0000000436377981 */ /* 0x000362000c1e1100 */
[C---:B0-----:R-:W-:Y:S02]  /*13e30*/  VIADD R58, R50.reuse, 0xa ;  /* 0x0000000a323a7836 */ /* 0x041fe40000000000 */
[----:B------:R-:W-:-:S03]  /*13e40*/  VIADD R110, R50, 0x9 ;  /* 0x00000009326e7836 */ /* 0x000fc60000000000 */
[----:B------:R-:W-:Y:S01]  /*13e50*/  IADD3 R58, P1, PT, R58, R137, RZ ;  /* 0x000000893a3a7210 */ /* 0x000fe20007f3e0ff */
[----:B------:R-:W-:-:S04]  /*13e60*/  VIADD R112, R50, 0xc ;  /* 0x0000000c32707836 */ /* 0x000fc80000000000 */
[----:B------:R-:W-:Y:S01]  /*13e70*/  IMAD.X R59, RZ, RZ, R140, P1 ;  /* 0x000000ffff3b7224 */ /* 0x000fe200008e068c */
[----:B------:R-:W-:-:S04]  /*13e80*/  IADD3 R110, P1, PT, R110, R137, RZ ;  /* 0x000000896e6e7210 */ /* 0x000fc80007f3e0ff */
[----:B------:R-:W2:Y:S01]  /*13e90*/  LDG.E.U8 R58, desc[UR4][R58.64] ;  /* 0x000000043a3a7981 */ /* 0x000ea2000c1e1100 */
[----:B------:R-:W-:Y:S01]  /*13ea0*/  IMAD.X R111, RZ, RZ, R140, P1 ;  /* 0x000000ffff6f7224 */ /* 0x000fe200008e068c */
[----:B------:R-:W-:-:S05]  /*13eb0*/  IADD3 R112, P1, PT, R112, R137, RZ ;  /* 0x0000008970707210 */ /* 0x000fca0007f3e0ff */
[----:B------:R-:W-:Y:S01]  /*13ec0*/  IMAD.X R113, RZ, RZ, R140, P1 ;  /* 0x000000ffff717224 */ /* 0x000fe200008e068c */
[----:B------:R-:W2:Y:S04]  /*13ed0*/  LDG.E.U8 R111, desc[UR4][R110.64] ;  /* 0x000000046e6f7981 */ /* 0x000ea8000c1e1100 */
[----:B------:R-:W2:Y:S01]  /*13ee0*/  LDG.E.U8 R112, desc[UR4][R112.64] ;  /* 0x0000000470707981 */ /* 0x000ea2000c1e1100 */
[----:B----4-:R-:W-:Y:S01]  /*13ef0*/  PRMT R37, R36, 0x3340, R37 ;  /* 0x0000334024257816 */ /* 0x010fe20000000025 */
[----:B------:R-:W-:-:S05]  /*13f00*/  VIADD R36, R50, 0xb ;  /* 0x0000000b32247836 */ /* 0x000fca0000000000 */
[----:B-1----:R-:W-:Y:S02]  /*13f10*/  IADD3 R54, P1, PT, R36, R137, RZ ;  /* 0x0000008924367210 */ /* 0x002fe40007f3e0ff */
[----:B---3--:R-:W-:Y:S02]  /*13f20*/  PRMT R32, R33, 0x3340, R32 ;  /* 0x0000334021207816 */ /* 0x008fe40000000020 */
[----:B-----5:R-:W-:Y:S01]  /*13f30*/  PRMT R33, R55, 0x3340, R52 ;  /* 0x0000334037217816 */ /* 0x020fe20000000034 */
[----:B------:R-:W-:-:S06]  /*13f40*/  IMAD.X R55, RZ, RZ, R140, P1 ;  /* 0x000000ffff377224 */ /* 0x000fcc00008e068c */
[----:B------:R-:W3:Y:S01]  /*13f50*/  LDG.E.U8 R55, desc[UR4][R54.64] ;  /* 0x0000000436377981 */ /* 0x000ee2000c1e1100 */
[----:B------:R-:W-:Y:S01]  /*13f60*/  VIADD R49, R49, 0x10 ;  /* 0x0000001031317836 */ /* 0x000fe20000000000 */
[----:B--2---:R-:W-:-:S04]  /*13f70*/  PRMT R34, R34, 0x3340, R35 ;  /* 0x0000334022227816 */ /* 0x004fc80000000023 */
[----:B------:R-:W-:Y:S02]  /*13f80*/  ISETP.GE.AND P1, PT, R49, -0xc, PT ;  /* 0xfffffff43100780c */ /* 0x000fe40003f26270 */
[----:B------:R-:W-:Y:S02]  /*13f90*/  PRMT R40, R40, 0x3340, R41 ;  /* 0x0000334028287816 */ /* 0x000fe40000000029 */
[----:B------:R-:W-:Y:S02]  /*13fa0*/  PRMT R39, R38, 0x3340, R39 ;  /* 0x0000334026277816 */ /* 0x000fe40000000027 */
[----:B------:R-:W-:Y:S02]  /*13fb0*/  PRMT R34, R34, 0x5410, R37 ;  /* 0x0000541022227816 */ /* 0x000fe40000000025 */
[----:B------:R-:W-:Y:S02]  /*13fc0*/  PRMT R58, R111, 0x3340, R58 ;  /* 0x000033406f3a7816 */ /* 0x000fe4000000003a */
[----:B------:R-:W-:-:S02]  /*13fd0*/  PRMT R40, R39, 0x5410, R40 ;  /* 0x0000541027287816 */ /* 0x000fc40000000028 */
[----:B------:R-:W-:Y:S01]  /*13fe0*/  PRMT R32, R32, 0x5410, R33 ;  /* 0x0000541020207816 */ /* 0x000fe20000000021 */
[----:B------:R-:W-:Y:S01]  /*13ff0*/  STL [R31+0x4], R34 ;  /* 0x000004221f007387 */ /* 0x000fe20000100800 */
[----:B------:R-:W-:-:S03]  /*14000*/  VIADD R50, R50, 0x10 ;  /* 0x0000001032327836 */ /* 0x000fc60000000000 */
[----:B------:R-:W-:Y:S04]  /*14010*/  STL [R31], R40 ;  /* 0x000000281f007387 */ /* 0x000fe80000100800 */
[----:B------:R-:W-:Y:S01]  /*14020*/  STL [R31+0x8], R32 ;  /* 0x000008201f007387 */ /* 0x000fe20000100800 */
[----:B---3--:R-:W-:-:S04]  /*14030*/  PRMT R35, R55, 0x3340, R112 ;  /* 0x0000334037237816 */ /* 0x008fc80000000070 */
[----:B------:R-:W-:-:S05]  /*14040*/  PRMT R58, R58, 0x5410, R35 ;  /* 0x000054103a3a7816 */ /* 0x000fca0000000023 */
[----:B------:R0:W-:Y:S02]  /*14050*/  STL [R31+0xc], R58 ;  /* 0x00000c3a1f007387 */ /* 0x0001e40000100800 */
[----:B0-----:R-:W-:Y:S01]  /*14060*/  VIADD R31, R31, 0x10 ;  /* 0x000000101f1f7836 */ /* 0x001fe20000000000 */
[----:B------:R-:W-:Y:S06]  /*14070*/  @!P1 BRA `(.L_x_74) ;  /* 0xfffffff800b09947 */ /* 0x000fec000383ffff */
.L_x_73:
[----:B------:R-:W-:Y:S05]  /*14080*/  BSYNC.RECONVERGENT B4 ;  /* 0x0000000000047941 */ /* 0x000fea0003800200 */
.L_x_72:
[----:B------:R-:W-:Y:S01]  /*14090*/  IMAD.MOV R32, RZ, RZ, -R49 ;  /* 0x000000ffff207224 */ /* 0x000fe200078e0a31 */
[----:B------:R-:W-:Y:S04]  /*140a0*/  BSSY.RECONVERGENT B4, `(.L_x_75) ;  /* 0x000002e000047945 */ /* 0x000fe80003800200 */
[----:B------:R-:W-:-:S13]  /*140b0*/  ISETP.GT.AND P1, PT, R32, 0x4, PT ;  /* 0x000000042000780c */ /* 0x000fda0003f24270 */
[----:B------:R-:W-:Y:S05]  /*140c0*/  @!P1 BRA `(.L_x_76) ;  /* 0x0000000000ac9947 */ /* 0x000fea0003800000 */
[CC--:B------:R-:W-:Y:S01]  /*140d0*/  IADD3 R38, P0, PT, R50.reuse, R137.reuse, RZ ;  /* 0x0000008932267210 */ /* 0x0c0fe20007f1e0ff */
[C---:B------:R-:W-:Y:S02]  /*140e0*/  VIADD R34, R50.reuse, 0xfffffffd ;  /* 0xfffffffd32227836 */ /* 0x040fe40000000000 */
[----:B------:R-:W-:Y:S02]  /*140f0*/  VIADD R110, R50, 0xffffffff ;  /* 0xffffffff326e7836 */ /* 0x000fe40000000000 */
[--C-:B------:R-:W-:Y:S01]  /*14100*/  IMAD.X R39, RZ, RZ, R140.reuse, P0 ;  /* 0x000000ffff277224 */ /* 0x100fe200000e068c */
[-C--:B------:R-:W-:Y:S01]  /*14110*/  IADD3 R34, P0, PT, R34, R137.reuse, RZ ;  /* 0x0000008922227210 */ /* 0x080fe20007f1e0ff */
[C---:B------:R-:W-:Y:S02]  /*14120*/  VIADD R58, R50.reuse, 0x2 ;  /* 0x00000002323a7836 */ /* 0x040fe40000000000 */
[----:B------:R-:W-:Y:S01]  /*14130*/  VIADD R40, R50, 0xfffffffe ;  /* 0xfffffffe32287836 */ /* 0x000fe20000000000 */
[----:B------:R-:W2:Y:S01]  /*14140*/  LDG.E.U8 R38, desc[UR4][R38.64] ;  /* 0x0000000426267981 */ /* 0x000ea2000c1e1100 */
[----:B------:R-:W-:Y:S01]  /*14150*/  IMAD.X R35, RZ, RZ, R140, P0 ;  /* 0x000000ffff237224 */ /* 0x000fe200000e068c */
[-C--:B------:R-:W-:Y:S01]  /*14160*/  IADD3 R110, P0, PT, R110, R137.reuse, RZ ;  /* 0x000000896e6e7210 */ /* 0x080fe20007f1e0ff */
[----:B------:R-:W-:Y:S01]  /*14170*/  VIADD R54, R50, 0x1 ;  /* 0x0000000132367836 */ /* 0x000fe20000000000 */
[----:B------:R-:W-:-:S03]  /*14180*/  IADD3 R40, P1, PT, R40, R137, RZ ;  /* 0x0000008928287210 */ /* 0x000fc60007f3e0ff */
[--C-:B------:R-:W-:Y:S01]  /*14190*/  IMAD.X R111, RZ, RZ, R140.reuse, P0 ;  /* 0x000000ffff6f7224 */ /* 0x100fe200000e068c */
[-C--:B------:R-:W-:Y:S01]  /*141a0*/  IADD3 R58, P0, PT, R58, R137.reuse, RZ ;  /* 0x000000893a3a7210 */ /* 0x080fe20007f1e0ff */
[--C-:B------:R-:W-:Y:S01]  /*141b0*/  IMAD.X R41, RZ, RZ, R140.reuse, P1 ;  /* 0x000000ffff297224 */ /* 0x100fe200008e068c */
[----:B------:R-:W3:Y:S01]  /*141c0*/  LDG.E.U8 R35, desc[UR4][R34.64] ;  /* 0x0000000422237981 */ /* 0x000ee2000c1e1100 */
[----:B------:R-:W-:Y:S02]  /*141d0*/  VIADD R52, R50, 0x4 ;  /* 0x0000000432347836 */ /* 0x000fe40000000000 */
[--C-:B------:R-:W-:Y:S01]  /*141e0*/  IMAD.X R59, RZ, RZ, R140.reuse, P0 ;  /* 0x000000ffff3b7224 */ /* 0x100fe200000e068c */
[-C--:B------:R-:W-:Y:S01]  /*141f0*/  IADD3 R54, P0, PT, R54, R137.reuse, RZ ;  /* 0x0000008936367210 */ /* 0x080fe20007f1e0ff */
[----:B------:R4:W3:Y:S04]  /*14200*/  LDG.E.U8 R36, desc[UR4][R40.64] ;  /* 0x0000000428247981 */ /* 0x0008e8000c1e1100 */
[----:B------:R-:W-:Y:S01]  /*14210*/  IMAD.X R55, RZ, RZ, R140, P0 ;  /* 0x000000ffff377224 */ /* 0x000fe200000e068c */
[----:B------:R-:W-:Y:S01]  /*14220*/  IADD3 R52, P0, PT, R52, R137, RZ ;  /* 0x0000008934347210 */ /* 0x000fe20007f1e0ff */
[----:B------:R-:W5:Y:S01]  /*14230*/  LDG.E.U8 R33, desc[UR4][R58.64] ;  /* 0x000000043a217981 */ /* 0x000f62000c1e1100 */
[----:B----4-:R-:W-:-:S03]  /*14240*/  VIADD R40, R50, 0x3 ;  /* 0x0000000332287836 */ /* 0x010fc60000000000 */
[----:B------:R-:W5:Y:S01]  /*14250*/  LDG.E.U8 R32, desc[UR4][R54.64] ;  /* 0x0000000436207981 */ /* 0x000f62000c1e1100 */
[--C-:B------:R-:W-:Y:S01]  /*14260*/  IMAD.X R53, RZ, RZ, R140.reuse, P0 ;  /* 0x000000ffff357224 */ /* 0x100fe200000e068c */
[----:B------:R-:W-:Y:S02]  /*14270*/  IADD3 R40, P0, PT, R40, R137, RZ ;  /* 0x0000008928287210 */ /* 0x000fe40007f1e0ff */
[----:B------:R-:W2:Y:S03]  /*14280*/  LDG.E.U8 R37, desc[UR4][R110.64] ;  /* 0x000000046e257981 */ /* 0x000ea6000c1e1100 */
[----:B------:R-:W-:Y:S01]  /*14290*/  IMAD.X R41, RZ, RZ, R140, P0 ;  /* 0x000000ffff297224 */ /* 0x000fe200000e068c */
[----:B------:R-:W4:Y:S05]  /*142a0*/  LDG.E.U8 R34, desc[UR4][R52.64] ;  /* 0x0000000434227981 */ /* 0x000f2a000c1e1100 */
[----:B------:R-:W4:Y:S01]  /*142b0*/  LDG.E.U8 R41, desc[UR4][R40.64] ;  /* 0x0000000428297981 */ /* 0x000f22000c1e1100 */
[----:B------:R-:W-:Y:S01]  /*142c0*/  PLOP3.LUT P0, PT, PT, PT, PT, 0x8, 0x80 ;  /* 0x000000000080781c */ /* 0x000fe20003f0e170 */
[----:B------:R-:W-:-:S02]  /*142d0*/  VIADD R49, R49, 0x8 ;  /* 0x0000000831317836 */ /* 0x000fc40000000000 */
[----:B------:R-:W-:Y:S01]  /*142e0*/  VIADD R50, R50, 0x8 ;  /* 0x0000000832327836 */ /* 0x000fe20000000000 */
[----:B---3--:R-:W-:Y:S02]  /*142f0*/  PRMT R35, R35, 0x3340, R36 ;  /* 0x0000334023237816 */ /* 0x008fe40000000024 */
[----:B-----5:R-:W-:Y:S02]  /*14300*/  PRMT R32, R32, 0x3340, R33 ;  /* 0x0000334020207816 */ /* 0x020fe40000000021 */
[----:B--2---:R-:W-:-:S04]  /*14310*/  PRMT R38, R37, 0x3340, R38 ;  /* 0x0000334025267816 */ /* 0x004fc80000000026 */
[----:B------:R-:W-:Y:S02]  /*14320*/  PRMT R38, R35, 0x5410, R38 ;  /* 0x0000541023267816 */ /* 0x000fe40000000026 */
[----:B----4-:R-:W-:-:S04]  /*14330*/  PRMT R33, R41, 0x3340, R34 ;  /* 0x0000334029217816 */ /* 0x010fc80000000022 */
[----:B------:R-:W-:Y:S01]  /*14340*/  PRMT R32, R32, 0x5410, R33 ;  /* 0x0000541020207816 */ /* 0x000fe20000000021 */
[----:B------:R-:W-:Y:S04]  /*14350*/  STL [R31], R38 ;  /* 0x000000261f007387 */ /* 0x000fe80000100800 */
[----:B------:R2:W-:Y:S02]  /*14360*/  STL [R31+0x4], R32 ;  /* 0x000004201f007387 */ /* 0x0005e40000100800 */
[----:B--2---:R-:W-:-:S07]  /*14370*/  VIADD R31, R31, 0x8 ;  /* 0x000000081f1f7836 */ /* 0x004fce0000000000 */
.L_x_76:
[----:B------:R-:W-:Y:S05]  /*14380*/  BSYNC.RECONVERGENT B4 ;  /* 0x0000000000047941 */ /* 0x000fea0003800200 */
.L_x_75:
[----:B------:R-:W-:-:S13]  /*14390*/  ISETP.NE.OR P0, PT, R49, RZ, P0 ;  /* 0x000000ff3100720c */ /* 0x000fda0000705670 */
[----:B------:R-:W-:Y:S05]  /*143a0*/  @!P0 BREAK.RELIABLE B1 ;  /* 0x0000000000018942 */ /* 0x000fea0003800100 */
[----:B------:R-:W-:Y:S05]  /*143b0*/  @!P0 BRA `(.L_x_69) ;  /* 0x0000000000648947 */ /* 0x000fea0003800000 */
.L_x_71:
[----:B------:R-:W-:Y:S05]  /*143c0*/  BSYNC.RELIABLE B1 ;  /* 0x0000000000017941 */ /* 0x000fea0003800100 */
.L_x_70:
[C---:B------:R-:W-:Y:S01]  /*143d0*/  VIADD R36, R50.reuse, 0xfffffffe ;  /* 0xfffffffe32247836 */ /* 0x040fe20000000000 */
[CC--:B------:R-:W-:Y:S01]  /*143e0*/  IADD3 R40, P1, PT, R50.reuse, R137.reuse, RZ ;  /* 0x0000008932287210 */ /* 0x0c0fe20007f3e0ff */
[C---:B------:R-:W-:Y:S02]  /*143f0*/  VIADD R34, R50.reuse, 0xfffffffd ;  /* 0xfffffffd32227836 */ /* 0x040fe40000000000 */
[----:B------:R-:W-:Y:S01]  /*14400*/  VIADD R32, R50, 0xffffffff ;  /* 0xffffffff32207836 */ /* 0x000fe20000000000 */
[----:B------:R-:W-:Y:S01]  /*14410*/  IADD3 R36, P0, PT, R36, R137, RZ ;  /* 0x0000008924247210 */ /* 0x000fe20007f1e0ff */
[----:B------:R-:W-:-:S04]  /*14420*/  IMAD.X R41, RZ, RZ, R140, P1 ;  /* 0x000000ffff297224 */ /* 0x000fc800008e068c */
[----:B------:R-:W-:Y:S01]  /*14430*/  IMAD.X R37, RZ, RZ, R140, P0 ;  /* 0x000000ffff257224 */ /* 0x000fe200000e068c */
[-C--:B------:R-:W-:Y:S01]  /*14440*/  IADD3 R34, P0, PT, R34, R137.reuse, RZ ;  /* 0x0000008922227210 */ /* 0x080fe20007f1e0ff */
[----:B------:R-:W2:Y:S01]  /*14450*/  LDG.E.U8 R33, desc[UR4][R40.64] ;  /* 0x0000000428217981 */ /* 0x000ea2000c1e1100 */
[----:B------:R-:W-:-:S03]  /*14460*/  IADD3 R38, P1, PT, R32, R137, RZ ;  /* 0x0000008920267210 */ /* 0x000fc60007f3e0ff */
[--C-:B------:R-:W-:Y:S01]  /*14470*/  IMAD.X R35, RZ, RZ, R140.reuse, P0 ;  /* 0x000000ffff237224 */ /* 0x100fe200000e068c */
[----:B------:R-:W3:Y:S01]  /*14480*/  LDG.E.U8 R36, desc[UR4][R36.64] ;  /* 0x0000000424247981 */ /* 0x000ee2000c1e1100 */
[----:B------:R-:W-:-:S04]  /*14490*/  IMAD.X R39, RZ, RZ, R140, P1 ;  /* 0x000000ffff277224 */ /* 0x000fc800008e068c */
[----:B------:R-:W3:Y:S04]  /*144a0*/  LDG.E.U8 R35, desc[UR4][R34.64] ;  /* 0x0000000422237981 */ /* 0x000ee8000c1e1100 */
[----:B------:R-:W2:Y:S01]  /*144b0*/  LDG.E.U8 R38, desc[UR4][R38.64] ;  /* 0x0000000426267981 */ /* 0x000ea2000c1e1100 */
[----:B------:R-:W-:Y:S02]  /*144c0*/  VIADD R49, R49, 0x4 ;  /* 0x0000000431317836 */ /* 0x000fe40000000000 */
[----:B------:R-:W-:-:S03]  /*144d0*/  VIADD R50, R50, 0x4 ;  /* 0x0000000432327836 */ /* 0x000fc60000000000 */
[----:B------:R-:W-:Y:S02]  /*144e0*/  ISETP.NE.AND P0, PT, R49, RZ, PT ;  /* 0x000000ff3100720c */ /* 0x000fe40003f05270 */
[----:B---3--:R-:W-:Y:S02]  /*144f0*/  PRMT R32, R35, 0x3340, R36 ;  /* 0x0000334023207816 */ /* 0x008fe40000000024 */
[----:B--2---:R-:W-:-:S04]  /*14500*/  PRMT R33, R38, 0x3340, R33 ;  /* 0x0000334026217816 */ /* 0x004fc80000000021 */
[----:B------:R-:W-:-:S05]  /*14510*/  PRMT R32, R32, 0x5410, R33 ;  /* 0x0000541020207816 */ /* 0x000fca0000000021 */
[----:B------:R2:W-:Y:S02]  /*14520*/  STL [R31], R32 ;  /* 0x000000201f007387 */ /* 0x0005e40000100800 */
[----:B--2---:R-:W-:Y:S01]  /*14530*/  VIADD R31, R31, 0x4 ;  /* 0x000000041f1f7836 */ /* 0x004fe20000000000 */
[----:B------:R-:W-:Y:S06]  /*14540*/  @P0 BRA `(.L_x_70) ;  /* 0xfffffffc00a00947 */ /* 0x000fec000383ffff */
.L_x_69:
[----:B------:R-:W-:Y:S05]  /*14550*/  BSYNC.RECONVERGENT B2 ;  /* 0x0000000000027941 */ /* 0x000fea0003800200 */
.L_x_68:
[----:B------:R-:W-:-:S13]  /*14560*/  LOP3.LUT P0, RZ, R138, 0x3, RZ, 0xc0, !PT ;  /* 0x000000038aff7812 */ /* 0x000fda000780c0ff */
[----:B------:R-:W-:Y:S05]  /*14570*/  @!P0 BRA `(.L_x_67) ;  /* 0x0000000000348947 */ /* 0x000fea0003800000 */
[----:B------:R-:W-:Y:S01]  /*14580*/  LOP3.LUT R31, R138, 0x3, RZ, 0xc0, !PT ;  /* 0x000000038a1f7812 */ /* 0x000fe200078ec0ff */
[----:B------:R-:W-:Y:S02]  /*14590*/  IMAD.IADD R30, R51, 0x1, R30 ;  /* 0x00000001331e7824 */ /* 0x000fe400078e021e */
[----:B------:R-:W-:Y:S02]  /*145a0*/  IMAD.IADD R51, R1, 0x1, R51 ;  /* 0x0000000101337824 */ /* 0x000fe400078e0233 */
[----:B------:R-:W-:-:S07]  /*145b0*/  IMAD.MOV R31, RZ, RZ, -R31 ;  /* 0x000000ffff1f7224 */ /* 0x000fce00078e0a1f */
.L_x_77:
[----:B------:R-:W-:-:S05]  /*145c0*/  IADD3 R32, P0, PT, R30, R137, RZ ;  /* 0x000000891e207210 */ /* 0x000fca0007f1e0ff */
[----:B------:R-:W-:-:S05]  /*145d0*/  IMAD.X R33, RZ, RZ, R140, P0 ;  /* 0x000000ffff217224 */ /* 0x000fca00000e068c */
[----:B------:R-:W2:Y:S01]  /*145e0*/  LDG.E.U8 R32, desc[UR4][R32.64] ;  /* 0x0000000420207981 */ /* 0x000ea2000c1e1100 */
[----:B------:R-:W-:Y:S02]  /*145f0*/  VIADD R31, R31, 0x1 ;  /* 0x000000011f1f7836 */ /* 0x000fe40000000000 */
[----:B------:R-:W-:-:S03]  /*14600*/  VIADD R30, R30, 0x1 ;  /* 0x000000011e1e7836 */ /* 0x000fc60000000000 */
[----:B------:R-:W-:Y:S01]  /*14610*/  ISETP.NE.AND P0, PT, R31, RZ, PT ;  /* 0x000000ff1f00720c */ /* 0x000fe20003f05270 */
[----:B--2---:R2:W-:Y:S02]  /*14620*/  STL.U8 [R51], R32 ;  /* 0x0000002033007387 */ /* 0x0045e40000100000 */
[----:B--2---:R-:W-:-:S10]  /*14630*/  VIADD R51, R51, 0x1 ;  /* 0x0000000133337836 */ /* 0x004fd40000000000 */
[----:B------:R-:W-:Y:S05]  /*14640*/  @P0 BRA `(.L_x_77) ;  /* 0xfffffffc00dc0947 */ /* 0x000fea000383ffff */
.L_x_67:
[----:B------:R-:W-:Y:S05]  /*14650*/  BSYNC.RECONVERGENT B3 ;  /* 0x0000000000037941 */ /* 0x000fea0003800200 */
.L_x_66:
[----:B------:R-:W-:Y:S02]  /*14660*/  IMAD.MOV.U32 R50, RZ, RZ, 0x1 ;  /* 0x00000001ff327424 */ /* 0x000fe400078e00ff */
[----:B------:R-:W-:-:S05]  /*14670*/  IMAD.IADD R138, R1, 0x1, R138 ;  /* 0x00000001018a7824 */ /* 0x000fca00078e028a */
[----:B------:R2:W-:Y:S04]  /*14680*/  STL.U8 [R138], R50 ;  /* 0x000000328a007387 */ /* 0x0005e80000100000 */
[----:B------:R-:W3:Y:S04]  /*14690*/  LDL.64 R58, [R1] ;  /* 0x00000000013a7983 */ /* 0x000ee80000100a00 */
        /* <DEDUP_REMOVED lines=8> */
[----:B---3--:R-:W-:-:S02]  /*14720*/  PRMT R49, R59, 0x7771, RZ ;  /* 0x000077713b317816 */ /* 0x008fc400000000ff */
[----:B--2---:R-:W-:-:S03]  /*14730*/  PRMT R50, R59, 0x7770, RZ ;  /* 0x000077703b327816 */ /* 0x004fc600000000ff */
[----:B------:R-:W-:-:S05]  /*14740*/  IMAD.SHL.U32 R49, R49, 0x100, RZ ;  /* 0x0000010031317824 */ /* 0x000fca00078e00ff */
[----:B------:R-:W-:-:S04]  /*14750*/  LOP3.LUT R49, R49, 0xff00, RZ, 0xc0, !PT ;  /* 0x0000ff0031317812 */ /* 0x000fc800078ec0ff */
[----:B------:R-:W-:Y:S02]  /*14760*/  LOP3.LUT R49, R49, 0xff, R50, 0xf8, !PT ;  /* 0x000000ff31317812 */ /* 0x000fe400078ef832 */
[C---:B------:R-:W-:Y:S02]  /*14770*/  PRMT R50, R59.reuse, 0x7772, RZ ;  /* 0x000077723b327816 */ /* 0x040fe400000000ff */
[----:B------:R-:W-:-:S03]  /*14780*/  PRMT R59, R59, 0x7773, RZ ;  /* 0x000077733b3b7816 */ /* 0x000fc600000000ff */
[----:B------:R-:W-:Y:S02]  /*14790*/  IMAD.U32 R50, R50, 0x10000, RZ ;  /* 0x0001000032327824 */ /* 0x000fe400078e00ff */
[----:B------:R-:W-:-:S03]  /*147a0*/  IMAD.SHL.U32 R59, R59, 0x1000000, RZ ;  /* 0x010000003b3b7824 */ /* 0x000fc600078e00ff */
[----:B------:R-:W-:Y:S02]  /*147b0*/  LOP3.LUT R50, R49, 0xff0000, R50, 0xf8, !PT ;  /* 0x00ff000031327812 */ /* 0x000fe400078ef832 */
[----:B----4-:R-:W-:Y:S02]  /*147c0*/  PRMT R49, R31, 0x7771, RZ ;  /* 0x000077711f317816 */ /* 0x010fe400000000ff */
[----:B------:R-:W-:Y:S02]  /*147d0*/  LOP3.LUT R61, R61, R59, R50, 0x1e, !PT ;  /* 0x0000003b3d3d7212 */ /* 0x000fe400078e1e32 */
[----:B------:R-:W-:Y:S01]  /*147e0*/  PRMT R50, R31, 0x7770, RZ ;  /* 0x000077701f327816 */ /* 0x000fe200000000ff */
        /* <DEDUP_REMOVED lines=8> */
[C---:B-----5:R-:W-:Y:S02]  /*14870*/  PRMT R50, R33.reuse, 0x7770, RZ ;  /* 0x0000777021327816 */ /* 0x060fe400000000ff */
[----:B------:R-:W-:Y:S02]  /*14880*/  LOP3.LUT R60, R60, R31, R49, 0x1e, !PT ;  /* 0x0000001f3c3c7212 */ /* 0x000fe400078e1e31 */
[C---:B------:R-:W-:Y:S02]  /*14890*/  PRMT R31, R33.reuse, 0x7771, RZ ;  /* 0x00007771211f7816 */ /* 0x040fe400000000ff */
[C---:B------:R-:W-:Y:S02]  /*148a0*/  PRMT R49, R33.reuse, 0x7772, RZ ;  /* 0x0000777221317816 */ /* 0x040fe400000000ff */
[----:B------:R-:W-:Y:S01]  /*148b0*/  PRMT R33, R33, 0x7773, RZ ;  /* 0x0000777321217816 */ /* 0x000fe200000000ff */
[----:B------:R-:W-:-:S04]  /*148c0*/  IMAD.SHL.U32 R31, R31, 0x100, RZ ;  /* 0x000001001f1f7824 */ /* 0x000fc800078e00ff */
[----:B------:R-:W-:Y:S01]  /*148d0*/  IMAD.SHL.U32 R33, R33, 0x1000000, RZ ;  /* 0x0100000021217824 */ /* 0x000fe200078e00ff */
[----:B------:R-:W-:-:S04]  /*148e0*/  LOP3.LUT R31, R31, 0xff00, RZ, 0xc0, !PT ;  /* 0x0000ff001f1f7812 */ /* 0x000fc800078ec0ff */
[----:B------:R-:W-:Y:S01]  /*148f0*/  LOP3.LUT R31, R31, 0xff, R50, 0xf8, !PT ;  /* 0x000000ff1f1f7812 */ /* 0x000fe200078ef832 */
[----:B------:R-:W-:-:S05]  /*14900*/  IMAD.U32 R50, R49, 0x10000, RZ ;  /* 0x0001000031327824 */ /* 0x000fca00078e00ff */
[----:B------:R-:W-:-:S04]  /*14910*/  LOP3.LUT R31, R31, 0xff0000, R50, 0xf8, !PT ;  /* 0x00ff00001f1f7812 */ /* 0x000fc800078ef832 */
[----:B------:R-:W-:Y:S02]  /*14920*/  LOP3.LUT R59, R48, R33, R31, 0x1e, !PT ;  /* 0x00000021303b7212 */ /* 0x000fe400078e1e1f */
[C---:B------:R-:W-:Y:S01]  /*14930*/  PRMT R31, R35.reuse, 0x7771, RZ ;  /* 0x00007771231f7816 */ /* 0x040fe200000000ff */
[----:B------:R-:W2:Y:S01]  /*14940*/  LDL.64 R48, [R1+0x38] ;  /* 0x0000380001307983 */ /* 0x000ea20000100a00 */
[----:B------:R-:W-:-:S03]  /*14950*/  PRMT R50, R35, 0x7770, RZ ;  /* 0x0000777023327816 */ /* 0x000fc600000000ff */
        /* <DEDUP_REMOVED lines=8> */
[----:B------:R-:W3:Y:S02]  /*149e0*/  LDL.64 R50, [R1+0x40] ;  /* 0x0000400001327983 */ /* 0x000ee40000100a00 */
[----:B------:R-:W-:Y:S02]  /*149f0*/  LOP3.LUT R33, R46, R35, R31, 0x1e, !PT ;  /* 0x000000232e217212 */ /* 0x000fe400078e1e1f */
[----:B------:R-:W-:-:S05]  /*14a00*/  PRMT R31, R37, 0x7771, RZ ;  /* 0x00007771251f7816 */ /* 0x000fca00000000ff */
[----:B------:R-:W-:Y:S01]  /*14a10*/  IMAD.SHL.U32 R31, R31, 0x100, RZ ;  /* 0x000001001f1f7824 */ /* 0x000fe200078e00ff */
[----:B------:R-:W-:-:S04]  /*14a20*/  PRMT R46, R37, 0x7770, RZ ;  /* 0x00007770252e7816 */ /* 0x000fc800000000ff */
[----:B------:R-:W-:-:S04]  /*14a30*/  LOP3.LUT R31, R31, 0xff00, RZ, 0xc0, !PT ;  /* 0x0000ff001f1f7812 */ /* 0x000fc800078ec0ff */
[----:B------:R-:W-:Y:S02]  /*14a40*/  LOP3.LUT R31, R31, 0xff, R46, 0xf8, !PT ;  /* 0x000000ff1f1f7812 */ /* 0x000fe400078ef82e */
[C---:B------:R-:W-:Y:S02]  /*14a50*/  PRMT R46, R37.reuse, 0x7772, RZ ;  /* 0x00007772252e7816 */ /* 0x040fe400000000ff */
[----:B------:R-:W-:-:S03]  /*14a60*/  PRMT R37, R37, 0x7773, RZ ;  /* 0x0000777325257816 */ /* 0x000fc600000000ff */
[----:B------:R-:W-:Y:S02]  /*14a70*/  IMAD.U32 R46, R46, 0x10000, RZ ;  /* 0x000100002e2e7824 */ /* 0x000fe400078e00ff */
[----:B------:R-:W-:-:S03]  /*14a80*/  IMAD.SHL.U32 R37, R37, 0x1000000, RZ ;  /* 0x0100000025257824 */ /* 0x000fc600078e00ff */
[----:B------:R-:W-:-:S04]  /*14a90*/  LOP3.LUT R31, R31, 0xff0000, R46, 0xf8, !PT ;  /* 0x00ff00001f1f7812 */ /* 0x000fc800078ef82e */
        /* <DEDUP_REMOVED lines=12> */
[----:B------:R-:W4:Y:S01]  /*14b60*/  LDL.64 R42, [R1+0x80] ;  /* 0x00008000012a7983 */ /* 0x000f220000100a00 */
[----:B------:R-:W-:-:S05]  /*14b70*/  PRMT R46, R41, 0x7771, RZ ;  /* 0x00007771292e7816 */ /* 0x000fca00000000ff */
[----:B------:R-:W-:Y:S01]  /*14b80*/  IMAD.SHL.U32 R46, R46, 0x100, RZ ;  /* 0x000001002e2e7824 */ /* 0x000fe200078e00ff */
[----:B------:R-:W-:-:S04]  /*14b90*/  PRMT R31, R41, 0x7770, RZ ;  /* 0x00007770291f7816 */ /* 0x000fc800000000ff */
[----:B------:R-:W-:-:S04]  /*14ba0*/  LOP3.LUT R46, R46, 0xff00, RZ, 0xc0, !PT ;  /* 0x0000ff002e2e7812 */ /* 0x000fc800078ec0ff */
[----:B------:R-:W-:Y:S02]  /*14bb0*/  LOP3.LUT R46, R46, 0xff, R31, 0xf8, !PT ;  /* 0x000000ff2e2e7812 */ /* 0x000fe400078ef81f */
[----:B------:R-:W-:-:S05]  /*14bc0*/  PRMT R31, R41, 0x7772, RZ ;  /* 0x00007772291f7816 */ /* 0x000fca00000000ff */
[----:B------:R-:W-:Y:S01]  /*14bd0*/  IMAD.U32 R31, R31, 0x10000, RZ ;  /* 0x000100001f1f7824 */ /* 0x000fe200078e00ff */
[----:B------:R-:W-:-:S04]  /*14be0*/  PRMT R37, R41, 0x7773, RZ ;  /* 0x0000777329257816 */ /* 0x000fc800000000ff */
[----:B------:R-:W-:Y:S01]  /*14bf0*/  LOP3.LUT R46, R46, 0xff0000, R31, 0xf8, !PT ;  /* 0x00ff00002e2e7812 */ /* 0x000fe200078ef81f */
[----:B------:R-:W-:-:S05]  /*14c00*/  IMAD.SHL.U32 R37, R37, 0x1000000, RZ ;  /* 0x0100000025257824 */ /* 0x000fca00078e00ff */
[----:B------:R-:W-:Y:S02]  /*14c10*/  LOP3.LUT R37, R45, R37, R46, 0x1e, !PT ;  /* 0x000000252d257212 */ /* 0x000fe400078e1e2e */
[----:B------:R-:W-:Y:S02]  /*14c20*/  LOP3.LUT R105, R105, R30, RZ, 0x3c, !PT ;  /* 0x0000001e69697212 */ /* 0x000fe400078e3cff */
[----:B--2---:R-:W-:-:S05]  /*14c30*/  PRMT R31, R49, 0x7771, RZ ;  /* 0x00007771311f7816 */ /* 0x004fca00000000ff */
[----:B------:R-:W-:Y:S01]  /*14c40*/  IMAD.SHL.U32 R31, R31, 0x100, RZ ;  /* 0x000001001f1f7824 */ /* 0x000fe200078e00ff */
[----:B------:R-:W-:-:S04]  /*14c50*/  PRMT R46, R49, 0x7770, RZ ;  /* 0x00007770312e7816 */ /* 0x000fc800000000ff */
[----:B------:R-:W-:-:S04]  /*14c60*/  LOP3.LUT R31, R31, 0xff00, RZ, 0xc0, !PT ;  /* 0x0000ff001f1f7812 */ /* 0x000fc800078ec0ff */
[----:B------:R-:W-:Y:S02]  /*14c70*/  LOP3.LUT R31, R31, 0xff, R46, 0xf8, !PT ;  /* 0x000000ff1f1f7812 */ /* 0x000fe400078ef82e */
[----:B------:R-:W-:-:S05]  /*14c80*/  PRMT R46, R49, 0x7772, RZ ;  /* 0x00007772312e7816 */ /* 0x000fca00000000ff */
[----:B------:R-:W-:Y:S01]  /*14c90*/  IMAD.U32 R46, R46, 0x10000, RZ ;  /* 0x000100002e2e7824 */ /* 0x000fe200078e00ff */
[----:B------:R-:W-:-:S04]  /*14ca0*/  PRMT R49, R49, 0x7773, RZ ;  /* 0x0000777331317816 */ /* 0x000fc800000000ff */
[----:B------:R-:W-:Y:S02]  /*14cb0*/  LOP3.LUT R46, R31, 0xff0000, R46, 0xf8, !PT ;  /* 0x00ff00001f2e7812 */ /* 0x000fe400078ef82e */
[----:B---3--:R-:W-:Y:S01]  /*14cc0*/  PRMT R31, R51, 0x7771, RZ ;  /* 0x00007771331f7816 */ /* 0x008fe200000000ff */
[----:B------:R-:W-:-:S04]  /*14cd0*/  IMAD.SHL.U32 R49, R49, 0x1000000, RZ ;  /* 0x0100000031317824 */ /* 0x000fc800078e00ff */
[----:B------:R-:W-:Y:S01]  /*14ce0*/  IMAD.SHL.U32 R31, R31, 0x100, RZ ;  /* 0x000001001f1f7824 */ /* 0x000fe200078e00ff */
[----:B------:R-:W-:Y:S02]  /*14cf0*/  LOP3.LUT R110, R47, R49, R46, 0x1e, !PT ;  /* 0x000000312f6e7212 */ /* 0x000fe400078e1e2e */
[----:B------:R-:W-:Y:S02]  /*14d00*/  PRMT R46, R51, 0x7770, RZ ;  /* 0x00007770332e7816 */ /* 0x000fe400000000ff */
[----:B------:R-:W-:-:S04]  /*14d10*/  LOP3.LUT R31, R31, 0xff00, RZ, 0xc0, !PT ;  /* 0x0000ff001f1f7812 */ /* 0x000fc800078ec0ff */
[----:B------:R-:W-:Y:S02]  /*14d20*/  LOP3.LUT R31, R31, 0xff, R46, 0xf8, !PT ;  /* 0x000000ff1f1f7812 */ /* 0x000fe400078ef82e */
[----:B------:R-:W-:-:S05]  /*14d30*/  PRMT R46, R51, 0x7772, RZ ;  /* 0x00007772332e7816 */ /* 0x000fca00000000ff */
[----:B------:R-:W-:Y:S01]  /*14d40*/  IMAD.U32 R46, R46, 0x10000, RZ ;  /* 0x000100002e2e7824 */ /* 0x000fe200078e00ff */
[----:B------:R-:W-:-:S04]  /*14d50*/  PRMT R51, R51, 0x7773, RZ ;  /* 0x0000777333337816 */ /* 0x000fc800000000ff */
[----:B------:R-:W-:Y:S02]  /*14d60*/  LOP3.LUT R46, R31, 0xff0000, R46, 0xf8, !PT ;  /* 0x00ff00001f2e7812 */ /* 0x000fe400078ef82e */
[----:B------:R-:W-:Y:S01]  /*14d70*/  PRMT R31, R53, 0x7771, RZ ;  /* 0x00007771351f7816 */ /* 0x000fe200000000ff */
[----:B------:R-:W-:-:S04]  /*14d80*/  IMAD.SHL.U32 R51, R51, 0x1000000, RZ ;  /* 0x0100000033337824 */ /* 0x000fc800078e00ff */
[----:B------:R-:W-:Y:S01]  /*14d90*/  IMAD.SHL.U32 R31, R31, 0x100, RZ ;  /* 0x000001001f1f7824 */ /* 0x000fe200078e00ff */
[----:B------:R-:W-:Y:S02]  /*14da0*/  LOP3.LUT R112, R57, R51, R46, 0x1e, !PT ;  /* 0x0000003339707212 */ /* 0x000fe400078e1e2e */
[----:B------:R-:W-:Y:S01]  /*14db0*/  PRMT R46, R53, 0x7770, RZ ;  /* 0x00007770352e7816 */ /* 0x000fe200000000ff */
[----:B------:R-:W2:Y:S01]  /*14dc0*/  LDL.64 R56, [R1+0x58] ;  /* 0x0000580001387983 */ /* 0x000ea20000100a00 */
        /* <DEDUP_REMOVED lines=10> */
[----:B------:R-:W-:Y:S02]  /*14e70*/  PRMT R46, R55, 0x7770, RZ ;  /* 0x00007770372e7816 */ /* 0x000fe400000000ff */
        /* <DEDUP_REMOVED lines=9> */
[----:B----4-:R-:W-:-:S05]  /*14f10*/  PRMT R31, R43, 0x7771, RZ ;  /* 0x000077712b1f7816 */ /* 0x010fca00000000ff */
[----:B------:R-:W-:Y:S01]  /*14f20*/  IMAD.SHL.U32 R31, R31, 0x100, RZ ;  /* 0x000001001f1f7824 */ /* 0x000fe200078e00ff */
[----:B------:R-:W-:-:S04]  /*14f30*/  PRMT R44, R43, 0x7770, RZ ;  /* 0x000077702b2c7816 */ /* 0x000fc800000000ff */
[----:B------:R-:W-:-:S04]  /*14f40*/  LOP3.LUT R31, R31, 0xff00, RZ, 0xc0, !PT ;  /* 0x0000ff001f1f7812 */ /* 0x000fc800078ec0ff */
[----:B------:R-:W-:Y:S02]  /*14f50*/  LOP3.LUT R31, R31, 0xff, R44, 0xf8, !PT ;  /* 0x000000ff1f1f7812 */ /* 0x000fe400078ef82c */
[C---:B------:R-:W-:Y:S02]  /*14f60*/  PRMT R44, R43.reuse, 0x7772, RZ ;  /* 0x000077722b2c7816 */ /* 0x040fe400000000ff */
[----:B------:R-:W-:-:S03]  /*14f70*/  PRMT R43, R43, 0x7773, RZ ;  /* 0x000077732b2b7816 */ /* 0x000fc600000000ff */
[----:B------:R-:W-:-:S05]  /*14f80*/  IMAD.U32 R44, R44, 0x10000, RZ ;  /* 0x000100002c2c7824 */ /* 0x000fca00078e00ff */
[----:B------:R-:W-:Y:S01]  /*14f90*/  LOP3.LUT R31, R31, 0xff0000, R44, 0xf8, !PT ;  /* 0x00ff00001f1f7812 */ /* 0x000fe200078ef82c */
[----:B------:R-:W-:-:S05]  /*14fa0*/  IMAD.SHL.U32 R44, R43, 0x1000000, RZ ;  /* 0x010000002b2c7824 */ /* 0x000fca00078e00ff */
[----:B------:R-:W-:Y:S02]  /*14fb0*/  LOP3.LUT R31, R44, 0x80000000, R31, 0xfe, !PT ;  /* 0x800000002c1f7812 */ /* 0x000fe400078efe1f */
[----:B------:R-:W4:Y:S02]  /*14fc0*/  LDL.64 R44, [R1+0x60] ;  /* 0x00006000012c7983 */ /* 0x000f240000100a00 */
[----:B------:R-:W-:Y:S02]  /*14fd0*/  LOP3.LUT R106, R106, R31, RZ, 0x3c, !PT ;  /* 0x0000001f6a6a7212 */ /* 0x000fe400078e3cff */
[----:B------:R-:W5:Y:S01]  /*14fe0*/  LDL.64 R30, [R1+0x70] ;  /* 0x00007000011e7983 */ /* 0x000f620000100a00 */
[----:B------:R-:W-:-:S03]  /*14ff0*/  LOP3.LUT R107, R107, R42, RZ, 0x3c, !PT ;  /* 0x0000002a6b6b7212 */ /* 0x000fc600078e3cff */
[----:B------:R-:W5:Y:S01]  /*15000*/  LDL.64 R42, [R1+0x78] ;  /* 0x00007800012a7983 */ /* 0x000f620000100a00 */
[----:B------:R-:W-:Y:S02]  /*15010*/  LOP3.LUT R73, R73, R38, RZ, 0x3c, !PT ;  /* 0x0000002649497212 */ /* 0x000fe400078e3cff */
[----:B------:R-:W-:Y:S02]  /*15020*/  LOP3.LUT R41, R70, R48, RZ, 0x3c, !PT ;  /* 0x0000003046297212 */ /* 0x000fe400078e3cff */
[----:B------:R-:W-:Y:S01]  /*15030*/  LOP3.LUT R49, R68, R50, RZ, 0x3c, !PT ;  /* 0x0000003244317212 */ /* 0x000fe200078e3cff */
[----:B------:R-:W-:Y:S01]  /*15040*/  BSSY.RECONVERGENT B1, `(.L_x_78) ;  /* 0x000010b000017945 */ /* 0x000fe20003800200 */
[----:B------:R-:W-:Y:S02]  /*15050*/  LOP3.LUT R58, R104, R58, RZ, 0x3c, !PT ;  /* 0x0000003a683a7212 */ /* 0x000fe400078e3cff */
[----:B------:R-:W-:Y:S02]  /*15060*/  LOP3.LUT R32, R77, R32, RZ, 0x3c, !PT ;  /* 0x000000204d207212 */ /* 0x000fe400078e3cff */
[----:B------:R-:W-:-:S02]  /*15070*/  LOP3.LUT R34, R75, R34, RZ, 0x3c, !PT ;  /* 0x000000224b227212 */ /* 0x000fc400078e3cff */
[----:B------:R-:W-:Y:S02]  /*15080*/  LOP3.LUT R36, R74, R36, RZ, 0x3c, !PT ;  /* 0x000000244a247212 */ /* 0x000fe400078e3cff */
[----:B------:R-:W-:Y:S02]  /*15090*/  LOP3.LUT R40, R72, R40, RZ, 0x3c, !PT ;  /* 0x0000002848287212 */ /* 0x000fe400078e3cff */
[----:B------:R-:W-:Y:S02]  /*150a0*/  LOP3.LUT R71, R71, R52, RZ, 0x3c, !PT ;  /* 0x0000003447477212 */ /* 0x000fe400078e3cff */
[----:B------:R-:W-:Y:S02]  /*150b0*/  LOP3.LUT R54, R69, R54, RZ, 0x3c, !PT ;  /* 0x0000003645367212 */ /* 0x000fe400078e3cff */
[----:B--2---:R-:W-:-:S05]  /*150c0*/  PRMT R38, R57, 0x7771, RZ ;  /* 0x0000777139267816 */ /* 0x004fca00000000ff */
[----:B------:R-:W-:Y:S01]  /*150d0*/  IMAD.SHL.U32 R38, R38, 0x100, RZ ;  /* 0x0000010026267824 */ /* 0x000fe200078e00ff */
[----:B------:R-:W-:-:S04]  /*150e0*/  PRMT R48, R57, 0x7770, RZ ;  /* 0x0000777039307816 */ /* 0x000fc800000000ff */
[----:B------:R-:W-:Y:S02]  /*150f0*/  LOP3.LUT R51, R38, 0xff00, RZ, 0xc0, !PT ;  /* 0x0000ff0026337812 */ /* 0x000fe400078ec0ff */
[----:B------:R-:W-:Y:S02]  /*15100*/  PRMT R38, R57, 0x7772, RZ ;  /* 0x0000777239267816 */ /* 0x000fe400000000ff */
[----:B------:R-:W-:-:S03]  /*15110*/  LOP3.LUT R48, R51, 0xff, R48, 0xf8, !PT ;  /* 0x000000ff33307812 */ /* 0x000fc600078ef830 */
[----:B------:R-:W-:Y:S01]  /*15120*/  IMAD.U32 R51, R38, 0x10000, RZ ;  /* 0x0001000026337824 */ /* 0x000fe200078e00ff */
[----:B------:R-:W-:-:S04]  /*15130*/  PRMT R57, R57, 0x7773, RZ ;  /* 0x0000777339397816 */ /* 0x000fc800000000ff */
[----:B------:R-:W-:Y:S01]  /*15140*/  LOP3.LUT R51, R48, 0xff0000, R51, 0xf8, !PT ;  /* 0x00ff000030337812 */ /* 0x000fe200078ef833 */
[----:B------:R-:W-:-:S05]  /*15150*/  IMAD.SHL.U32 R57, R57, 0x1000000, RZ ;  /* 0x0100000039397824 */ /* 0x000fca00078e00ff */
[----:B------:R-:W-:Y:S02]  /*15160*/  LOP3.LUT R66, R66, R57, R51, 0x1e, !PT ;  /* 0x0000003942427212 */ /* 0x000fe400078e1e33 */
[----:B---3--:R-:W-:-:S05]  /*15170*/  PRMT R48, R47, 0x7771, RZ ;  /* 0x000077712f307816 */ /* 0x008fca00000000ff */
[----:B------:R-:W-:Y:S01]  /*15180*/  IMAD.SHL.U32 R48, R48, 0x100, RZ ;  /* 0x0000010030307824 */ /* 0x000fe200078e00ff */
[----:B------:R-:W-:-:S04]  /*15190*/  PRMT R51, R47, 0x7770, RZ ;  /* 0x000077702f337816 */ /* 0x000fc800000000ff */
[----:B------:R-:W-:-:S04]  /*151a0*/  LOP3.LUT R48, R48, 0xff00, RZ, 0xc0, !PT ;  /* 0x0000ff0030307812 */ /* 0x000fc800078ec0ff */
[----:B------:R-:W-:Y:S02]  /*151b0*/  LOP3.LUT R48, R48, 0xff, R51, 0xf8, !PT ;  /* 0x000000ff30307812 */ /* 0x000fe400078ef833 */
[----:B----4-:R-:W-:-:S05]  /*151c0*/  PRMT R38, R45, 0x7771, RZ ;  /* 0x000077712d267816 */ /* 0x010fca00000000ff */
[----:B------:R-:W-:Y:S01]  /*151d0*/  IMAD.SHL.U32 R38, R38, 0x100, RZ ;  /* 0x0000010026267824 */ /* 0x000fe200078e00ff */
[C---:B------:R-:W-:Y:S02]  /*151e0*/  PRMT R53, R45.reuse, 0x7770, RZ ;  /* 0x000077702d357816 */ /* 0x040fe400000000ff */
[----:B------:R-:W-:Y:S02]  /*151f0*/  PRMT R50, R45, 0x7772, RZ ;  /* 0x000077722d327816 */ /* 0x000fe400000000ff */
[----:B------:R-:W-:-:S04]  /*15200*/  LOP3.LUT R38, R38, 0xff00, RZ, 0xc0, !PT ;  /* 0x0000ff0026267812 */ /* 0x000fc800078ec0ff */
[----:B------:R-:W-:Y:S01]  /*15210*/  LOP3.LUT R38, R38, 0xff, R53, 0xf8, !PT ;  /* 0x000000ff26267812 */ /* 0x000fe200078ef835 */
[----:B------:R-:W-:Y:S01]  /*15220*/  IMAD.U32 R53, R50, 0x10000, RZ ;  /* 0x0001000032357824 */ /* 0x000fe200078e00ff */
[----:B------:R-:W-:Y:S02]  /*15230*/  PRMT R50, R45, 0x7773, RZ ;  /* 0x000077732d327816 */ /* 0x000fe400000000ff */
[----:B------:R-:W-:-:S05]  /*15240*/  PRMT R45, R47, 0x7772, RZ ;  /* 0x000077722f2d7816 */ /* 0x000fca00000000ff */
[----:B------:R-:W-:Y:S01]  /*15250*/  IMAD.U32 R45, R45, 0x10000, RZ ;  /* 0x000100002d2d7824 */ /* 0x000fe200078e00ff */
[----:B------:R-:W-:-:S04]  /*15260*/  PRMT R47, R47, 0x7773, RZ ;  /* 0x000077732f2f7816 */ /* 0x000fc800000000ff */
[----:B------:R-:W-:Y:S02]  /*15270*/  LOP3.LUT R45, R48, 0xff0000, R45, 0xf8, !PT ;  /* 0x00ff0000302d7812 */ /* 0x000fe400078ef82d */
[----:B-----5:R-:W-:Y:S01]  /*15280*/  PRMT R48, R31, 0x7771, RZ ;  /* 0x000077711f307816 */ /* 0x020fe200000000ff */
[----:B------:R-:W-:Y:S01]  /*15290*/  IMAD.SHL.U32 R47, R47, 0x1000000, RZ ;  /* 0x010000002f2f7824 */ /* 0x000fe200078e00ff */
[----:B------:R-:W-:Y:S02]  /*152a0*/  LOP3.LUT R53, R38, 0xff0000, R53, 0xf8, !PT ;  /* 0x00ff000026357812 */ /* 0x000fe400078ef835 */
[----:B------:R-:W-:Y:S01]  /*152b0*/  PRMT R38, R43, 0x7771, RZ ;  /* 0x000077712b267816 */ /* 0x000fe200000000ff */
[----:B------:R-:W-:Y:S01]  /*152c0*/  IMAD.SHL.U32 R48, R48, 0x100, RZ ;  /* 0x0000010030307824 */ /* 0x000fe200078e00ff */
[----:B------:R-:W-:Y:S01]  /*152d0*/  LOP3.LUT R62, R62, R47, R45, 0x1e, !PT ;  /* 0x0000002f3e3e7212 */ /* 0x000fe200078e1e2d */
[----:B------:R-:W-:Y:S02]  /*152e0*/  IMAD.SHL.U32 R50, R50, 0x1000000, RZ ;  /* 0x0100000032327824 */ /* 0x000fe400078e00ff */
[----:B------:R-:W-:Y:S01]  /*152f0*/  IMAD.SHL.U32 R47, R38, 0x100, RZ ;  /* 0x00000100262f7824 */ /* 0x000fe200078e00ff */
[----:B------:R-:W-:-:S02]  /*15300*/  PRMT R38, R31, 0x7770, RZ ;  /* 0x000077701f267816 */ /* 0x000fc400000000ff */
[----:B------:R-:W-:Y:S02]  /*15310*/  LOP3.LUT R45, R48, 0xff00, RZ, 0xc0, !PT ;  /* 0x0000ff00302d7812 */ /* 0x000fe400078ec0ff */
[----:B------:R-:W-:Y:S02]  /*15320*/  LOP3.LUT R64, R64, R50, R53, 0x1e, !PT ;  /* 0x0000003240407212 */ /* 0x000fe400078e1e35 */
[----:B------:R-:W-:Y:S02]  /*15330*/  PRMT R50, R31, 0x7772, RZ ;  /* 0x000077721f327816 */ /* 0x000fe400000000ff */
[----:B------:R-:W-:Y:S02]  /*15340*/  LOP3.LUT R38, R45, 0xff, R38, 0xf8, !PT ;  /* 0x000000ff2d267812 */ /* 0x000fe400078ef826 */
[----:B------:R-:W-:Y:S02]  /*15350*/  PRMT R48, R43, 0x7770, RZ ;  /* 0x000077702b307816 */ /* 0x000fe400000000ff */
[----:B------:R-:W-:-:S02]  /*15360*/  LOP3.LUT R47, R47, 0xff00, RZ, 0xc0, !PT ;  /* 0x0000ff002f2f7812 */ /* 0x000fc400078ec0ff */
[----:B------:R-:W-:Y:S01]  /*15370*/  PRMT R45, R43, 0x7772, RZ ;  /* 0x000077722b2d7816 */ /* 0x000fe200000000ff */
[----:B------:R-:W-:Y:S01]  /*15380*/  IMAD.U32 R51, R50, 0x10000, RZ ;  /* 0x0001000032337824 */ /* 0x000fe200078e00ff */
[----:B------:R-:W-:Y:S02]  /*15390*/  PRMT R31, R31, 0x7773, RZ ;  /* 0x000077731f1f7816 */ /* 0x000fe400000000ff */
[----:B------:R-:W-:Y:S01]  /*153a0*/  LOP3.LUT R47, R47, 0xff, R48, 0xf8, !PT ;  /* 0x000000ff2f2f7812 */ /* 0x000fe200078ef830 */
[----:B------:R-:W-:Y:S01]  /*153b0*/  IMAD.U32 R48, R45, 0x10000, RZ ;  /* 0x000100002d307824 */ /* 0x000fe200078e00ff */
[----:B------:R-:W-:Y:S01]  /*153c0*/  PRMT R43, R43, 0x7773, RZ ;  /* 0x000077732b2b7816 */ /* 0x000fe200000000ff */
[----:B------:R-:W-:Y:S01]  /*153d0*/  IMAD.SHL.U32 R31, R31, 0x1000000, RZ ;  /* 0x010000001f1f7824 */ /* 0x000fe200078e00ff */
[----:B------:R-:W-:Y:S02]  /*153e0*/  LOP3.LUT R51, R38, 0xff0000, R51, 0xf8, !PT ;  /* 0x00ff000026337812 */ /* 0x000fe400078ef833 */
[----:B------:R-:W-:Y:S01]  /*153f0*/  LOP3.LUT R47, R47, 0xff0000, R48, 0xf8, !PT ;  /* 0x00ff00002f2f7812 */ /* 0x000fe200078ef830 */
[----:B------:R-:W-:Y:S01]  /*15400*/  IMAD.SHL.U32 R43, R43, 0x1000000, RZ ;  /* 0x010000002b2b7824 */ /* 0x000fe200078e00ff */
[----:B------:R-:W-:Y:S01]  /*15410*/  LOP3.LUT R76, R76, R31, R51, 0x1e, !PT ;  /* 0x0000001f4c4c7212 */ /* 0x000fe200078e1e33 */
[----:B------:R-:W-:Y:S01]  /*15420*/  IMAD.MOV.U32 R31, RZ, RZ, RZ ;  /* 0x000000ffff1f7224 */ /* 0x000fe200078e00ff */
[----:B------:R-:W-:Y:S01]  /*15430*/  LOP3.LUT R56, R67, R56, RZ, 0x3c, !PT ;  /* 0x0000003843387212 */ /* 0x000fe200078e3cff */
[----:B------:R-:W-:Y:S01]  /*15440*/  IMAD.MOV.U32 R38, RZ, RZ, RZ ;  /* 0x000000ffff267224 */ /* 0x000fe200078e00ff */
[----:B------:R-:W-:-:S02]  /*15450*/  LOP3.LUT R44, R65, R44, RZ, 0x3c, !PT ;  /* 0x0000002c412c7212 */ /* 0x000fc400078e3cff */
[----:B------:R-:W-:Y:S02]  /*15460*/  LOP3.LUT R46, R63, R46, RZ, 0x3c, !PT ;  /* 0x0000002e3f2e7212 */ /* 0x000fe400078e3cff */
[----:B------:R-:W-:Y:S02]  /*15470*/  LOP3.LUT R30, R79, R30, RZ, 0x3c, !PT ;  /* 0x0000001e4f1e7212 */ /* 0x000fe400078e3cff */
[----:B------:R-:W-:Y:S02]  /*15480*/  LOP3.LUT R81, R81, R42, RZ, 0x3c, !PT ;  /* 0x0000002a51517212 */ /* 0x000fe400078e3cff */
[----:B------:R-:W-:-:S07]  /*15490*/  LOP3.LUT R78, R78, R43, R47, 0x1e, !PT ;  /* 0x0000002b4e4e7212 */ /* 0x000fce00078e1e2f */
.L_x_79:
        /* <DEDUP_REMOVED lines=10> */
[----:B------:R-:W-:Y:S02]  /*15540*/  SHF.L.W.U32.HI R55, R57, 0x1, R50 ;  /* 0x0000000139377819 */ /* 0x000fe40000010e32 */
[----:B------:R-:W-:Y:S02]  /*15550*/  SHF.L.W.U32.HI R68, R50, 0x1, R57 ;  /* 0x0000000132447819 */ /* 0x000fe40000010e39 */
[----:B------:R-:W-:-:S02]  /*15560*/  LOP3.LUT R67, R67, R50, RZ, 0x3c, !PT ;  /* 0x0000003243437212 */ /* 0x000fc400078e3cff */
[----:B------:R-:W-:Y:S02]  /*15570*/  LOP3.LUT R77, R56, R40, R105, 0x96, !PT ;  /* 0x00000028384d7212 */ /* 0x000fe400078e9669 */
[----:B------:R-:W-:Y:S02]  /*15580*/  LOP3.LUT R52, R66, R37, R60, 0x96, !PT ;  /* 0x0000002542347212 */ /* 0x000fe400078e963c */
[----:B------:R-:W-:Y:S02]  /*15590*/  SHF.L.W.U32.HI R50, R43, 0x1, R42 ;  /* 0x000000012b327819 */ /* 0x000fe40000010e2a */
[----:B------:R-:W-:Y:S02]  /*155a0*/  LOP3.LUT R77, R88, R77, R107, 0x96, !PT ;  /* 0x0000004d584d7212 */ /* 0x000fe400078e966b */
[----:B------:R-:W-:Y:S02]  /*155b0*/  LOP3.LUT R52, R87, R52, R106, 0x96, !PT ;  /* 0x0000003457347212 */ /* 0x000fe400078e966a */
[----:B------:R-:W-:-:S02]  /*155c0*/  LOP3.LUT R57, R50, R57, RZ, 0x3c, !PT ;  /* 0x0000003932397212 */ /* 0x000fc400078e3cff */
        /* <DEDUP_REMOVED lines=9> */
[----:B------:R-:W-:Y:S02]  /*15660*/  LOP3.LUT R42, R53, R42, RZ, 0x3c, !PT ;  /* 0x0000002a352a7212 */ /* 0x000fe400078e3cff */
[----:B------:R-:W-:Y:S02]  /*15670*/  SHF.L.W.U32.HI R53, R50, 0x1, R45 ;  /* 0x0000000132357819 */ /* 0x000fe40000010e2d */
[----:B------:R-:W-:-:S02]  /*15680*/  SHF.L.W.U32.HI R48, R70, 0x1, R51 ;  /* 0x0000000146307819 */ /* 0x000fc40000010e33 */
[----:B------:R-:W-:Y:S02]  /*15690*/  SHF.L.W.U32.HI R47, R51, 0x1, R70 ;  /* 0x00000001332f7819 */ /* 0x000fe40000010e46 */
[----:B------:R-:W-:Y:S02]  /*156a0*/  LOP3.LUT R51, R68, R51, RZ, 0x3c, !PT ;  /* 0x0000003344337212 */ /* 0x000fe400078e3cff */
[----:B------:R-:W-:Y:S02]  /*156b0*/  SHF.L.W.U32.HI R68, R52, 0x1, R77 ;  /* 0x0000000134447819 */ /* 0x000fe40000010e4d */
[----:B------:R-:W-:Y:S02]  /*156c0*/  LOP3.LUT R53, R53, R52, RZ, 0x3c, !PT ;  /* 0x0000003435357212 */ /* 0x000fe400078e3cff */
[----:B------:R-:W-:Y:S02]  /*156d0*/  SHF.L.W.U32.HI R52, R45, 0x1, R50 ;  /* 0x000000012d347819 */ /* 0x000fe40000010e32 */
        /* <DEDUP_REMOVED lines=16> */
[----:B------:R-:W-:Y:S02]  /*157e0*/  LOP3.LUT R87, R51, R87, RZ, 0x3c, !PT ;  /* 0x0000005733577212 */ /* 0x000fe400078e3cff */
[----:B------:R-:W-:Y:S02]  /*157f0*/  LOP3.LUT R46, R67, R46, RZ, 0x3c, !PT ;  /* 0x0000002e432e7212 */ /* 0x000fe400078e3cff */
[----:B------:R-:W-:-:S02]  /*15800*/  LOP3.LUT R53, R57, R62, RZ, 0x3c, !PT ;  /* 0x0000003e39357212 */ /* 0x000fc400078e3cff */
        /* <DEDUP_REMOVED lines=8> */
[----:B------:R2:W3:Y:S01]  /*15890*/  LDC.64 R52, c[0x3][R38] ;  /* 0x00c0000026347b82 */ /* 0x0004e20000000a00 */
[----:B------:R-:W-:Y:S02]  /*158a0*/  LOP3.LUT R43, R68, R43, RZ, 0x3c, !PT ;  /* 0x0000002b442b7212 */ /* 0x000fe400078e3cff */
[C---:B------:R-:W-:Y:S02]  /*158b0*/  LOP3.LUT R105, R55.reuse, R105, RZ, 0x3c, !PT ;  /* 0x0000006937697212 */ /* 0x040fe400078e3cff */
[C---:B------:R-:W-:Y:S02]  /*158c0*/  LOP3.LUT R107, R55.reuse, R107, RZ, 0x3c, !PT ;  /* 0x0000006b376b7212 */ /* 0x040fe400078e3cff */
[----:B------:R-:W-:Y:S01]  /*158d0*/  LOP3.LUT R88, R55, R88, RZ, 0x3c, !PT ;  /* 0x0000005837587212 */ /* 0x000fe200078e3cff */
[----:B--2---:R-:W-:Y:S01]  /*158e0*/  VIADD R38, R38, 0x8 ;  /* 0x0000000826267836 */ /* 0x004fe20000000000 */
        /* <DEDUP_REMOVED lines=66> */
[----:B------:R-:W-:-:S02]  /*15d10*/  ISETP.NE.AND P0, PT, R31, 0x18, PT ;  /* 0x000000181f00780c */ /* 0x000fc40003f05270 */
        /* <DEDUP_REMOVED lines=34> */
[-C--:B------:R-:W-:Y:S02]  /*15f40*/  LOP3.LUT R105, R33, R32.reuse, R50, 0xb4, !PT ;  /* 0x0000002021697212 */ /* 0x080fe400078eb432 */
[----:B------:R-:W-:-:S02]  /*15f50*/  LOP3.LUT R34, R55, R32, RZ, 0x3c, !PT ;  /* 0x0000002037227212 */ /* 0x000fc400078e3cff */
[----:B------:R-:W-:Y:S02]  /*15f60*/  LOP3.LUT R110, R70, R114, R75, 0xb4, !PT ;  /* 0x00000072466e7212 */ /* 0x000fe400078eb44b */
[----:B------:R-:W-:Y:S02]  /*15f70*/  LOP3.LUT R112, R75, R68, R114, 0xb4, !PT ;  /* 0x000000444b707212 */ /* 0x000fe400078eb472 */
[----:B------:R-:W-:Y:S02]  /*15f80*/  LOP3.LUT R76, R63, R59, R76, 0xb4, !PT ;  /* 0x0000003b3f4c7212 */ /* 0x000fe400078eb44c */
[----:B------:R-:W-:Y:S02]  /*15f90*/  LOP3.LUT R32, R50, R47, R32, 0xb4, !PT ;  /* 0x0000002f32207212 */ /* 0x000fe400078eb420 */
[----:B------:R-:W-:Y:S02]  /*15fa0*/  LOP3.LUT R108, R68, R70, R69, 0xb4, !PT ;  /* 0x00000046446c7212 */ /* 0x000fe400078eb445 */
[----:B------:R-:W-:-:S02]  /*15fb0*/  LOP3.LUT R114, R114, R69, R68, 0xb4, !PT ;  /* 0x0000004572727212 */ /* 0x000fc400078eb444 */
[----:B---3--:R-:W-:Y:S02]  /*15fc0*/  LOP3.LUT R50, R52, R50, R33, 0xb4, !PT ;  /* 0x0000003234327212 */ /* 0x008fe400078eb421 */
        /* <DEDUP_REMOVED lines=12> */
[----:B------:R-:W-:Y:S02]  /*16090*/  LOP3.LUT R33, R51, R48, RZ, 0x3c, !PT ;  /* 0x0000003033217212 */ /* 0x000fe400078e3cff */
[----:B------:R-:W-:Y:S02]  /*160a0*/  LOP3.LUT R36, R68, R47, RZ, 0x3c, !PT ;  /* 0x0000002f44247212 */ /* 0x000fe400078e3cff */
[----:B------:R-:W-:Y:S02]  /*160b0*/  LOP3.LUT R35, R52, R35, RZ, 0x3c, !PT ;  /* 0x0000002334237212 */ /* 0x000fe400078e3cff */
[----:B------:R-:W-:Y:S02]  /*160c0*/  LOP3.LUT R58, R50, R43, R58, 0x96, !PT ;  /* 0x0000002b323a7212 */ /* 0x000fe400078e963a */
[----:B------:R-:W-:Y:S01]  /*160d0*/  LOP3.LUT R61, R45, R42, R61, 0x96, !PT ;  /* 0x0000002a2d3d7212 */ /* 0x000fe200078e963d */
[----:B------:R-:W-:Y:S06]  /*160e0*/  @P0 BRA `(.L_x_79) ;  /* 0xfffffff000ec0947 */ /* 0x000fec000383ffff */
[----:B------:R-:W-:Y:S05]  /*160f0*/  BSYNC.RECONVERGENT B1 ;  /* 0x0000000000017941 */ /* 0x000fea0003800200 */
.L_x_78:
[C-C-:B------:R-:W-:Y:S01]  /*16100*/  SHF.R.U64 R92, R58.reuse, 0x8, R61.reuse ;  /* 0x000000083a5c7819 */ /* 0x140fe2000000123d */
[----:B------:R-:W-:Y:S01]  /*16110*/  IMAD.MOV.U32 R97, RZ, RZ, 0x2 ;  /* 0x00000002ff617424 */ /* 0x000fe200078e00ff */
[C---:B------:R-:W-:Y:S02]  /*16120*/  SHF.R.U64 R91, R58.reuse, 0x10, R61 ;  /* 0x000000103a5b7819 */ /* 0x040fe4000000123d */
[----:B------:R-:W-:Y:S02]  /*16130*/  PRMT R93, R58, 0x7610, R93 ;  /* 0x000076103a5d7816 */ /* 0x000fe4000000005d */
[C-C-:B------:R-:W-:Y:S02]  /*16140*/  SHF.R.U64 R76, R32.reuse, 0x8, R59.reuse ;  /* 0x00000008204c7819 */ /* 0x140fe4000000123b */
[C---:B------:R-:W-:Y:S02]  /*16150*/  SHF.R.U64 R75, R32.reuse, 0x10, R59 ;  /* 0x00000010204b7819 */ /* 0x040fe4000000123b */
[----:B------:R-:W-:-:S02]  /*16160*/  PRMT R77, R32, 0x7610, R77 ;  /* 0x00007610204d7816 */ /* 0x000fc4000000004d */
[C-C-:B------:R-:W-:Y:S02]  /*16170*/  SHF.R.U64 R68, R34.reuse, 0x8, R33.reuse ;  /* 0x0000000822447819 */ /* 0x140fe40000001221 */
[C---:B------:R-:W-:Y:S02]  /*16180*/  SHF.R.U64 R67, R34.reuse, 0x10, R33 ;  /* 0x0000001022437819 */ /* 0x040fe40000001221 */
[----:B------:R-:W-:Y:S02]  /*16190*/  PRMT R69, R34, 0x7610, R69 ;  /* 0x0000761022457816 */ /* 0x000fe40000000045 */
[--C-:B------:R-:W-:Y:S02]  /*161a0*/  SHF.R.U64 R58, R58, 0x18, R61.reuse ;  /* 0x000000183a3a7819 */ /* 0x100fe4000000123d */
[--C-:B------:R-:W-:Y:S02]  /*161b0*/  SHF.R.U32.HI R88, RZ, 0x8, R61.reuse ;  /* 0x00000008ff587819 */ /* 0x100fe4000001163d */
[----:B------:R-:W-:-:S02]  /*161c0*/  SHF.R.U32.HI R87, RZ, 0x10, R61 ;  /* 0x00000010ff577819 */ /* 0x000fc4000001163d */
[----:B------:R-:W-:Y:S02]  /*161d0*/  PRMT R89, R61, 0x7610, R89 ;  /* 0x000076103d597816 */ /* 0x000fe40000000059 */
[C-C-:B------:R-:W-:Y:S02]  /*161e0*/  SHF.R.U64 R84, R105.reuse, 0x8, R60.reuse ;  /* 0x0000000869547819 */ /* 0x140fe4000000123c */
[C-C-:B------:R-:W-:Y:S02]  /*161f0*/  SHF.R.U64 R83, R105.reuse, 0x10, R60.reuse ;  /* 0x0000001069537819 */ /* 0x140fe4000000123c */
[--C-:B------:R-:W-:Y:S02]  /*16200*/  SHF.R.U64 R82, R105, 0x18, R60.reuse ;  /* 0x0000001869527819 */ /* 0x100fe4000000123c */
[--C-:B------:R-:W-:Y:S02]  /*16210*/  SHF.R.U32.HI R80, RZ, 0x8, R60.reuse ;  /* 0x00000008ff507819 */ /* 0x100fe4000001163c */
[----:B------:R-:W-:-:S02]  /*16220*/  SHF.R.U32.HI R79, RZ, 0x10, R60 ;  /* 0x00000010ff4f7819 */ /* 0x000fc4000001163c */
[----:B------:R-:W-:Y:S02]  /*16230*/  PRMT R81, R60, 0x7610, R81 ;  /* 0x000076103c517816 */ /* 0x000fe40000000051 */
[--C-:B------:R-:W-:Y:S02]  /*16240*/  SHF.R.U64 R32, R32, 0x18, R59.reuse ;  /* 0x0000001820207819 */ /* 0x100fe4000000123b */
[--C-:B------:R-:W-:Y:S02]  /*16250*/  SHF.R.U32.HI R72, RZ, 0x8, R59.reuse ;  /* 0x00000008ff487819 */ /* 0x100fe4000001163b */
[----:B------:R-:W-:Y:S02]  /*16260*/  SHF.R.U32.HI R71, RZ, 0x10, R59 ;  /* 0x00000010ff477819 */ /* 0x000fe4000001163b */
[----:B------:R-:W-:Y:S02]  /*16270*/  PRMT R73, R59, 0x7610, R73 ;  /* 0x000076103b497816 */ /* 0x000fe40000000049 */
[----:B------:R-:W-:-:S02]  /*16280*/  SHF.R.U64 R34, R34, 0x18, R33 ;  /* 0x0000001822227819 */ /* 0x000fc40000001221 */
[--C-:B------:R-:W-:Y:S02]  /*16290*/  SHF.R.U32.HI R64, RZ, 0x8, R33.reuse ;  /* 0x00000008ff407819 */ /* 0x100fe40000011621 */
[----:B------:R-:W-:Y:S02]  /*162a0*/  SHF.R.U32.HI R63, RZ, 0x10, R33 ;  /* 0x00000010ff3f7819 */ /* 0x000fe40000011621 */
[----:B------:R-:W-:Y:S02]  /*162b0*/  PRMT R65, R33, 0x7610, R65 ;  /* 0x0000761021417816 */ /* 0x000fe40000000041 */
[----:B------:R-:W-:Y:S02]  /*162c0*/  SHF.R.U32.HI R61, RZ, 0x18, R61 ;  /* 0x00000018ff3d7819 */ /* 0x000fe4000001163d */
[----:B------:R-:W-:Y:S02]  /*162d0*/  SHF.R.U32.HI R60, RZ, 0x18, R60 ;  /* 0x00000018ff3c7819 */ /* 0x000fe4000001163c */
[----:B------:R-:W-:-:S02]  /*162e0*/  SHF.R.U32.HI R59, RZ, 0x18, R59 ;  /* 0x00000018ff3b7819 */ /* 0x000fc4000001163b */
[----:B------:R-:W-:Y:S02]  /*162f0*/  SHF.R.U32.HI R33, RZ, 0x18, R33 ;  /* 0x00000018ff217819 */ /* 0x000fe40000011621 */
[----:B------:R-:W-:Y:S02]  /*16300*/  PRMT R90, R58, 0x7610, R90 ;  /* 0x000076103a5a7816 */ /* 0x000fe4000000005a */
[----:B------:R-:W-:Y:S02]  /*16310*/  PRMT R86, R61, 0x7610, R86 ;  /* 0x000076103d567816 */ /* 0x000fe40000000056 */
[----:B------:R-:W-:Y:S02]  /*16320*/  PRMT R78, R60, 0x7610, R78 ;  /* 0x000076103c4e7816 */ /* 0x000fe4000000004e */
[----:B------:R-:W-:Y:S02]  /*16330*/  PRMT R74, R32, 0x7610, R74 ;  /* 0x00007610204a7816 */ /* 0x000fe4000000004a */
[----:B------:R-:W-:-:S02]  /*16340*/  PRMT R70, R59, 0x7610, R70 ;  /* 0x000076103b467816 */ /* 0x000fc40000000046 */
[----:B------:R-:W-:Y:S02]  /*16350*/  PRMT R66, R34, 0x7610, R66 ;  /* 0x0000761022427816 */ /* 0x000fe40000000042 */
[----:B------:R-:W-:Y:S02]  /*16360*/  PRMT R62, R33, 0x7610, R62 ;  /* 0x00007610213e7816 */ /* 0x000fe4000000003e */
[----:B------:R-:W-:Y:S02]  /*16370*/  PRMT R85, R105, 0x7610, R85 ;  /* 0x0000761069557816 */ /* 0x000fe40000000055 */
[----:B------:R-:W-:Y:S02]  /*16380*/  PLOP3.LUT P0, PT, PT, PT, PT, 0x80, 0x8 ;  /* 0x000000000008781c */ /* 0x000fe40003f0f070 */
        /* <DEDUP_REMOVED lines=32> */
[----:B------:R-:W-:Y:S06]  /*16590*/  BRA `(.L_x_1) ;  /* 0x0000005000587947 */ /* 0x000fec0003800000 */
.L_x_60:
[----:B------:R-:W-:Y:S01]  /*165a0*/  ISETP.GE.U32.AND P1, PT, R138, 0x88, PT ;  /* 0x000000888a00780c */ /* 0x000fe20003f26070 */
[----:B------:R-:W-:Y:S01]  /*165b0*/  BSSY.RECONVERGENT B1, `(.L_x_80) ;  /* 0x000024c000017945 */ /* 0x000fe20003800200 */
[----:B------:R-:W-:Y:S01]  /*165c0*/  IADD3 R137, P0, PT, R137, R140, RZ ;  /* 0x0000008c89897210 */ /* 0x000fe20007f1e0ff */
[----:B------:R-:W-:Y:S01]  /*165d0*/  IMAD.MOV.U32 R30, RZ, RZ, RZ ;  /* 0x000000ffff1e7224 */ /* 0x000fe200078e00ff */
[----:B------:R-:W-:Y:S02]  /*165e0*/  CS2R R104, SRZ ;  /* 0x0000000000687805 */ /* 0x000fe4000001ff00 */
[----:B------:R-:W-:Y:S02]  /*165f0*/  CS2R R64, SRZ ;  /* 0x0000000000407805 */ /* 0x000fe4000001ff00 */
[----:B------:R-:W-:Y:S02]  /*16600*/  CS2R R106, SRZ ;  /* 0x00000000006a7805 */ /* 0x000fe4000001ff00 */
[----:B------:R-:W-:-:S02]  /*16610*/  CS2R R62, SRZ ;  /* 0x00000000003e7805 */ /* 0x000fc4000001ff00 */
[----:B------:R-:W-:Y:S01]  /*16620*/  CS2R R78, SRZ ;  /* 0x00000000004e7805 */ /* 0x000fe2000001ff00 */
        /* <DEDUP_REMOVED lines=27> */
.L_x_84:
        /* <DEDUP_REMOVED lines=12> */
[----:B---3--:R-:W-:Y:S02]  /*168a0*/  IMAD.WIDE.U32 R50, R35, 0x10000, RZ ;  /* 0x0001000023327825 */ /* 0x008fe400078e00ff */
[----:B------:R-:W2:Y:S02]  /*168b0*/  LDG.E.U8 R35, desc[UR4][R54.64+0x13] ;  /* 0x0000130436237981 */ /* 0x000ea4000c1e1100 */
[----:B----4-:R-:W-:Y:S01]  /*168c0*/  IMAD.WIDE.U32 R40, R33, 0x1000000, RZ ;  /* 0x0100000021287825 */ /* 0x010fe200078e00ff */
[----:B-----5:R-:W-:-:S04]  /*168d0*/  LOP3.LUT R36, R50, R38, R36, 0xfe, !PT ;  /* 0x0000002632247212 */ /* 0x020fc800078efe24 */
[----:B------:R-:W-:Y:S01]  /*168e0*/  LOP3.LUT R37, R41, R51, R39, 0xfe, !PT ;  /* 0x0000003329257212 */ /* 0x000fe200078efe27 */
[----:B------:R-:W3:Y:S01]  /*168f0*/  LDG.E.U8 R50, desc[UR4][R54.64+0x1b] ;  /* 0x00001b0436327981 */ /* 0x000ee2000c1e1100 */
[----:B------:R-:W-:Y:S01]  /*16900*/  IMAD.WIDE.U32 R32, R32, 0x100, RZ ;  /* 0x0000010020207825 */ /* 0x000fe200078e00ff */
[----:B------:R-:W-:Y:S02]  /*16910*/  LOP3.LUT R105, R105, R40, R36, 0x1e, !PT ;  /* 0x0000002869697212 */ /* 0x000fe400078e1e24 */
[----:B------:R-:W4:Y:S01]  /*16920*/  LDG.E.U8 R36, desc[UR4][R54.64+0x12] ;  /* 0x0000120436247981 */ /* 0x000f22000c1e1100 */
[----:B------:R-:W-:-:S03]  /*16930*/  IMAD.WIDE.U32 R38, R31, 0x10000, RZ ;  /* 0x000100001f267825 */ /* 0x000fc600078e00ff */
[----:B------:R-:W5:Y:S01]  /*16940*/  LDG.E.U8 R40, desc[UR4][R54.64+0x10] ;  /* 0x0000100436287981 */ /* 0x000f62000c1e1100 */
[----:B------:R-:W-:-:S03]  /*16950*/  IMAD.WIDE.U32 R52, R52, 0x1000000, RZ ;  /* 0x0100000034347825 */ /* 0x000fc600078e00ff */
[----:B------:R-:W3:Y:S01]  /*16960*/  LDG.E.U8 R31, desc[UR4][R54.64+0x1a] ;  /* 0x00001a04361f7981 */ /* 0x000ee2000c1e1100 */
[----:B------:R-:W-:Y:S02]  /*16970*/  LOP3.LUT R34, R38, R32, R34, 0xfe, !PT ;  /* 0x0000002026227212 */ /* 0x000fe400078efe22 */
[----:B------:R-:W-:Y:S01]  /*16980*/  LOP3.LUT R32, R53, R39, R33, 0xfe, !PT ;  /* 0x0000002735207212 */ /* 0x000fe200078efe21 */
[----:B------:R-:W3:Y:S04]  /*16990*/  LDG.E.U8 R38, desc[UR4][R54.64+0x18] ;  /* 0x0000180436267981 */ /* 0x000ee8000c1e1100 */
[----:B------:R-:W5:Y:S04]  /*169a0*/  LDG.E.U8 R39, desc[UR4][R54.64+0x11] ;  /* 0x0000110436277981 */ /* 0x000f68000c1e1100 */
[----:B------:R-:W3:Y:S01]  /*169b0*/  LDG.E.U8 R33, desc[UR4][R54.64+0x19] ;  /* 0x0000190436217981 */ /* 0x000ee2000c1e1100 */
[----:B------:R-:W-:Y:S01]  /*169c0*/  LOP3.LUT R107, R107, R52, R34, 0x1e, !PT ;  /* 0x000000346b6b7212 */ /* 0x000fe200078e1e22 */
[----:B--2---:R-:W-:-:S02]  /*169d0*/  IMAD.WIDE.U32 R58, R35, 0x1000000, RZ ;  /* 0x01000000233a7825 */ /* 0x004fc400078e00ff */
[----:B------:R-:W2:Y:S02]  /*169e0*/  LDG.E.U8 R35, desc[UR4][R54.64+0x5] ;  /* 0x0000050436237981 */ /* 0x000ea4000c1e1100 */
[----:B----4-:R-:W-:Y:S02]  /*169f0*/  IMAD.WIDE.U32 R110, R36, 0x10000, RZ ;  /* 0x00010000246e7825 */ /* 0x010fe400078e00ff */
[----:B------:R-:W4:Y:S02]  /*16a00*/  LDG.E.U8 R36, desc[UR4][R54.64+0x4] ;  /* 0x0000040436247981 */ /* 0x000f24000c1e1100 */
[----:B-----5:R-:W-:Y:S02]  /*16a10*/  IMAD.WIDE.U32 R52, R39, 0x100, RZ ;  /* 0x0000010027347825 */ /* 0x020fe400078e00ff */
[----:B------:R-:W5:Y:S01]  /*16a20*/  LDG.E.U8 R39, desc[UR4][R54.64+0x22] ;  /* 0x0000220436277981 */ /* 0x000f62000c1e1100 */
[----:B------:R-:W-:Y:S02]  /*16a30*/  LOP3.LUT R40, R110, R52, R40, 0xfe, !PT ;  /* 0x000000346e287212 */ /* 0x000fe400078efe28 */
[----:B------:R-:W-:Y:S01]  /*16a40*/  LOP3.LUT R34, R59, R111, R53, 0xfe, !PT ;  /* 0x0000006f3b227212 */ /* 0x000fe200078efe35 */
[----:B---3--:R-:W-:Y:S01]  /*16a50*/  IMAD.WIDE.U32 R52, R31, 0x10000, RZ ;  /* 0x000100001f347825 */ /* 0x008fe200078e00ff */
[----:B------:R-:W-:-:S03]  /*16a60*/  LOP3.LUT R79, R79, R58, R40, 0x1e, !PT ;  /* 0x0000003a4f4f7212 */ /* 0x000fc600078e1e28 */
[----:B------:R-:W-:Y:S02]  /*16a70*/  IMAD.WIDE.U32 R40, R33, 0x100, RZ ;  /* 0x0000010021287825 */ /* 0x000fe400078e00ff */
[----:B------:R-:W3:Y:S02]  /*16a80*/  LDG.E.U8 R33, desc[UR4][R54.64+0x23] ;  /* 0x0000230436217981 */ /* 0x000ee4000c1e1100 */
[----:B------:R-:W-:Y:S01]  /*16a90*/  IMAD.WIDE.U32 R50, R50, 0x1000000, RZ ;  /* 0x0100000032327825 */ /* 0x000fe200078e00ff */
[----:B------:R-:W-:Y:S02]  /*16aa0*/  LOP3.LUT R38, R52, R40, R38, 0xfe, !PT ;  /* 0x0000002834267212 */ /* 0x000fe400078efe26 */
[----:B------:R-:W3:Y:S02]  /*16ab0*/  LDG.E.U8 R40, desc[UR4][R54.64+0x21] ;  /* 0x0000210436287981 */ /* 0x000ee4000c1e1100 */
[----:B------:R-:W-:Y:S02]  /*16ac0*/  LOP3.LUT R31, R51, R53, R41, 0xfe, !PT ;  /* 0x00000035331f7212 */ /* 0x000fe400078efe29 */
[----:B------:R-:W3:Y:S01]  /*16ad0*/  LDG.E.U8 R41, desc[UR4][R54.64+0x20] ;  /* 0x0000200436297981 */ /* 0x000ee2000c1e1100 */
[----:B------:R-:W-:Y:S01]  /*16ae0*/  LOP3.LUT R77, R77, R50, R38, 0x1e, !PT ;  /* 0x000000324d4d7212 */ /* 0x000fe200078e1e26 */
[----:B--2---:R-:W-:-:S05]  /*16af0*/  IMAD.SHL.U32 R35, R35, 0x100, RZ ;  /* 0x0000010023237824 */ /* 0x004fca00078e00ff */
[----:B----4-:R-:W-:Y:S02]  /*16b00*/  LOP3.LUT R37, R35, R36, R37, 0xfe, !PT ;  /* 0x0000002423257212 */ /* 0x010fe400078efe25 */
[----:B------:R-:W2:Y:S04]  /*16b10*/  LDG.E.U8 R35, desc[UR4][R54.64+0xd] ;  /* 0x00000d0436237981 */ /* 0x000ea8000c1e1100 */
[----:B------:R-:W4:Y:S01]  /*16b20*/  LDG.E.U8 R36, desc[UR4][R54.64+0x2b] ;  /* 0x00002b0436247981 */ /* 0x000f22000c1e1100 */
[----:B-----5:R-:W-:-:S04]  /*16b30*/  IMAD.WIDE.U32 R38, R39, 0x10000, RZ ;  /* 0x0001000027267825 */ /* 0x020fc800078e00ff */
[----:B---3--:R-:W-:Y:S02]  /*16b40*/  IMAD.WIDE.U32 R50, R40, 0x100, RZ ;  /* 0x0000010028327825 */ /* 0x008fe400078e00ff */
[----:B------:R-:W3:Y:S02]  /*16b50*/  LDG.E.U8 R40, desc[UR4][R54.64+0x29] ;  /* 0x0000290436287981 */ /* 0x000ee4000c1e1100 */
[----:B------:R-:W-:Y:S01]  /*16b60*/  IMAD.WIDE.U32 R52, R33, 0x1000000, RZ ;  /* 0x0100000021347825 */ /* 0x000fe200078e00ff */
[----:B------:R-:W-:Y:S02]  /*16b70*/  LOP3.LUT R38, R38, R50, R41, 0xfe, !PT ;  /* 0x0000003226267212 */ /* 0x000fe400078efe29 */
[----:B------:R-:W5:Y:S02]  /*16b80*/  LDG.E.U8 R50, desc[UR4][R54.64+0x7] ;  /* 0x0000070436327981 */ /* 0x000f64000c1e1100 */
[----:B------:R-:W-:Y:S02]  /*16b90*/  LOP3.LUT R33, R53, R39, R51, 0xfe, !PT ;  /* 0x0000002735217212 */ /* 0x000fe400078efe33 */
[----:B------:R-:W-:Y:S01]  /*16ba0*/  LOP3.LUT R75, R75, R52, R38, 0x1e, !PT ;  /* 0x000000344b4b7212 */ /* 0x000fe200078e1e26 */
[----:B------:R-:W3:Y:S04]  /*16bb0*/  LDG.E.U8 R39, desc[UR4][R54.64+0xc] ;  /* 0x00000c0436277981 */ /* 0x000ee8000c1e1100 */
[----:B------:R-:W3:Y:S04]  /*16bc0*/  LDG.E.U8 R38, desc[UR4][R54.64+0x2a] ;  /* 0x00002a0436267981 */ /* 0x000ee8000c1e1100 */
[----:B------:R-:W3:Y:S01]  /*16bd0*/  LDG.E.U8 R41, desc[UR4][R54.64+0x28] ;  /* 0x0000280436297981 */ /* 0x000ee2000c1e1100 */
[----:B------:R-:W-:-:S02]  /*16be0*/  IMAD.U32 R49, R49, 0x10000, RZ ;  /* 0x0001000031317824 */ /* 0x000fc400078e00ff */
[----:B--2---:R-:W-:Y:S02]  /*16bf0*/  IMAD.SHL.U32 R35, R35, 0x100, RZ ;  /* 0x0000010023237824 */ /* 0x004fe400078e00ff */
[----:B----4-:R-:W-:-:S04]  /*16c00*/  IMAD.WIDE.U32 R52, R36, 0x1000000, RZ ;  /* 0x0100000024347825 */ /* 0x010fc800078e00ff */
[----:B-----5:R-:W-:-:S05]  /*16c10*/  IMAD.SHL.U32 R50, R50, 0x1000000, RZ ;  /* 0x0100000032327824 */ /* 0x020fca00078e00ff */
[----:B------:R-:W-:Y:S01]  /*16c20*/  LOP3.LUT R37, R50, R49, R37, 0xfe, !PT ;  /* 0x0000003132257212 */ /* 0x000fe200078efe25 */
[----:B---3--:R-:W-:Y:S01]  /*16c30*/  IMAD.WIDE.U32 R50, R40, 0x100, RZ ;  /* 0x0000010028327825 */ /* 0x008fe200078e00ff */
[----:B------:R-:W-:Y:S01]  /*16c40*/  LOP3.LUT R32, R35, R39, R32, 0xfe, !PT ;  /* 0x0000002723207212 */ /* 0x000fe200078efe20 */
[----:B------:R-:W2:Y:S02]  /*16c50*/  LDG.E.U8 R40, desc[UR4][R54.64+0x30] ;  /* 0x0000300436287981 */ /* 0x000ea4000c1e1100 */
[----:B------:R-:W-:Y:S02]  /*16c60*/  IMAD.WIDE.U32 R58, R38, 0x10000, RZ ;  /* 0x00010000263a7825 */ /* 0x000fe400078e00ff */
[----:B------:R-:W3:Y:S04]  /*16c70*/  LDG.E.U8 R39, desc[UR4][R54.64+0x31] ;  /* 0x0000310436277981 */ /* 0x000ee8000c1e1100 */
[----:B------:R-:W4:Y:S01]  /*16c80*/  LDG.E.U8 R38, desc[UR4][R54.64+0x32] ;  /* 0x0000320436267981 */ /* 0x000f22000c1e1100 */
[----:B------:R-:W-:-:S03]  /*16c90*/  LOP3.LUT R41, R58, R50, R41, 0xfe, !PT ;  /* 0x000000323a297212 */ /* 0x000fc600078efe29 */
[----:B------:R-:W5:Y:S01]  /*16ca0*/  LDG.E.U8 R35, desc[UR4][R54.64+0x33] ;  /* 0x0000330436237981 */ /* 0x000f62000c1e1100 */
[----:B------:R-:W-:-:S03]  /*16cb0*/  LOP3.LUT R74, R74, R52, R41, 0x1e, !PT ;  /* 0x000000344a4a7212 */ /* 0x000fc600078e1e29 */
[----:B------:R-:W2:Y:S04]  /*16cc0*/  LDG.E.U8 R49, desc[UR4][R54.64+0xe] ;  /* 0x00000e0436317981 */ /* 0x000ea8000c1e1100 */
[----:B------:R-:W2:Y:S01]  /*16cd0*/  LDG.E.U8 R41, desc[UR4][R54.64+0xf] ;  /* 0x00000f0436297981 */ /* 0x000ea2000c1e1100 */
[----:B------:R-:W-:Y:S01]  /*16ce0*/  LOP3.LUT R36, R53, R59, R51, 0xfe, !PT ;  /* 0x0000003b35247212 */ /* 0x000fe200078efe33 */
[----:B---3--:R-:W-:-:S04]  /*16cf0*/  IMAD.WIDE.U32 R50, R39, 0x100, RZ ;  /* 0x0000010027327825 */ /* 0x008fc800078e00ff */
[----:B----4-:R-:W-:Y:S02]  /*16d00*/  IMAD.WIDE.U32 R58, R38, 0x10000, RZ ;  /* 0x00010000263a7825 */ /* 0x010fe400078e00ff */
[----:B------:R-:W3:Y:S02]  /*16d10*/  LDG.E.U8 R38, desc[UR4][R54.64+0x17] ;  /* 0x0000170436267981 */ /* 0x000ee4000c1e1100 */
[----:B-----5:R-:W-:Y:S01]  /*16d20*/  IMAD.WIDE.U32 R52, R35, 0x1000000, RZ ;  /* 0x0100000023347825 */ /* 0x020fe200078e00ff */
[----:B--2---:R-:W-:Y:S02]  /*16d30*/  LOP3.LUT R39, R58, R50, R40, 0xfe, !PT ;  /* 0x000000323a277212 */ /* 0x004fe400078efe28 */
[----:B------:R-:W2:Y:S01]  /*16d40*/  LDG.E.U8 R40, desc[UR4][R54.64+0x16] ;  /* 0x0000160436287981 */ /* 0x000ea2000c1e1100 */
[----:B------:R-:W-:Y:S01]  /*16d50*/  IMAD.U32 R49, R49, 0x10000, RZ ;  /* 0x0001000031317824 */ /* 0x000fe200078e00ff */
[----:B------:R-:W-:Y:S02]  /*16d60*/  LOP3.LUT R72, R72, R52, R39, 0x1e, !PT ;  /* 0x0000003448487212 */ /* 0x000fe400078e1e27 */
[----:B------:R-:W4:Y:S01]  /*16d70*/  LDG.E.U8 R39, desc[UR4][R54.64+0x15] ;  /* 0x0000150436277981 */ /* 0x000f22000c1e1100 */
[----:B------:R-:W-:-:S03]  /*16d80*/  IMAD.SHL.U32 R41, R41, 0x1000000, RZ ;  /* 0x0100000029297824 */ /* 0x000fc600078e00ff */
[----:B------:R-:W5:Y:S02]  /*16d90*/  LDG.E.U8 R50, desc[UR4][R54.64+0x38] ;  /* 0x0000380436327981 */ /* 0x000f64000c1e1100 */
[----:B------:R-:W-:Y:S02]  /*16da0*/  LOP3.LUT R32, R41, R49, R32, 0xfe, !PT ;  /* 0x0000003129207212 */ /* 0x000fe400078efe20 */
[----:B------:R-:W3:Y:S04]  /*16db0*/  LDG.E.U8 R41, desc[UR4][R54.64+0x14] ;  /* 0x0000140436297981 */ /* 0x000ee8000c1e1100 */
[----:B------:R-:W5:Y:S01]  /*16dc0*/  LDG.E.U8 R49, desc[UR4][R54.64+0x39] ;  /* 0x0000390436317981 */ /* 0x000f62000c1e1100 */
[----:B----4-:R-:W-:Y:S02]  /*16dd0*/  IMAD.SHL.U32 R39, R39, 0x100, RZ ;  /* 0x0000010027277824 */ /* 0x010fe400078e00ff */
[----:B--2---:R-:W-:-:S03]  /*16de0*/  IMAD.U32 R40, R40, 0x10000, RZ ;  /* 0x0001000028287824 */ /* 0x004fc600078e00ff */
[----:B---3--:R-:W-:Y:S02]  /*16df0*/  LOP3.LUT R39, R39, R41, R34, 0xfe, !PT ;  /* 0x0000002927277212 */ /* 0x008fe400078efe22 */
[----:B------:R-:W2:Y:S01]  /*16e00*/  LDG.E.U8 R41, desc[UR4][R54.64+0x3a] ;  /* 0x00003a0436297981 */ /* 0x000ea2000c1e1100 */
[----:B------:R-:W-:-:S03]  /*16e10*/  IMAD.SHL.U32 R38, R38, 0x1000000, RZ ;  /* 0x0100000026267824 */ /* 0x000fc600078e00ff */
[----:B------:R-:W3:Y:S02]  /*16e20*/  LDG.E.U8 R34, desc[UR4][R54.64+0x1d] ;  /* 0x00001d0436227981 */ /* 0x000ee4000c1e1100 */
[----:B------:R-:W-:Y:S02]  /*16e30*/  LOP3.LUT R39, R38, R40, R39, 0xfe, !PT ;  /* 0x0000002826277212 */ /* 0x000fe400078efe27 */
[----:B------:R-:W4:Y:S04]  /*16e40*/  LDG.E.U8 R40, desc[UR4][R54.64+0x3b] ;  /* 0x00003b0436287981 */ /* 0x000f28000c1e1100 */
[----:B------:R-:W4:Y:S01]  /*16e50*/  LDG.E.U8 R38, desc[UR4][R54.64+0x1c] ;  /* 0x00001c0436267981 */ /* 0x000f22000c1e1100 */
[----:B------:R-:W-:Y:S01]  /*16e60*/  LOP3.LUT R35, R53, R59, R51, 0xfe, !PT ;  /* 0x0000003b35237212 */ /* 0x000fe200078efe33 */
[----:B-----5:R-:W-:-:S02]  /*16e70*/  IMAD.WIDE.U32 R52, R49, 0x100, RZ ;  /* 0x0000010031347825 */ /* 0x020fc400078e00ff */
[----:B------:R-:W5:Y:S02]  /*16e80*/  LDG.E.U8 R49, desc[UR4][R54.64+0x1e] ;  /* 0x00001e0436317981 */ /* 0x000f64000c1e1100 */
[----:B--2---:R-:W-:-:S04]  /*16e90*/  IMAD.WIDE.U32 R110, R41, 0x10000, RZ ;  /* 0x00010000296e7825 */ /* 0x004fc800078e00ff */
[----:B---3--:R-:W-:Y:S01]  /*16ea0*/  IMAD.SHL.U32 R34, R34, 0x100, RZ ;  /* 0x0000010022227824 */ /* 0x008fe200078e00ff */
[----:B------:R-:W-:Y:S02]  /*16eb0*/  LOP3.LUT R41, R110, R52, R50, 0xfe, !PT ;  /* 0x000000346e297212 */ /* 0x000fe400078efe32 */
[----:B------:R-:W2:Y:S01]  /*16ec0*/  LDG.E.U8 R50, desc[UR4][R54.64+0x1f] ;  /* 0x00001f0436327981 */ /* 0x000ea2000c1e1100 */
[----:B----4-:R-:W-:-:S03]  /*16ed0*/  IMAD.WIDE.U32 R58, R40, 0x1000000, RZ ;  /* 0x01000000283a7825 */ /* 0x010fc600078e00ff */
[----:B------:R-:W3:Y:S01]  /*16ee0*/  LDG.E.U8 R40, desc[UR4][R54.64+0x41] ;  /* 0x0000410436287981 */ /* 0x000ee2000c1e1100 */
[----:B------:R-:W-:-:S03]  /*16ef0*/  LOP3.LUT R31, R34, R38, R31, 0xfe, !PT ;  /* 0x00000026221f7212 */ /* 0x000fc600078efe1f */
[----:B------:R-:W4:Y:S01]  /*16f00*/  LDG.E.U8 R38, desc[UR4][R54.64+0x42] ;  /* 0x0000420436267981 */ /* 0x000f22000c1e1100 */
[----:B------:R-:W-:-:S03]  /*16f10*/  LOP3.LUT R70, R70, R58, R41, 0x1e, !PT ;  /* 0x0000003a46467212 */ /* 0x000fc600078e1e29 */
[----:B------:R-:W4:Y:S04]  /*16f20*/  LDG.E.U8 R34, desc[UR4][R54.64+0x43] ;  /* 0x0000430436227981 */ /* 0x000f28000c1e1100 */
[----:B------:R-:W4:Y:S01]  /*16f30*/  LDG.E.U8 R41, desc[UR4][R54.64+0x40] ;  /* 0x0000400436297981 */ /* 0x000f22000c1e1100 */
[----:B-----5:R-:W-:Y:S01]  /*16f40*/  IMAD.U32 R49, R49, 0x10000, RZ ;  /* 0x0001000031317824 */ /* 0x020fe200078e00ff */
[----:B------:R-:W-:Y:S02]  /*16f50*/  LOP3.LUT R64, R64, R37, RZ, 0x3c, !PT ;  /* 0x0000002540407212 */ /* 0x000fe400078e3cff */
[----:B------:R-:W-:Y:S01]  /*16f60*/  LOP3.LUT R37, R59, R111, R53, 0xfe, !PT ;  /* 0x0000006f3b257212 */ /* 0x000fe200078efe35 */
[----:B--2---:R-:W-:-:S05]  /*16f70*/  IMAD.SHL.U32 R50, R50, 0x1000000, RZ ;  /* 0x0100000032327824 */ /* 0x004fca00078e00ff */
[----:B------:R-:W-:Y:S01]  /*16f80*/  LOP3.LUT R31, R50, R49, R31, 0xfe, !PT ;  /* 0x00000031321f7212 */ /* 0x000fe200078efe1f */
[----:B---3--:R-:W-:Y:S01]  /*16f90*/  IMAD.WIDE.U32 R50, R40, 0x100, RZ ;  /* 0x0000010028327825 */ /* 0x008fe200078e00ff */
[----:B------:R-:W2:Y:S03]  /*16fa0*/  LDG.E.U8 R49, desc[UR4][R54.64+0x49] ;  /* 0x0000490436317981 */ /* 0x000ea6000c1e1100 */
[----:B----4-:R-:W-:Y:S01]  /*16fb0*/  IMAD.WIDE.U32 R58, R38, 0x10000, RZ ;  /* 0x00010000263a7825 */ /* 0x010fe200078e00ff */
[----:B------:R-:W3:Y:S03]  /*16fc0*/  LDG.E.U8 R40, desc[UR4][R54.64+0x26] ;  /* 0x0000260436287981 */ /* 0x000ee6000c1e1100 */
[----:B------:R-:W-:Y:S01]  /*16fd0*/  IMAD.WIDE.U32 R52, R34, 0x1000000, RZ ;  /* 0x0100000022347825 */ /* 0x000fe200078e00ff */
[----:B------:R-:W4:Y:S01]  /*16fe0*/  LDG.E.U8 R38, desc[UR4][R54.64+0x27] ;  /* 0x0000270436267981 */ /* 0x000f22000c1e1100 */
[----:B------:R-:W-:-:S03]  /*16ff0*/  LOP3.LUT R41, R58, R50, R41, 0xfe, !PT ;  /* 0x000000323a297212 */ /* 0x000fc600078efe29 */
[----:B------:R-:W5:Y:S01]  /*17000*/  LDG.E.U8 R34, desc[UR4][R54.64+0x25] ;  /* 0x0000250436227981 */ /* 0x000f62000c1e1100 */
[----:B------:R-:W-:-:S03]  /*17010*/  LOP3.LUT R68, R68, R52, R41, 0x1e, !PT ;  /* 0x0000003444447212 */ /* 0x000fc600078e1e29 */
[----:B------:R-:W2:Y:S04]  /*17020*/  LDG.E.U8 R41, desc[UR4][R54.64+0x24] ;  /* 0x0000240436297981 */ /* 0x000ea8000c1e1100 */
[----:B------:R-:W2:Y:S01]  /*17030*/  LDG.E.U8 R50, desc[UR4][R54.64+0x48] ;  /* 0x0000480436327981 */ /* 0x000ea2000c1e1100 */
[----:B---3--:R-:W-:Y:S02]  /*17040*/  IMAD.U32 R40, R40, 0x10000, RZ ;  /* 0x0001000028287824 */ /* 0x008fe400078e00ff */
[----:B----4-:R-:W-:Y:S02]  /*17050*/  IMAD.SHL.U32 R38, R38, 0x1000000, RZ ;  /* 0x0100000026267824 */ /* 0x010fe400078e00ff */
[----:B-----5:R-:W-:-:S05]  /*17060*/  IMAD.SHL.U32 R34, R34, 0x100, RZ ;  /* 0x0000010022227824 */ /* 0x020fca00078e00ff */
[----:B--2---:R-:W-:Y:S02]  /*17070*/  LOP3.LUT R33, R34, R41, R33, 0xfe, !PT ;  /* 0x0000002922217212 */ /* 0x004fe400078efe21 */
[----:B------:R-:W2:Y:S02]  /*17080*/  LDG.E.U8 R34, desc[UR4][R54.64+0x4b] ;  /* 0x00004b0436227981 */ /* 0x000ea4000c1e1100 */
[----:B------:R-:W-:Y:S02]  /*17090*/  LOP3.LUT R33, R38, R40, R33, 0xfe, !PT ;  /* 0x0000002826217212 */ /* 0x000fe400078efe21 */
[----:B------:R-:W3:Y:S04]  /*170a0*/  LDG.E.U8 R40, desc[UR4][R54.64+0x4a] ;  /* 0x00004a0436287981 */ /* 0x000ee8000c1e1100 */
[----:B------:R-:W4:Y:S04]  /*170b0*/  LDG.E.U8 R38, desc[UR4][R54.64+0x2d] ;  /* 0x00002d0436267981 */ /* 0x000f28000c1e1100 */
[----:B------:R-:W5:Y:S01]  /*170c0*/  LDG.E.U8 R41, desc[UR4][R54.64+0x2c] ;  /* 0x00002c0436297981 */ /* 0x000f62000c1e1100 */
[----:B------:R-:W-:-:S02]  /*170d0*/  LOP3.LUT R63, R63, R32, RZ, 0x3c, !PT ;  /* 0x000000203f3f7212 */ /* 0x000fc400078e3cff */
[----:B------:R-:W-:Y:S01]  /*170e0*/  LOP3.LUT R32, R53, R59, R51, 0xfe, !PT ;  /* 0x0000003b35207212 */ /* 0x000fe200078efe33 */
[----:B------:R-:W-:Y:S02]  /*170f0*/  IMAD.WIDE.U32 R52, R49, 0x100, RZ ;  /* 0x0000010031347825 */ /* 0x000fe400078e00ff */
[----:B------:R-:W5:Y:S01]  /*17100*/  LDG.E.U8 R49, desc[UR4][R54.64+0x2f] ;  /* 0x00002f0436317981 */ /* 0x000f62000c1e1100 */
[----:B------:R-:W-:-:S03]  /*17110*/  LOP3.LUT R48, R48, R39, RZ, 0x3c, !PT ;  /* 0x0000002730307212 */ /* 0x000fc600078e3cff */
[----:B------:R-:W5:Y:S01]  /*17120*/  LDG.E.U8 R39, desc[UR4][R54.64+0x52] ;  /* 0x0000520436277981 */ /* 0x000f62000c1e1100 */
[----:B---3--:R-:W-:-:S03]  /*17130*/  IMAD.WIDE.U32 R110, R40, 0x10000, RZ ;  /* 0x00010000286e7825 */ /* 0x008fc600078e00ff */
[----:B------:R-:W3:Y:S01]  /*17140*/  LDG.E.U8 R40, desc[UR4][R54.64+0x51] ;  /* 0x0000510436287981 */ /* 0x000ee2000c1e1100 */
[----:B--2---:R-:W-:Y:S01]  /*17150*/  IMAD.WIDE.U32 R58, R34, 0x1000000, RZ ;  /* 0x01000000223a7825 */ /* 0x004fe200078e00ff */
[----:B------:R-:W-:-:S04]  /*17160*/  LOP3.LUT R50, R110, R52, R50, 0xfe, !PT ;  /* 0x000000346e327212 */ /* 0x000fc800078efe32 */
[----:B------:R-:W-:Y:S02]  /*17170*/  LOP3.LUT R73, R73, R58, R50, 0x1e, !PT ;  /* 0x0000003a49497212 */ /* 0x000fe400078e1e32 */
[----:B------:R-:W2:Y:S01]  /*17180*/  LDG.E.U8 R50, desc[UR4][R54.64+0x2e] ;  /* 0x00002e0436327981 */ /* 0x000ea2000c1e1100 */
[----:B----4-:R-:W-:-:S05]  /*17190*/  IMAD.SHL.U32 R38, R38, 0x100, RZ ;  /* 0x0000010026267824 */ /* 0x010fca00078e00ff */
[----:B-----5:R-:W-:Y:S02]  /*171a0*/  LOP3.LUT R36, R38, R41, R36, 0xfe, !PT ;  /* 0x0000002926247212 */ /* 0x020fe400078efe24 */
[----:B------:R-:W4:Y:S04]  /*171b0*/  LDG.E.U8 R38, desc[UR4][R54.64+0x53] ;  /* 0x0000530436267981 */ /* 0x000f28000c1e1100 */
[----:B------:R-:W5:Y:S01]  /*171c0*/  LDG.E.U8 R41, desc[UR4][R54.64+0x50] ;  /* 0x0000500436297981 */ /* 0x000f62000c1e1100 */
[----:B------:R-:W-:Y:S01]  /*171d0*/  IMAD.SHL.U32 R49, R49, 0x1000000, RZ ;  /* 0x0100000031317824 */ /* 0x000fe200078e00ff */
[----:B------:R-:W-:Y:S01]  /*171e0*/  LOP3.LUT R34, R59, R111, R53, 0xfe, !PT ;  /* 0x0000006f3b227212 */ /* 0x000fe200078efe35 */
[----:B------:R-:W-:Y:S02]  /*171f0*/  IMAD.WIDE.U32 R58, R39, 0x10000, RZ ;  /* 0x00010000273a7825 */ /* 0x000fe400078e00ff */
[----:B------:R-:W5:Y:S02]  /*17200*/  LDG.E.U8 R39, desc[UR4][R54.64+0x37] ;  /* 0x0000370436277981 */ /* 0x000f64000c1e1100 */
[----:B--2---:R-:W-:-:S05]  /*17210*/  IMAD.U32 R50, R50, 0x10000, RZ ;  /* 0x0001000032327824 */ /* 0x004fca00078e00ff */
[----:B------:R-:W-:Y:S01]  /*17220*/  LOP3.LUT R36, R49, R50, R36, 0xfe, !PT ;  /* 0x0000003231247212 */ /* 0x000fe200078efe24 */
[----:B---3--:R-:W-:Y:S01]  /*17230*/  IMAD.WIDE.U32 R50, R40, 0x100, RZ ;  /* 0x0000010028327825 */ /* 0x008fe200078e00ff */
[----:B------:R-:W2:Y:S03]  /*17240*/  LDG.E.U8 R49, desc[UR4][R54.64+0x59] ;  /* 0x0000590436317981 */ /* 0x000ea6000c1e1100 */
[----:B----4-:R-:W-:Y:S01]  /*17250*/  IMAD.WIDE.U32 R52, R38, 0x1000000, RZ ;  /* 0x0100000026347825 */ /* 0x010fe200078e00ff */
[----:B------:R-:W3:Y:S01]  /*17260*/  LDG.E.U8 R40, desc[UR4][R54.64+0x36] ;  /* 0x0000360436287981 */ /* 0x000ee2000c1e1100 */
[----:B-----5:R-:W-:-:S03]  /*17270*/  LOP3.LUT R38, R58, R50, R41, 0xfe, !PT ;  /* 0x000000323a267212 */ /* 0x020fc600078efe29 */
[----:B------:R-:W4:Y:S01]  /*17280*/  LDG.E.U8 R41, desc[UR4][R54.64+0x34] ;  /* 0x0000340436297981 */ /* 0x000f22000c1e1100 */
[----:B------:R-:W-:-:S03]  /*17290*/  LOP3.LUT R71, R71, R52, R38, 0x1e, !PT ;  /* 0x0000003447477212 */ /* 0x000fc600078e1e26 */
[----:B------:R-:W5:Y:S01]  /*172a0*/  LDG.E.U8 R38, desc[UR4][R54.64+0x35] ;  /* 0x0000350436267981 */ /* 0x000f62000c1e1100 */
[----:B------:R-:W-:-:S03]  /*172b0*/  IMAD.SHL.U32 R39, R39, 0x1000000, RZ ;  /* 0x0100000027277824 */ /* 0x000fc600078e00ff */
[----:B------:R-:W2:Y:S01]  /*172c0*/  LDG.E.U8 R50, desc[UR4][R54.64+0x58] ;  /* 0x0000580436327981 */ /* 0x000ea2000c1e1100 */
[----:B-----5:R-:W-:-:S05]  /*172d0*/  IMAD.SHL.U32 R38, R38, 0x100, RZ ;  /* 0x0000010026267824 */ /* 0x020fca00078e00ff */
[----:B----4-:R-:W-:Y:S01]  /*172e0*/  LOP3.LUT R38, R38, R41, R35, 0xfe, !PT ;  /* 0x0000002926267212 */ /* 0x010fe200078efe23 */
[----:B---3--:R-:W-:Y:S01]  /*172f0*/  IMAD.U32 R35, R40, 0x10000, RZ ;  /* 0x0001000028237824 */ /* 0x008fe200078e00ff */
[----:B------:R-:W3:Y:S04]  /*17300*/  LDG.E.U8 R41, desc[UR4][R54.64+0x5a] ;  /* 0x00005a0436297981 */ /* 0x000ee8000c1e1100 */
[----:B------:R-:W-:Y:S01]  /*17310*/  LOP3.LUT R38, R39, R35, R38, 0xfe, !PT ;  /* 0x0000002327267212 */ /* 0x000fe200078efe26 */
[----:B------:R-:W4:Y:S04]  /*17320*/  LDG.E.U8 R40, desc[UR4][R54.64+0x3c] ;  /* 0x00003c0436287981 */ /* 0x000f28000c1e1100 */
[----:B------:R-:W5:Y:S04]  /*17330*/  LDG.E.U8 R39, desc[UR4][R54.64+0x5b] ;  /* 0x00005b0436277981 */ /* 0x000f68000c1e1100 */
[----:B------:R-:W4:Y:S01]  /*17340*/  LDG.E.U8 R35, desc[UR4][R54.64+0x3d] ;  /* 0x00003d0436237981 */ /* 0x000f22000c1e1100 */
[----:B------:R-:W-:-:S02]  /*17350*/  LOP3.LUT R62, R62, R31, RZ, 0x3c, !PT ;  /* 0x0000001f3e3e7212 */ /* 0x000fc400078e3cff */
[----:B------:R-:W-:Y:S01]  /*17360*/  LOP3.LUT R31, R53, R59, R51, 0xfe, !PT ;  /* 0x0000003b351f7212 */ /* 0x000fe200078efe33 */
[----:B--2---:R-:W-:Y:S02]  /*17370*/  IMAD.WIDE.U32 R52, R49, 0x100, RZ ;  /* 0x0000010031347825 */ /* 0x004fe400078e00ff */
[----:B------:R-:W2:Y:S02]  /*17380*/  LDG.E.U8 R49, desc[UR4][R54.64+0x3e] ;  /* 0x00003e0436317981 */ /* 0x000ea4000c1e1100 */
[----:B---3--:R-:W-:Y:S02]  /*17390*/  IMAD.WIDE.U32 R110, R41, 0x10000, RZ ;  /* 0x00010000296e7825 */ /* 0x008fe400078e00ff */
[----:B------:R-:W3:Y:S01]  /*173a0*/  LDG.E.U8 R41, desc[UR4][R54.64+0x60] ;  /* 0x0000600436297981 */ /* 0x000ee2000c1e1100 */
[----:B------:R-:W-:Y:S01]  /*173b0*/  LOP3.LUT R50, R110, R52, R50, 0xfe, !PT ;  /* 0x000000346e327212 */ /* 0x000fe200078efe32 */
[----:B-----5:R-:W-:Y:S02]  /*173c0*/  IMAD.WIDE.U32 R58, R39, 0x1000000, RZ ;  /* 0x01000000273a7825 */ /* 0x020fe400078e00ff */
[----:B------:R-:W5:Y:S02]  /*173d0*/  LDG.E.U8 R39, desc[UR4][R54.64+0x62] ;  /* 0x0000620436277981 */ /* 0x000f64000c1e1100 */
[----:B----4-:R-:W-:Y:S01]  /*173e0*/  IMAD.SHL.U32 R35, R35, 0x100, RZ ;  /* 0x0000010023237824 */ /* 0x010fe200078e00ff */
[----:B------:R-:W-:-:S02]  /*173f0*/  LOP3.LUT R69, R69, R58, R50, 0x1e, !PT ;  /* 0x0000003a45457212 */ /* 0x000fc400078e1e32 */
[----:B------:R-:W4:Y:S02]  /*17400*/  LDG.E.U8 R50, desc[UR4][R54.64+0x3f] ;  /* 0x00003f0436327981 */ /* 0x000f24000c1e1100 */
[----:B------:R-:W-:Y:S02]  /*17410*/  LOP3.LUT R37, R35, R40, R37, 0xfe, !PT ;  /* 0x0000002823257212 */ /* 0x000fe400078efe25 */
[----:B------:R-:W3:Y:S04]  /*17420*/  LDG.E.U8 R40, desc[UR4][R54.64+0x61] ;  /* 0x0000610436287981 */ /* 0x000ee8000c1e1100 */
[----:B------:R-:W3:Y:S01]  /*17430*/  LDG.E.U8 R35, desc[UR4][R54.64+0x63] ;  /* 0x0000630436237981 */ /* 0x000ee2000c1e1100 */
[----:B--2---:R-:W-:Y:S01]  /*17440*/  IMAD.U32 R49, R49, 0x10000, RZ ;  /* 0x0001000031317824 */ /* 0x004fe200078e00ff */
[----:B------:R-:W-:-:S02]  /*17450*/  LOP3.LUT R42, R42, R33, RZ, 0x3c, !PT ;  /* 0x000000212a2a7212 */ /* 0x000fc400078e3cff */
[----:B------:R-:W-:Y:S01]  /*17460*/  LOP3.LUT R33, R59, R111, R53, 0xfe, !PT ;  /* 0x0000006f3b217212 */ /* 0x000fe200078efe35 */
[----:B----4-:R-:W-:Y:S02]  /*17470*/  IMAD.SHL.U32 R50, R50, 0x1000000, RZ ;  /* 0x0100000032327824 */ /* 0x010fe400078e00ff */
[----:B-----5:R-:W-:Y:S02]  /*17480*/  IMAD.WIDE.U32 R58, R39, 0x10000, RZ ;  /* 0x00010000273a7825 */ /* 0x020fe400078e00ff */
[----:B------:R-:W2:Y:S01]  /*17490*/  LDG.E.U8 R39, desc[UR4][R54.64+0x47] ;  /* 0x0000470436277981 */ /* 0x000ea2000c1e1100 */
[----:B------:R-:W-:Y:S01]  /*174a0*/  LOP3.LUT R37, R50, R49, R37, 0xfe, !PT ;  /* 0x0000003132257212 */ /* 0x000fe200078efe25 */
[----:B---3--:R-:W-:Y:S02]  /*174b0*/  IMAD.WIDE.U32 R50, R40, 0x100, RZ ;  /* 0x0000010028327825 */ /* 0x008fe400078e00ff */
[----:B------:R-:W3:Y:S02]  /*174c0*/  LDG.E.U8 R49, desc[UR4][R54.64+0x69] ;  /* 0x0000690436317981 */ /* 0x000ee4000c1e1100 */
[----:B------:R-:W-:Y:S01]  /*174d0*/  IMAD.WIDE.U32 R52, R35, 0x1000000, RZ ;  /* 0x0100000023347825 */ /* 0x000fe200078e00ff */
[----:B------:R-:W-:Y:S01]  /*174e0*/  LOP3.LUT R40, R58, R50, R41, 0xfe, !PT ;  /* 0x000000323a287212 */ /* 0x000fe200078efe29 */
[----:B------:R-:W4:Y:S03]  /*174f0*/  LDG.E.U8 R35, desc[UR4][R54.64+0x45] ;  /* 0x0000450436237981 */ /* 0x000f26000c1e1100 */
[----:B------:R-:W-:Y:S01]  /*17500*/  LOP3.LUT R67, R67, R52, R40, 0x1e, !PT ;  /* 0x0000003443437212 */ /* 0x000fe200078e1e28 */
[----:B------:R-:W5:Y:S04]  /*17510*/  LDG.E.U8 R41, desc[UR4][R54.64+0x44] ;  /* 0x0000440436297981 */ /* 0x000f68000c1e1100 */
[----:B------:R-:W3:Y:S04]  /*17520*/  LDG.E.U8 R40, desc[UR4][R54.64+0x46] ;  /* 0x0000460436287981 */ /* 0x000ee8000c1e1100 */
[----:B------:R-:W3:Y:S01]  /*17530*/  LDG.E.U8 R50, desc[UR4][R54.64+0x68] ;  /* 0x0000680436327981 */ /* 0x000ee2000c1e1100 */
[----:B--2---:R-:W-:-:S02]  /*17540*/  IMAD.SHL.U32 R39, R39, 0x1000000, RZ ;  /* 0x0100000027277824 */ /* 0x004fc400078e00ff */
[----:B----4-:R-:W-:-:S05]  /*17550*/  IMAD.SHL.U32 R35, R35, 0x100, RZ ;  /* 0x0000010023237824 */ /* 0x010fca00078e00ff */
[----:B-----5:R-:W-:Y:S02]  /*17560*/  LOP3.LUT R32, R35, R41, R32, 0xfe, !PT ;  /* 0x0000002923207212 */ /* 0x020fe400078efe20 */
[----:B------:R-:W2:Y:S01]  /*17570*/  LDG.E.U8 R41, desc[UR4][R54.64+0x4c] ;  /* 0x00004c0436297981 */ /* 0x000ea2000c1e1100 */
[----:B---3--:R-:W-:-:S03]  /*17580*/  IMAD.U32 R35, R40, 0x10000, RZ ;  /* 0x0001000028237824 */ /* 0x008fc600078e00ff */
[----:B------:R-:W3:Y:S02]  /*17590*/  LDG.E.U8 R40, desc[UR4][R54.64+0x6a] ;  /* 0x00006a0436287981 */ /* 0x000ee4000c1e1100 */
[----:B------:R-:W-:Y:S02]  /*175a0*/  LOP3.LUT R32, R39, R35, R32, 0xfe, !PT ;  /* 0x0000002327207212 */ /* 0x000fe400078efe20 */
[----:B------:R-:W4:Y:S04]  /*175b0*/  LDG.E.U8 R35, desc[UR4][R54.64+0x6b] ;  /* 0x00006b0436237981 */ /* 0x000f28000c1e1100 */
[----:B------:R-:W5:Y:S01]  /*175c0*/  LDG.E.U8 R39, desc[UR4][R54.64+0x4d] ;  /* 0x00004d0436277981 */ /* 0x000f62000c1e1100 */
[----:B------:R-:W-:Y:S02]  /*175d0*/  LOP3.LUT R43, R43, R36, RZ, 0x3c, !PT ;  /* 0x000000242b2b7212 */ /* 0x000fe400078e3cff */
        /* <DEDUP_REMOVED lines=16> */
[----:B------:R-:W-:-:S02]  /*176e0*/  LOP3.LUT R35, R59, R111, R53, 0xfe, !PT ;  /* 0x0000006f3b237212 */ /* 0x000fc400078efe35 */
[----:B------:R-:W-:Y:S01]  /*176f0*/  LOP3.LUT R44, R44, R37, RZ, 0x3c, !PT ;  /* 0x000000252c2c7212 */ /* 0x000fe200078e3cff */
[----:B----4-:R-:W-:Y:S02]  /*17700*/  IMAD.U32 R50, R50, 0x10000, RZ ;  /* 0x0001000032327824 */ /* 0x010fe400078e00ff */
[----:B--2---:R-:W-:-:S03]  /*17710*/  IMAD.WIDE.U32 R52, R39, 0x10000, RZ ;  /* 0x0001000027347825 */ /* 0x004fc600078e00ff */
[----:B------:R-:W-:Y:S02]  /*17720*/  LOP3.LUT R34, R49, R50, R34, 0xfe, !PT ;  /* 0x0000003231227212 */ /* 0x000fe400078efe22 */
[----:B------:R-:W2:Y:S01]  /*17730*/  LDG.E.U8 R49, desc[UR4][R54.64+0x54] ;  /* 0x0000540436317981 */ /* 0x000ea2000c1e1100 */
[----:B---3--:R-:W-:-:S03]  /*17740*/  IMAD.WIDE.U32 R50, R40, 0x100, RZ ;  /* 0x0000010028327825 */ /* 0x008fc600078e00ff */
[----:B------:R-:W3:Y:S01]  /*17750*/  LDG.E.U8 R40, desc[UR4][R54.64+0x5c] ;  /* 0x00005c0436287981 */ /* 0x000ee2000c1e1100 */
[----:B------:R-:W-:Y:S01]  /*17760*/  IMAD.WIDE.U32 R38, R38, 0x1000000, RZ ;  /* 0x0100000026267825 */ /* 0x000fe200078e00ff */
[----:B-----5:R-:W-:Y:S02]  /*17770*/  LOP3.LUT R41, R52, R50, R41, 0xfe, !PT ;  /* 0x0000003234297212 */ /* 0x020fe400078efe29 */
[----:B------:R-:W4:Y:S02]  /*17780*/  LDG.E.U8 R50, desc[UR4][R54.64+0x55] ;  /* 0x0000550436327981 */ /* 0x000f24000c1e1100 */
[----:B------:R-:W-:Y:S02]  /*17790*/  LOP3.LUT R37, R39, R53, R51, 0xfe, !PT ;  /* 0x0000003527257212 */ /* 0x000fe400078efe33 */
[----:B------:R-:W-:Y:S01]  /*177a0*/  LOP3.LUT R78, R78, R38, R41, 0x1e, !PT ;  /* 0x000000264e4e7212 */ /* 0x000fe200078e1e29 */
[----:B------:R-:W5:Y:S04]  /*177b0*/  LDG.E.U8 R39, desc[UR4][R54.64+0x57] ;  /* 0x0000570436277981 */ /* 0x000f68000c1e1100 */
[----:B------:R-:W3:Y:S04]  /*177c0*/  LDG.E.U8 R41, desc[UR4][R54.64+0x56] ;  /* 0x0000560436297981 */ /* 0x000ee8000c1e1100 */
[----:B------:R-:W3:Y:S01]  /*177d0*/  LDG.E.U8 R38, desc[UR4][R54.64+0x5d] ;  /* 0x00005d0436267981 */ /* 0x000ee2000c1e1100 */
[----:B----4-:R-:W-:-:S05]  /*177e0*/  IMAD.SHL.U32 R50, R50, 0x100, RZ ;  /* 0x0000010032327824 */ /* 0x010fca00078e00ff */
[----:B--2---:R-:W-:Y:S01]  /*177f0*/  LOP3.LUT R31, R50, R49, R31, 0xfe, !PT ;  /* 0x00000031321f7212 */ /* 0x004fe200078efe1f */
[----:B-----5:R-:W-:Y:S01]  /*17800*/  IMAD.SHL.U32 R39, R39, 0x1000000, RZ ;  /* 0x0100000027277824 */ /* 0x020fe200078e00ff */
[----:B------:R-:W2:Y:S01]  /*17810*/  LDG.E.U8 R49, desc[UR4][R54.64+0x5e] ;  /* 0x00005e0436317981 */ /* 0x000ea2000c1e1100 */
[----:B---3--:R-:W-:-:S03]  /*17820*/  IMAD.U32 R50, R41, 0x10000, RZ ;  /* 0x0001000029327824 */ /* 0x008fc600078e00ff */
[----:B------:R-:W3:Y:S01]  /*17830*/  LDG.E.U8 R41, desc[UR4][R54.64+0x64] ;  /* 0x0000640436297981 */ /* 0x000ee2000c1e1100 */
[----:B------:R-:W-:Y:S01]  /*17840*/  IMAD.SHL.U32 R38, R38, 0x100, RZ ;  /* 0x0000010026267824 */ /* 0x000fe200078e00ff */
[----:B------:R-:W-:Y:S02]  /*17850*/  LOP3.LUT R31, R39, R50, R31, 0xfe, !PT ;  /* 0x00000032271f7212 */ /* 0x000fe400078efe1f */
[----:B------:R-:W4:Y:S02]  /*17860*/  LDG.E.U8 R50, desc[UR4][R54.64+0x5f] ;  /* 0x00005f0436327981 */ /* 0x000f24000c1e1100 */
[----:B------:R-:W-:Y:S02]  /*17870*/  LOP3.LUT R33, R38, R40, R33, 0xfe, !PT ;  /* 0x0000002826217212 */ /* 0x000fe400078efe21 */
[----:B------:R-:W5:Y:S04]  /*17880*/  LDG.E.U8 R40, desc[UR4][R54.64+0x65] ;  /* 0x0000650436287981 */ /* 0x000f68000c1e1100 */
[----:B------:R-:W3:Y:S04]  /*17890*/  LDG.E.U8 R39, desc[UR4][R54.64+0x66] ;  /* 0x0000660436277981 */ /* 0x000ee8000c1e1100 */
[----:B------:R-:W3:Y:S01]  /*178a0*/  LDG.E.U8 R38, desc[UR4][R54.64+0x67] ;  /* 0x0000670436267981 */ /* 0x000ee2000c1e1100 */
[----:B--2---:R-:W-:-:S02]  /*178b0*/  IMAD.U32 R49, R49, 0x10000, RZ ;  /* 0x0001000031317824 */ /* 0x004fc400078e00ff */
[----:B----4-:R-:W-:Y:S02]  /*178c0*/  IMAD.SHL.U32 R50, R50, 0x1000000, RZ ;  /* 0x0100000032327824 */ /* 0x010fe400078e00ff */
[----:B-----5:R-:W-:-:S03]  /*178d0*/  IMAD.SHL.U32 R40, R40, 0x100, RZ ;  /* 0x0000010028287824 */ /* 0x020fc600078e00ff */
[----:B------:R-:W-:Y:S02]  /*178e0*/  LOP3.LUT R33, R50, R49, R33, 0xfe, !PT ;  /* 0x0000003132217212 */ /* 0x000fe400078efe21 */
[----:B------:R-:W2:Y:S01]  /*178f0*/  LDG.E.U8 R50, desc[UR4][R54.64+0x6d] ;  /* 0x00006d0436327981 */ /* 0x000ea2000c1e1100 */
[----:B---3--:R-:W-:Y:S01]  /*17900*/  IMAD.U32 R39, R39, 0x10000, RZ ;  /* 0x0001000027277824 */ /* 0x008fe200078e00ff */
[----:B------:R-:W-:Y:S02]  /*17910*/  LOP3.LUT R36, R40, R41, R36, 0xfe, !PT ;  /* 0x0000002928247212 */ /* 0x000fe400078efe24 */
[----:B------:R-:W3:Y:S01]  /*17920*/  LDG.E.U8 R49, desc[UR4][R54.64+0x6c] ;  /* 0x00006c0436317981 */ /* 0x000ee2000c1e1100 */
[----:B------:R-:W-:-:S03]  /*17930*/  IMAD.SHL.U32 R38, R38, 0x1000000, RZ ;  /* 0x0100000026267824 */ /* 0x000fc600078e00ff */
[----:B------:R-:W4:Y:S02]  /*17940*/  LDG.E.U8 R41, desc[UR4][R54.64+0x6e] ;  /* 0x00006e0436297981 */ /* 0x000f24000c1e1100 */
[----:B------:R-:W-:Y:S02]  /*17950*/  LOP3.LUT R36, R38, R39, R36, 0xfe, !PT ;  /* 0x0000002726247212 */ /* 0x000fe400078efe24 */
[----:B------:R-:W5:Y:S04]  /*17960*/  LDG.E.U8 R39, desc[UR4][R54.64+0x6f] ;  /* 0x00006f0436277981 */ /* 0x000f68000c1e1100 */
[----:B------:R-:W5:Y:S04]  /*17970*/  LDG.E.U8 R38, desc[UR4][R54.64+0x75] ;  /* 0x0000750436267981 */ /* 0x000f68000c1e1100 */
[----:B------:R-:W5:Y:S01]  /*17980*/  LDG.E.U8 R40, desc[UR4][R54.64+0x74] ;  /* 0x0000740436287981 */ /* 0x000f62000c1e1100 */
[----:B------:R-:W-:-:S05]  /*17990*/  VIADD R52, R30, 0x78 ;  /* 0x000000781e347836 */ /* 0x000fca0000000000 */
[----:B------:R-:W-:-:S05]  /*179a0*/  IADD3 R52, P0, PT, R52, R137, RZ ;  /* 0x0000008934347210 */ /* 0x000fca0007f1e0ff */
[----:B------:R-:W-:Y:S02]  /*179b0*/  IMAD.X R53, RZ, RZ, R140, P0 ;  /* 0x000000ffff357224 */ /* 0x000fe400000e068c */
[----:B--2---:R-:W-:-:S05]  /*179c0*/  IMAD.SHL.U32 R50, R50, 0x100, RZ ;  /* 0x0000010032327824 */ /* 0x004fca00078e00ff */
[----:B---3--:R-:W-:Y:S02]  /*179d0*/  LOP3.LUT R35, R50, R49, R35, 0xfe, !PT ;  /* 0x0000003132237212 */ /* 0x008fe400078efe23 */
[----:B------:R-:W2:Y:S01]  /*179e0*/  LDG.E.U8 R49, desc[UR4][R52.64+0x1] ;  /* 0x0000010434317981 */ /* 0x000ea2000c1e1100 */
[----:B----4-:R-:W-:-:S03]  /*179f0*/  IMAD.U32 R50, R41, 0x10000, RZ ;  /* 0x0001000029327824 */ /* 0x010fc600078e00ff */
[----:B------:R-:W3:Y:S01]  /*17a00*/  LDG.E.U8 R41, desc[UR4][R52.64+0x2] ;  /* 0x0000020434297981 */ /* 0x000ee2000c1e1100 */
[----:B-----5:R-:W-:Y:S02]  /*17a10*/  IMAD.SHL.U32 R39, R39, 0x1000000, RZ ;  /* 0x0100000027277824 */ /* 0x020fe400078e00ff */
[----:B------:R-:W-:-:S03]  /*17a20*/  IMAD.SHL.U32 R38, R38, 0x100, RZ ;  /* 0x0000010026267824 */ /* 0x000fc600078e00ff */
[----:B------:R-:W-:Y:S02]  /*17a30*/  LOP3.LUT R35, R39, R50, R35, 0xfe, !PT ;  /* 0x0000003227237212 */ /* 0x000fe400078efe23 */
[----:B------:R-:W4:Y:S01]  /*17a40*/  LDG.E.U8 R39, desc[UR4][R54.64+0x76] ;  /* 0x0000760436277981 */ /* 0x000f22000c1e1100 */
[----:B------:R-:W-:-:S03]  /*17a50*/  LOP3.LUT R37, R38, R40, R37, 0xfe, !PT ;  /* 0x0000002826257212 */ /* 0x000fc600078efe25 */
[----:B------:R-:W5:Y:S04]  /*17a60*/  LDG.E.U8 R38, desc[UR4][R54.64+0x77] ;  /* 0x0000770436267981 */ /* 0x000f68000c1e1100 */
[----:B------:R-:W2:Y:S04]  /*17a70*/  LDG.E.U8 R40, desc[UR4][R52.64+0x3] ;  /* 0x0000030434287981 */ /* 0x000ea8000c1e1100 */
[----:B------:R-:W2:Y:S01]  /*17a80*/  LDG.E.U8 R50, desc[UR4][R52.64] ;  /* 0x0000000434327981 */ /* 0x000ea2000c1e1100 */
[----:B------:R-:W-:Y:S01]  /*17a90*/  LOP3.LUT R47, R47, R32, RZ, 0x3c, !PT ;  /* 0x000000202f2f7212 */ /* 0x000fe200078e3cff */
[----:B---3--:R-:W-:-:S02]  /*17aa0*/  IMAD.WIDE.U32 R58, R41, 0x10000, RZ ;  /* 0x00010000293a7825 */ /* 0x008fc400078e00ff */
[----:B------:R-:W3:Y:S02]  /*17ab0*/  LDG.E.U8 R41, desc[UR4][R52.64+0x4] ;  /* 0x0000040434297981 */ /* 0x000ee4000c1e1100 */
[----:B----4-:R-:W-:Y:S02]  /*17ac0*/  IMAD.U32 R39, R39, 0x10000, RZ ;  /* 0x0001000027277824 */ /* 0x010fe400078e00ff */
[----:B-----5:R-:W-:Y:S02]  /*17ad0*/  IMAD.SHL.U32 R38, R38, 0x1000000, RZ ;  /* 0x0100000026267824 */ /* 0x020fe400078e00ff */
[----:B--2---:R-:W-:-:S03]  /*17ae0*/  IMAD.WIDE.U32 R54, R40, 0x1000000, RZ ;  /* 0x0100000028367825 */ /* 0x004fc600078e00ff */
[----:B------:R-:W-:Y:S01]  /*17af0*/  LOP3.LUT R37, R38, R39, R37, 0xfe, !PT ;  /* 0x0000002726257212 */ /* 0x000fe200078efe25 */
[----:B------:R-:W2:Y:S01]  /*17b00*/  LDG.E.U8 R40, desc[UR4][R52.64+0x7] ;  /* 0x0000070434287981 */ /* 0x000ea2000c1e1100 */
[----:B------:R-:W-:-:S05]  /*17b10*/  IMAD.WIDE.U32 R38, R49, 0x100, RZ ;  /* 0x0000010031267825 */ /* 0x000fca00078e00ff */
[----:B------:R-:W-:Y:S02]  /*17b20*/  LOP3.LUT R32, R55, R59, R39, 0xfe, !PT ;  /* 0x0000003b37207212 */ /* 0x000fe400078efe27 */
[----:B------:R-:W4:Y:S01]  /*17b30*/  LDG.E.U8 R39, desc[UR4][R52.64+0x5] ;  /* 0x0000050434277981 */ /* 0x000f22000c1e1100 */
[----:B------:R-:W-:Y:S01]  /*17b40*/  LOP3.LUT R50, R58, R38, R50, 0xfe, !PT ;  /* 0x000000263a327212 */ /* 0x000fe200078efe32 */
[----:B------:R-:W-:Y:S02]  /*17b50*/  VIADD R58, R30, 0x80 ;  /* 0x000000801e3a7836 */ /* 0x000fe40000000000 */
[----:B------:R-:W5:Y:S03]  /*17b60*/  LDG.E.U8 R38, desc[UR4][R52.64+0x6] ;  /* 0x0000060434267981 */ /* 0x000f66000c1e1100 */
[----:B------:R-:W-:-:S05]  /*17b70*/  IADD3 R58, P0, PT, R58, R137, RZ ;  /* 0x000000893a3a7210 */ /* 0x000fca0007f1e0ff */
[----:B------:R-:W-:Y:S01]  /*17b80*/  IMAD.X R59, RZ, RZ, R140, P0 ;  /* 0x000000ffff3b7224 */ /* 0x000fe200000e068c */
[----:B------:R-:W-:-:S04]  /*17b90*/  LOP3.LUT R57, R57, R34, RZ, 0x3c, !PT ;  /* 0x0000002239397212 */ /* 0x000fc800078e3cff */
[----:B------:R-:W2:Y:S01]  /*17ba0*/  LDG.E.U8 R34, desc[UR4][R58.64+0x2] ;  /* 0x000002043a227981 */ /* 0x000ea2000c1e1100 */
[----:B----4-:R-:W-:-:S05]  /*17bb0*/  IMAD.SHL.U32 R39, R39, 0x100, RZ ;  /* 0x0000010027277824 */ /* 0x010fca00078e00ff */
[----:B---3--:R-:W-:Y:S02]  /*17bc0*/  LOP3.LUT R39, R39, R41, R32, 0xfe, !PT ;  /* 0x0000002927277212 */ /* 0x008fe400078efe20 */
[----:B------:R-:W3:Y:S01]  /*17bd0*/  LDG.E.U8 R32, desc[UR4][R58.64+0x3] ;  /* 0x000003043a207981 */ /* 0x000ee2000c1e1100 */
[----:B-----5:R-:W-:Y:S02]  /*17be0*/  IMAD.U32 R38, R38, 0x10000, RZ ;  /* 0x0001000026267824 */ /* 0x020fe400078e00ff */
[----:B--2---:R-:W-:Y:S01]  /*17bf0*/  IMAD.SHL.U32 R40, R40, 0x1000000, RZ ;  /* 0x0100000028287824 */ /* 0x004fe200078e00ff */
[----:B------:R-:W-:Y:S02]  /*17c00*/  LOP3.LUT R66, R66, R33, RZ, 0x3c, !PT ;  /* 0x0000002142427212 */ /* 0x000fe400078e3cff */
[----:B------:R-:W2:Y:S02]  /*17c10*/  LDG.E.U8 R33, desc[UR4][R58.64+0x5] ;  /* 0x000005043a217981 */ /* 0x000ea4000c1e1100 */
[----:B------:R-:W-:-:S02]  /*17c20*/  LOP3.LUT R39, R40, R38, R39, 0xfe, !PT ;  /* 0x0000002628277212 */ /* 0x000fc400078efe27 */
[----:B------:R-:W4:Y:S01]  /*17c30*/  LDG.E.U8 R38, desc[UR4][R58.64+0x1] ;  /* 0x000001043a267981 */ /* 0x000f22000c1e1100 */
[----:B------:R-:W-:Y:S01]  /*17c40*/  LOP3.LUT R65, R65, R36, RZ, 0x3c, !PT ;  /* 0x0000002441417212 */ /* 0x000fe200078e3cff */
[----:B------:R-:W-:Y:S02]  /*17c50*/  IMAD.WIDE.U32 R112, R34, 0x10000, RZ ;  /* 0x0001000022707825 */ /* 0x000fe400078e00ff */
[----:B------:R-:W5:Y:S04]  /*17c60*/  LDG.E.U8 R36, desc[UR4][R58.64+0x7] ;  /* 0x000007043a247981 */ /* 0x000f68000c1e1100 */
[----:B------:R-:W5:Y:S04]  /*17c70*/  LDG.E.U8 R34, desc[UR4][R58.64+0x4] ;  /* 0x000004043a227981 */ /* 0x000f68000c1e1100 */
[----:B------:R-:W5:Y:S01]  /*17c80*/  LDG.E.U8 R40, desc[UR4][R58.64] ;  /* 0x000000043a287981 */ /* 0x000f62000c1e1100 */
[----:B---3--:R-:W-:-:S03]  /*17c90*/  IMAD.WIDE.U32 R52, R32, 0x1000000, RZ ;  /* 0x0100000020347825 */ /* 0x008fc600078e00ff */
[----:B------:R-:W3:Y:S01]  /*17ca0*/  LDG.E.U8 R32, desc[UR4][R58.64+0x6] ;  /* 0x000006043a207981 */ /* 0x000ee2000c1e1100 */
[----:B------:R-:W-:Y:S01]  /*17cb0*/  LOP3.LUT R46, R46, R31, RZ, 0x3c, !PT ;  /* 0x0000001f2e2e7212 */ /* 0x000fe200078e3cff */
[----:B--2---:R-:W-:Y:S02]  /*17cc0*/  IMAD.SHL.U32 R33, R33, 0x100, RZ ;  /* 0x0000010021217824 */ /* 0x004fe400078e00ff */
[----:B----4-:R-:W-:-:S05]  /*17cd0*/  IMAD.WIDE.U32 R110, R38, 0x100, RZ ;  /* 0x00000100266e7825 */ /* 0x010fca00078e00ff */
[----:B------:R-:W-:Y:S01]  /*17ce0*/  LOP3.LUT R31, R53, R113, R111, 0xfe, !PT ;  /* 0x00000071351f7212 */ /* 0x000fe200078efe6f */
[----:B-----5:R-:W-:-:S03]  /*17cf0*/  IMAD.SHL.U32 R36, R36, 0x1000000, RZ ;  /* 0x0100000024247824 */ /* 0x020fc600078e00ff */
[----:B------:R-:W-:Y:S01]  /*17d00*/  LOP3.LUT R31, R33, R34, R31, 0xfe, !PT ;  /* 0x00000022211f7212 */ /* 0x000fe200078efe1f */
[----:B------:R-:W-:Y:S01]  /*17d10*/  BSSY.RECONVERGENT B2, `(.L_x_82) ;  /* 0x00000d1000027945 */ /* 0x000fe20003800200 */
[----:B------:R-:W-:Y:S01]  /*17d20*/  LOP3.LUT R40, R112, R110, R40, 0xfe, !PT ;  /* 0x0000006e70287212 */ /* 0x000fe200078efe28 */
[----:B------:R-:W-:Y:S01]  /*17d30*/  IMAD.MOV.U32 R34, RZ, RZ, RZ ;  /* 0x000000ffff227224 */ /* 0x000fe200078e00ff */
[----:B------:R-:W-:Y:S02]  /*17d40*/  LOP3.LUT R60, R60, R35, RZ, 0x3c, !PT ;  /* 0x000000233c3c7212 */ /* 0x000fe400078e3cff */
[----:B------:R-:W-:Y:S02]  /*17d50*/  LOP3.LUT R76, R76, R37, RZ, 0x3c, !PT ;  /* 0x000000254c4c7212 */ /* 0x000fe400078e3cff */
[----:B------:R-:W-:Y:S02]  /*17d60*/  LOP3.LUT R81, R81, R54, R50, 0x1e, !PT ;  /* 0x0000003651517212 */ /* 0x000fe400078e1e32 */
[----:B------:R-:W-:-:S02]  /*17d70*/  LOP3.LUT R80, R80, R39, RZ, 0x3c, !PT ;  /* 0x0000002750507212 */ /* 0x000fc400078e3cff */
[----:B------:R-:W-:Y:S01]  /*17d80*/  LOP3.LUT R109, R109, R52, R40, 0x1e, !PT ;  /* 0x000000346d6d7212 */ /* 0x000fe200078e1e28 */
[----:B---3--:R-:W-:-:S05]  /*17d90*/  IMAD.U32 R32, R32, 0x10000, RZ ;  /* 0x0001000020207824 */ /* 0x008fca00078e00ff */
[----:B------:R-:W-:-:S04]  /*17da0*/  LOP3.LUT R31, R36, R32, R31, 0xfe, !PT ;  /* 0x00000020241f7212 */ /* 0x000fc800078efe1f */
[----:B------:R-:W-:Y:S01]  /*17db0*/  LOP3.LUT R106, R106, R31, RZ, 0x3c, !PT ;  /* 0x0000001f6a6a7212 */ /* 0x000fe200078e3cff */
[----:B------:R-:W-:-:S07]  /*17dc0*/  IMAD.MOV.U32 R31, RZ, RZ, RZ ;  /* 0x000000ffff1f7224 */ /* 0x000fce00078e00ff */
.L_x_83:
        /* <DEDUP_REMOVED lines=33> */
[----:B------:R-:W-:Y:S02]  /*17fe0*/  LOP3.LUT R38, R39, R54, RZ, 0x3c, !PT ;  /* 0x0000003627267212 */ /* 0x000fe400078e3cff */
[----:B------:R-:W-:Y:S02]  /*17ff0*/  SHF.L.W.U32.HI R50, R54, 0x1, R41 ;  /* 0x0000000136327819 */ /* 0x000fe40000010e29 */
        /* <DEDUP_REMOVED lines=27> */
[----:B------:R-:W-:Y:S02]  /*181b0*/  LOP3.LUT R53, R53, R86, RZ, 0x3c, !PT ;  /* 0x0000005635357212 */ /* 0x000fe400078e3cff */
[----:B------:R-:W-:Y:S02]  /*181c0*/  LOP3.LUT R51, R35, R76, RZ, 0x3c, !PT ;  /* 0x0000004c23337212 */ /* 0x000fe400078e3cff */
        /* <DEDUP_REMOVED lines=8> */
[----:B------:R-:W-:-:S02]  /*18250*/  SHF.L.W.U32.HI R38, R41, 0x1e, R50 ;  /* 0x0000001e29267819 */ /* 0x000fc40000010e32 */
[----:B------:R-:W-:Y:S02]  /*18260*/  SHF.L.W.U32.HI R57, R53, 0x1d, R40 ;  /* 0x0000001d35397819 */ /* 0x000fe40000010e28 */
[----:B------:R-:W-:Y:S02]  /*18270*/  SHF.L.W.U32.HI R43, R40, 0x1d, R53 ;  /* 0x0000001d282b7819 */ /* 0x000fe40000010e35 */
[----:B------:R-:W-:Y:S02]  /*18280*/  SHF.L.W.U32.HI R50, R50, 0x1e, R41 ;  /* 0x0000001e32327819 */ /* 0x000fe40000010e29 */
[----:B------:R1:W2:Y:S01]  /*18290*/  LDC.64 R40, c[0x3][R31] ;  /* 0x00c000001f287b82 */ /* 0x0002a20000000a00 */
[----:B------:R-:W-:Y:S02]  /*182a0*/  LOP3.LUT R52, R36, R78, RZ, 0x3c, !PT ;  /* 0x0000004e24347212 */ /* 0x000fe400078e3cff */
[----:B------:R-:W-:Y:S02]  /*182b0*/  LOP3.LUT R79, R58, R102, RZ, 0x3c, !PT ;  /* 0x000000663a4f7212 */ /* 0x000fe400078e3cff */
[----:B------:R-:W-:-:S02]  /*182c0*/  LOP3.LUT R62, R37, R97, RZ, 0x3c, !PT ;  /* 0x00000061253e7212 */ /* 0x000fc400078e3cff */
[C---:B------:R-:W-:Y:S01]  /*182d0*/  LOP3.LUT R63, R36.reuse, R75, RZ, 0x3c, !PT ;  /* 0x0000004b243f7212 */ /* 0x040fe200078e3cff */
[----:B-1----:R-:W-:Y:S01]  /*182e0*/  VIADD R31, R31, 0x8 ;  /* 0x000000081f1f7836 */ /* 0x002fe20000000000 */
[----:B------:R-:W-:Y:S02]  /*182f0*/  LOP3.LUT R78, R35, R42, RZ, 0x3c, !PT ;  /* 0x0000002a234e7212 */ /* 0x000fe400078e3cff */
[C---:B------:R-:W-:Y:S02]  /*18300*/  LOP3.LUT R47, R37.reuse, R47, RZ, 0x3c, !PT ;  /* 0x0000002f252f7212 */ /* 0x040fe400078e3cff */
[----:B------:R-:W-:Y:S02]  /*18310*/  LOP3.LUT R60, R37, R60, RZ, 0x3c, !PT ;  /* 0x0000003c253c7212 */ /* 0x000fe400078e3cff */
[----:B------:R-:W-:Y:S02]  /*18320*/  LOP3.LUT R75, R36, R83, RZ, 0x3c, !PT ;  /* 0x00000053244b7212 */ /* 0x000fe400078e3cff */
[----:B------:R-:W-:-:S02]  /*18330*/  LOP3.LUT R82, R35, R82, RZ, 0x3c, !PT ;  /* 0x0000005223527212 */ /* 0x000fc400078e3cff */
[----:B------:R-:W-:Y:S02]  /*18340*/  LOP3.LUT R46, R33, R46, RZ, 0x3c, !PT ;  /* 0x0000002e212e7212 */ /* 0x000fe400078e3cff */
[C---:B------:R-:W-:Y:S02]  /*18350*/  LOP3.LUT R68, R58.reuse, R68, RZ, 0x3c, !PT ;  /* 0x000000443a447212 */ /* 0x040fe400078e3cff */
[----:B------:R-:W-:Y:S02]  /*18360*/  LOP3.LUT R61, R58, R61, RZ, 0x3c, !PT ;  /* 0x0000003d3a3d7212 */ /* 0x000fe400078e3cff */
[----:B------:R-:W-:Y:S02]  /*18370*/  LOP3.LUT R73, R36, R73, RZ, 0x3c, !PT ;  /* 0x0000004924497212 */ /* 0x000fe400078e3cff */
[----:B------:R-:W-:Y:S02]  /*18380*/  SHF.L.W.U32.HI R37, R54, 0xc, R39 ;  /* 0x0000000c36257819 */ /* 0x000fe40000010e27 */
[----:B------:R-:W-:-:S02]  /*18390*/  LOP3.LUT R74, R32, R74, RZ, 0x3c, !PT ;  /* 0x0000004a204a7212 */ /* 0x000fc400078e3cff */
[----:B------:R-:W-:Y:S02]  /*183a0*/  LOP3.LUT R58, R58, R85, RZ, 0x3c, !PT ;  /* 0x000000553a3a7212 */ /* 0x000fe400078e3cff */
[----:B------:R-:W-:Y:S02]  /*183b0*/  LOP3.LUT R72, R35, R93, RZ, 0x3c, !PT ;  /* 0x0000005d23487212 */ /* 0x000fe400078e3cff */
[----:B------:R-:W-:Y:S02]  /*183c0*/  SHF.L.W.U32.HI R39, R39, 0xc, R54 ;  /* 0x0000000c27277819 */ /* 0x000fe40000010e36 */
[----:B------:R-:W-:Y:S02]  /*183d0*/  SHF.L.W.U32.HI R35, R79, 0x15, R62 ;  /* 0x000000154f237819 */ /* 0x000fe40000010e3e */
[----:B------:R-:W-:Y:S02]  /*183e0*/  SHF.L.W.U32.HI R54, R63, 0x1b, R78 ;  /* 0x0000001b3f367819 */ /* 0x000fe40000010e4e */
        /* <DEDUP_REMOVED lines=75> */
[----:B--2---:R-:W-:Y:S02]  /*188a0*/  LOP3.LUT R36, R40, R36, R39, 0xb4, !PT ;  /* 0x0000002428247212 */ /* 0x004fe400078eb427 */
[----:B------:R-:W-:Y:S02]  /*188b0*/  LOP3.LUT R82, R82, R49, R38, 0xb4, !PT ;  /* 0x0000003152527212 */ /* 0x000fe400078eb426 */
[----:B------:R-:W-:Y:S02]  /*188c0*/  LOP3.LUT R40, R41, R48, R37, 0xb4, !PT ;  /* 0x0000003029287212 */ /* 0x000fe400078eb425 */
[----:B------:R-:W-:-:S02]  /*188d0*/  LOP3.LUT R63, R37, R35, R48, 0xb4, !PT ;  /* 0x00000023253f7212 */ /* 0x000fc400078eb430 */
[----:B------:R-:W-:Y:S02]  /*188e0*/  LOP3.LUT R38, R39, R32, R105, 0x90, !PT ;  /* 0x0000002027267212 */ /* 0x000fe400078e9069 */
[-CC-:B------:R-:W-:Y:S02]  /*188f0*/  LOP3.LUT R62, R42, R33.reuse, R64.reuse, 0x6, !PT ;  /* 0x000000212a3e7212 */ /* 0x180fe400078e0640 */
        /* <DEDUP_REMOVED lines=19> */
.L_x_82:
[----:B------:R-:W-:Y:S02]  /*18a30*/  VIADD R138, R138, 0xffffff78 ;  /* 0xffffff788a8a7836 */ /* 0x000fe40000000000 */
[----:B------:R-:W-:-:S03]  /*18a40*/  VIADD R30, R30, 0x88 ;  /* 0x000000881e1e7836 */ /* 0x000fc60000000000 */
[----:B------:R-:W-:-:S13]  /*18a50*/  ISETP.GT.U32.AND P0, PT, R138, 0x87, PT ;  /* 0x000000878a00780c */ /* 0x000fda0003f04070 */
[----:B------:R-:W-:Y:S05]  /*18a60*/  @P0 BRA `(.L_x_84) ;  /* 0xffffffdc005c0947 */ /* 0x000fea000383ffff */
.L_x_81:
[----:B------:R-:W-:Y:S05]  /*18a70*/  BSYNC.RECONVERGENT B1 ;  /* 0x0000000000017941 */ /* 0x000fea0003800200 */
.L_x_80:
        /* <DEDUP_REMOVED lines=41> */
.L_x_93:
        /* <DEDUP_REMOVED lines=84> */
.L_x_92:
[----:B------:R-:W-:Y:S05]  /*19250*/  BSYNC.RECONVERGENT B4 ;  /* 0x0000000000047941 */ /* 0x000fea0003800200 */
.L_x_91:
        /* <DEDUP_REMOVED lines=47> */
.L_x_95:
[----:B------:R-:W-:Y:S05]  /*19550*/  BSYNC.RECONVERGENT B4 ;  /* 0x0000000000047941 */ /* 0x000fea0003800200 */
.L_x_94:
[----:B------:R-:W-:-:S13]  /*19560*/  ISETP.NE.OR P0, PT, R49, RZ, P0 ;  /* 0x000000ff3100720c */ /* 0x000fda0000705670 */
[----:B------:R-:W-:Y:S05]  /*19570*/  @!P0 BREAK.RELIABLE B1 ;  /* 0x0000000000018942 */ /* 0x000fea0003800100 */
[----:B------:R-:W-:Y:S05]  /*19580*/  @!P0 BRA `(.L_x_88) ;  /* 0x0000000000648947 */ /* 0x000fea0003800000 */
.L_x_90:
[----:B------:R-:W-:Y:S05]  /*19590*/  BSYNC.RELIABLE B1 ;  /* 0x0000000000017941 */ /* 0x000fea0003800100 */
.L_x_89:
        /* <DEDUP_REMOVED lines=24> */
.L_x_88:
[----:B------:R-:W-:Y:S05]  /*19720*/  BSYNC.RECONVERGENT B2 ;  /* 0x0000000000027941 */ /* 0x000fea0003800200 */
.L_x_87:
[----:B------:R-:W-:-:S13]  /*19730*/  LOP3.LUT P0, RZ, R138, 0x3, RZ, 0xc0, !PT ;  /* 0x000000038aff7812 */ /* 0x000fda000780c0ff */
[----:B------:R-:W-:Y:S05]  /*19740*/  @!P0 BRA `(.L_x_86) ;  /* 0x0000000000348947 */ /* 0x000fea0003800000 */
[----:B------:R-:W-:Y:S01]  /*19750*/  LOP3.LUT R31, R138, 0x3, RZ, 0xc0, !PT ;  /* 0x000000038a1f7812 */ /* 0x000fe200078ec0ff */
[----:B------:R-:W-:Y:S02]  /*19760*/  IMAD.IADD R30, R51, 0x1, R30 ;  /* 0x00000001331e7824 */ /* 0x000fe400078e021e */
[----:B------:R-:W-:Y:S02]  /*19770*/  IMAD.IADD R51, R1, 0x1, R51 ;  /* 0x0000000101337824 */ /* 0x000fe400078e0233 */
[----:B------:R-:W-:-:S07]  /*19780*/  IMAD.MOV R31, RZ, RZ, -R31 ;  /* 0x000000ffff1f7224 */ /* 0x000fce00078e0a1f */
.L_x_96:
        /* <DEDUP_REMOVED lines=9> */
.L_x_86:
[----:B------:R-:W-:Y:S05]  /*19820*/  BSYNC.RECONVERGENT B3 ;  /* 0x0000000000037941 */ /* 0x000fea0003800200 */
.L_x_85:
        /* <DEDUP_REMOVED lines=21> */
[C---:B----4-:R-:W-:Y:S02]  /*19980*/  PRMT R50, R31.reuse, 0x7770, RZ ;  /* 0x000077701f327816 */ /* 0x050fe400000000ff */
[----:B------:R-:W-:Y:S02]  /*19990*/  LOP3.LUT R64, R64, R59, R49, 0x1e, !PT ;  /* 0x0000003b40407212 */ /* 0x000fe400078e1e31 */
[----:B------:R-:W-:-:S05]  /*199a0*/  PRMT R49, R31, 0x7771, RZ ;  /* 0x000077711f317816 */ /* 0x000fca00000000ff */
        /* <DEDUP_REMOVED lines=8> */
[----:B-----5:R-:W-:Y:S02]  /*19a30*/  PRMT R49, R33, 0x7772, RZ ;  /* 0x0000777221317816 */ /* 0x020fe400000000ff */
        /* <DEDUP_REMOVED lines=29> */
[----:B------:R-:W-:-:S05]  /*19c10*/  PRMT R52, R37, 0x7772, RZ ;  /* 0x0000777225347816 */ /* 0x000fca00000000ff */
[----:B------:R-:W-:-:S05]  /*19c20*/  IMAD.U32 R52, R52, 0x10000, RZ ;  /* 0x0001000034347824 */ /* 0x000fca00078e00ff */
[----:B------:R-:W-:Y:S02]  /*19c30*/  LOP3.LUT R31, R31, 0xff0000, R52, 0xf8, !PT ;  /* 0x00ff00001f1f7812 */ /* 0x000fe400078ef834 */
[----:B------:R-:W4:Y:S01]  /*19c40*/  LDL.64 R52, [R1+0x48] ;  /* 0x0000480001347983 */ /* 0x000f220000100a00 */
[----:B------:R-:W-:-:S05]  /*19c50*/  PRMT R37, R37, 0x7773, RZ ;  /* 0x0000777325257816 */ /* 0x000fca00000000ff */
[----:B------:R-:W-:-:S05]  /*19c60*/  IMAD.SHL.U32 R37, R37, 0x1000000, RZ ;  /* 0x0100000025257824 */ /* 0x000fca00078e00ff */
        /* <DEDUP_REMOVED lines=12> */
[----:B------:R-:W5:Y:S01]  /*19d30*/  LDL.64 R42, [R1+0x80] ;  /* 0x00008000012a7983 */ /* 0x000f620000100a00 */
        /* <DEDUP_REMOVED lines=8> */
[----:B------:R-:W-:-:S05]  /*19dc0*/  PRMT R31, R41, 0x7773, RZ ;  /* 0x00007773291f7816 */ /* 0x000fca00000000ff */
[----:B------:R-:W-:-:S05]  /*19dd0*/  IMAD.SHL.U32 R31, R31, 0x1000000, RZ ;  /* 0x010000001f1f7824 */ /* 0x000fca00078e00ff */
[----:B------:R-:W-:Y:S02]  /*19de0*/  LOP3.LUT R108, R45, R31, R108, 0x1e, !PT ;  /* 0x0000001f2d6c7212 */ /* 0x000fe400078e1e6c */
[----:B--2---:R-:W-:-:S05]  /*19df0*/  PRMT R31, R49, 0x7771, RZ ;  /* 0x00007771311f7816 */ /* 0x004fca00000000ff */
        /* <DEDUP_REMOVED lines=10> */
[----:B---3--:R-:W-:-:S05]  /*19ea0*/  PRMT R31, R51, 0x7771, RZ ;  /* 0x00007771331f7816 */ /* 0x008fca00000000ff */
        /* <DEDUP_REMOVED lines=8> */
[----:B----4-:R-:W-:Y:S01]  /*19f30*/  PRMT R31, R53, 0x7771, RZ ;  /* 0x00007771351f7816 */ /* 0x010fe200000000ff */
        /* <DEDUP_REMOVED lines=24> */
[----:B-----5:R-:W-:Y:S01]  /*1a0c0*/  PRMT R31, R43, 0x7771, RZ ;  /* 0x000077712b1f7816 */ /* 0x020fe200000000ff */
[----:B------:R-:W3:Y:S04]  /*1a0d0*/  LDL.64 R46, [R1+0x68] ;  /* 0x00006800012e7983 */ /* 0x000ee80000100a00 */
        /* <DEDUP_REMOVED lines=12> */
[----:B------:R-:W-:Y:S02]  /*1a1a0*/  LOP3.LUT R106, R107, R30, RZ, 0x3c, !PT ;  /* 0x0000001e6b6a7212 */ /* 0x000fe400078e3cff */
[----:B------:R-:W5:Y:S01]  /*1a1b0*/  LDL.64 R30, [R1+0x70] ;  /* 0x00007000011e7983 */ /* 0x000f620000100a00 */
[----:B------:R-:W-:-:S03]  /*1a1c0*/  LOP3.LUT R114, R109, R42, RZ, 0x3c, !PT ;  /* 0x0000002a6d727212 */ /* 0x000fc600078e3cff */
[----:B------:R-:W5:Y:S01]  /*1a1d0*/  LDL.64 R42, [R1+0x78] ;  /* 0x00007800012a7983 */ /* 0x000f620000100a00 */
[----:B------:R-:W-:Y:S02]  /*1a1e0*/  LOP3.LUT R77, R77, R34, RZ, 0x3c, !PT ;  /* 0x000000224d4d7212 */ /* 0x000fe400078e3cff */
[----:B------:R-:W-:Y:S02]  /*1a1f0*/  LOP3.LUT R51, R72, R40, RZ, 0x3c, !PT ;  /* 0x0000002848337212 */ /* 0x000fe400078e3cff */
[----:B------:R-:W-:Y:S02]  /*1a200*/  LOP3.LUT R53, R70, R48, RZ, 0x3c, !PT ;  /* 0x0000003046357212 */ /* 0x000fe400078e3cff */
[----:B------:R-:W-:Y:S01]  /*1a210*/  LOP3.LUT R73, R73, R52, RZ, 0x3c, !PT ;  /* 0x0000003449497212 */ /* 0x000fe200078e3cff */
[----:B------:R-:W-:Y:S01]  /*1a220*/  BSSY.RECONVERGENT B1, `(.L_x_97) ;  /* 0x0000109000017945 */ /* 0x000fe20003800200 */
        /* <DEDUP_REMOVED lines=11> */
[----:B------:R-:W-:Y:S02]  /*1a2e0*/  LOP3.LUT R40, R55, 0xff, R40, 0xf8, !PT ;  /* 0x000000ff37287812 */ /* 0x000fe400078ef828 */
[----:B------:R-:W-:Y:S01]  /*1a2f0*/  PRMT R57, R57, 0x7773, RZ ;  /* 0x0000777339397816 */ /* 0x000fe200000000ff */
[----:B------:R-:W-:-:S04]  /*1a300*/  IMAD.U32 R55, R34, 0x10000, RZ ;  /* 0x0001000022377824 */ /* 0x000fc800078e00ff */
[----:B------:R-:W-:Y:S01]  /*1a310*/  IMAD.SHL.U32 R48, R57, 0x1000000, RZ ;  /* 0x0100000039307824 */ /* 0x000fe200078e00ff */
[----:B------:R-:W-:Y:S02]  /*1a320*/  LOP3.LUT R55, R40, 0xff0000, R55, 0xf8, !PT ;  /* 0x00ff000028377812 */ /* 0x000fe400078ef837 */
[----:B---3--:R-:W-:Y:S02]  /*1a330*/  PRMT R40, R47, 0x7771, RZ ;  /* 0x000077712f287816 */ /* 0x008fe400000000ff */
[----:B------:R-:W-:-:S03]  /*1a340*/  LOP3.LUT R66, R66, R48, R55, 0x1e, !PT ;  /* 0x0000003042427212 */ /* 0x000fc600078e1e37 */
[----:B------:R-:W-:Y:S01]  /*1a350*/  IMAD.SHL.U32 R40, R40, 0x100, RZ ;  /* 0x0000010028287824 */ /* 0x000fe200078e00ff */
[----:B------:R-:W-:Y:S02]  /*1a360*/  PRMT R52, R47, 0x7770, RZ ;  /* 0x000077702f347816 */ /* 0x000fe400000000ff */
[----:B----4-:R-:W-:-:S05]  /*1a370*/  PRMT R34, R45, 0x7771, RZ ;  /* 0x000077712d227816 */ /* 0x010fca00000000ff */
[----:B------:R-:W-:Y:S01]  /*1a380*/  IMAD.SHL.U32 R34, R34, 0x100, RZ ;  /* 0x0000010022227824 */ /* 0x000fe200078e00ff */
[C---:B------:R-:W-:Y:S02]  /*1a390*/  PRMT R57, R45.reuse, 0x7770, RZ ;  /* 0x000077702d397816 */ /* 0x040fe400000000ff */
[C---:B------:R-:W-:Y:S02]  /*1a3a0*/  PRMT R48, R45.reuse, 0x7772, RZ ;  /* 0x000077722d307816 */ /* 0x040fe400000000ff */
[----:B------:R-:W-:Y:S02]  /*1a3b0*/  LOP3.LUT R34, R34, 0xff00, RZ, 0xc0, !PT ;  /* 0x0000ff0022227812 */ /* 0x000fe400078ec0ff */
[----:B------:R-:W-:Y:S01]  /*1a3c0*/  PRMT R45, R45, 0x7773, RZ ;  /* 0x000077732d2d7816 */ /* 0x000fe200000000ff */
[----:B------:R-:W-:Y:S01]  /*1a3d0*/  IMAD.U32 R55, R48, 0x10000, RZ ;  /* 0x0001000030377824 */ /* 0x000fe200078e00ff */
[----:B------:R-:W-:Y:S02]  /*1a3e0*/  LOP3.LUT R34, R34, 0xff, R57, 0xf8, !PT ;  /* 0x000000ff22227812 */ /* 0x000fe400078ef839 */
[----:B------:R-:W-:-:S02]  /*1a3f0*/  LOP3.LUT R57, R40, 0xff00, RZ, 0xc0, !PT ;  /* 0x0000ff0028397812 */ /* 0x000fc400078ec0ff */
[----:B------:R-:W-:Y:S01]  /*1a400*/  PRMT R40, R47, 0x7772, RZ ;  /* 0x000077722f287816 */ /* 0x000fe200000000ff */
[----:B------:R-:W-:Y:S01]  /*1a410*/  IMAD.SHL.U32 R48, R45, 0x1000000, RZ ;  /* 0x010000002d307824 */ /* 0x000fe200078e00ff */
[----:B------:R-:W-:Y:S02]  /*1a420*/  LOP3.LUT R34, R34, 0xff0000, R55, 0xf8, !PT ;  /* 0x00ff000022227812 */ /* 0x000fe400078ef837 */
[----:B------:R-:W-:Y:S01]  /*1a430*/  PRMT R47, R47, 0x7773, RZ ;  /* 0x000077732f2f7816 */ /* 0x000fe200000000ff */
[----:B------:R-:W-:Y:S01]  /*1a440*/  IMAD.U32 R45, R40, 0x10000, RZ ;  /* 0x00010000282d7824 */ /* 0x000fe200078e00ff */
[----:B-----5:R-:W-:Y:S02]  /*1a450*/  PRMT R40, R31, 0x7771, RZ ;  /* 0x000077711f287816 */ /* 0x020fe400000000ff */
[----:B------:R-:W-:Y:S02]  /*1a460*/  LOP3.LUT R52, R57, 0xff, R52, 0xf8, !PT ;  /* 0x000000ff39347812 */ /* 0x000fe400078ef834 */
[----:B------:R-:W-:Y:S01]  /*1a470*/  LOP3.LUT R65, R65, R48, R34, 0x1e, !PT ;  /* 0x0000003041417212 */ /* 0x000fe200078e1e22 */
[----:B------:R-:W-:Y:S01]  /*1a480*/  IMAD.SHL.U32 R47, R47, 0x1000000, RZ ;  /* 0x010000002f2f7824 */ /* 0x000fe200078e00ff */
[----:B------:R-:W-:Y:S01]  /*1a490*/  PRMT R34, R43, 0x7771, RZ ;  /* 0x000077712b227816 */ /* 0x000fe200000000ff */
[----:B------:R-:W-:Y:S01]  /*1a4a0*/  IMAD.SHL.U32 R40, R40, 0x100, RZ ;  /* 0x0000010028287824 */ /* 0x000fe200078e00ff */
[----:B------:R-:W-:-:S03]  /*1a4b0*/  LOP3.LUT R45, R52, 0xff0000, R45, 0xf8, !PT ;  /* 0x00ff0000342d7812 */ /* 0x000fc600078ef82d */
[----:B------:R-:W-:Y:S01]  /*1a4c0*/  IMAD.SHL.U32 R48, R34, 0x100, RZ ;  /* 0x0000010022307824 */ /* 0x000fe200078e00ff */
[----:B------:R-:W-:Y:S02]  /*1a4d0*/  LOP3.LUT R60, R60, R47, R45, 0x1e, !PT ;  /* 0x0000002f3c3c7212 */ /* 0x000fe400078e1e2d */
[----:B------:R-:W-:Y:S02]  /*1a4e0*/  PRMT R34, R31, 0x7770, RZ ;  /* 0x000077701f227816 */ /* 0x000fe400000000ff */
[----:B------:R-:W-:Y:S02]  /*1a4f0*/  LOP3.LUT R45, R40, 0xff00, RZ, 0xc0, !PT ;  /* 0x0000ff00282d7812 */ /* 0x000fe400078ec0ff */
[----:B------:R-:W-:Y:S02]  /*1a500*/  LOP3.LUT R40, R48, 0xff00, RZ, 0xc0, !PT ;  /* 0x0000ff0030287812 */ /* 0x000fe400078ec0ff */
[----:B------:R-:W-:Y:S02]  /*1a510*/  PRMT R47, R43, 0x7770, RZ ;  /* 0x000077702b2f7816 */ /* 0x000fe400000000ff */
[----:B------:R-:W-:-:S02]  /*1a520*/  PRMT R48, R31, 0x7772, RZ ;  /* 0x000077721f307816 */ /* 0x000fc400000000ff */
[----:B------:R-:W-:Y:S02]  /*1a530*/  LOP3.LUT R34, R45, 0xff, R34, 0xf8, !PT ;  /* 0x000000ff2d227812 */ /* 0x000fe400078ef822 */
[----:B------:R-:W-:Y:S02]  /*1a540*/  PRMT R45, R43, 0x7772, RZ ;  /* 0x000077722b2d7816 */ /* 0x000fe400000000ff */
[----:B------:R-:W-:Y:S01]  /*1a550*/  LOP3.LUT R40, R40, 0xff, R47, 0xf8, !PT ;  /* 0x000000ff28287812 */ /* 0x000fe200078ef82f */
        /* <DEDUP_REMOVED lines=8> */
[----:B------:R-:W-:-:S02]  /*1a5e0*/  LOP3.LUT R56, R69, R56, RZ, 0x3c, !PT ;  /* 0x0000003845387212 */ /* 0x000fc400078e3cff */
[----:B------:R-:W-:Y:S01]  /*1a5f0*/  LOP3.LUT R76, R76, R31, R47, 0x1e, !PT ;  /* 0x0000001f4c4c7212 */ /* 0x000fe200078e1e2f */
[----:B------:R-:W-:Y:S01]  /*1a600*/  IMAD.MOV.U32 R31, RZ, RZ, RZ ;  /* 0x000000ffff1f7224 */ /* 0x000fe200078e00ff */
[----:B------:R-:W-:Y:S02]  /*1a610*/  LOP3.LUT R44, R67, R44, RZ, 0x3c, !PT ;  /* 0x0000002c432c7212 */ /* 0x000fe400078e3cff */
[----:B------:R-:W-:Y:S02]  /*1a620*/  LOP3.LUT R46, R61, R46, RZ, 0x3c, !PT ;  /* 0x0000002e3d2e7212 */ /* 0x000fe400078e3cff */
[----:B------:R-:W-:Y:S02]  /*1a630*/  LOP3.LUT R30, R78, R30, RZ, 0x3c, !PT ;  /* 0x0000001e4e1e7212 */ /* 0x000fe400078e3cff */
[----:B------:R-:W-:Y:S02]  /*1a640*/  LOP3.LUT R42, R81, R42, RZ, 0x3c, !PT ;  /* 0x0000002a512a7212 */ /* 0x000fe400078e3cff */
[----:B------:R-:W-:-:S07]  /*1a650*/  LOP3.LUT R43, R80, R43, R45, 0x1e, !PT ;  /* 0x0000002b502b7212 */ /* 0x000fce00078e1e2d */
.L_x_98:
        /* <DEDUP_REMOVED lines=16> */
[----:B------:R-:W-:Y:S02]  /*1a760*/  LOP3.LUT R59, R56, R51, R106, 0x96, !PT ;  /* 0x00000033383b7212 */ /* 0x000fe400078e966a */
[----:B------:R-:W-:-:S02]  /*1a770*/  LOP3.LUT R40, R66, R108, R63, 0x96, !PT ;  /* 0x0000006c42287212 */ /* 0x000fc400078e963f */
[----:B------:R-:W-:Y:S02]  /*1a780*/  SHF.L.W.U32.HI R48, R58, 0x1, R71 ;  /* 0x000000013a307819 */ /* 0x000fe40000010e47 */
[----:B------:R-:W-:Y:S02]  /*1a790*/  LOP3.LUT R57, R57, R58, RZ, 0x3c, !PT ;  /* 0x0000003a39397212 */ /* 0x000fe400078e3cff */
[----:B------:R-:W-:Y:S02]  /*1a7a0*/  SHF.L.W.U32.HI R55, R71, 0x1, R58 ;  /* 0x0000000147377819 */ /* 0x000fe40000010e3a */
[----:B------:R-:W-:Y:S02]  /*1a7b0*/  SHF.L.W.U32.HI R58, R34, 0x1, R45 ;  /* 0x00000001223a7819 */ /* 0x000fe40000010e2d */
[----:B------:R-:W-:Y:S02]  /*1a7c0*/  LOP3.LUT R71, R52, R71, RZ, 0x3c, !PT ;  /* 0x0000004734477212 */ /* 0x000fe400078e3cff */
[----:B------:R-:W-:-:S02]  /*1a7d0*/  LOP3.LUT R59, R89, R59, R114, 0x96, !PT ;  /* 0x0000003b593b7212 */ /* 0x000fc400078e9672 */
[----:B------:R-:W-:Y:S02]  /*1a7e0*/  LOP3.LUT R40, R88, R40, R49, 0x96, !PT ;  /* 0x0000002858287212 */ /* 0x000fe400078e9631 */
[----:B------:R-:W-:Y:S02]  /*1a7f0*/  LOP3.LUT R52, R46, R50, R77, 0x96, !PT ;  /* 0x000000322e347212 */ /* 0x000fe400078e964d */
[----:B------:R-:W-:Y:S02]  /*1a800*/  LOP3.LUT R47, R60, R39, R62, 0x96, !PT ;  /* 0x000000273c2f7212 */ /* 0x000fe400078e963e */
[----:B------:R-:W-:Y:S02]  /*1a810*/  LOP3.LUT R67, R58, R67, RZ, 0x3c, !PT ;  /* 0x000000433a437212 */ /* 0x000fe400078e3cff */
[----:B------:R-:W-:Y:S02]  /*1a820*/  SHF.L.W.U32.HI R58, R59, 0x1, R40 ;  /* 0x000000013b3a7819 */ /* 0x000fe40000010e28 */
[----:B------:R-:W-:-:S02]  /*1a830*/  LOP3.LUT R52, R85, R52, R102, 0x96, !PT ;  /* 0x0000003455347212 */ /* 0x000fc400078e9666 */
[----:B------:R-:W-:Y:S02]  /*1a840*/  LOP3.LUT R47, R84, R47, R97, 0x96, !PT ;  /* 0x0000002f542f7212 */ /* 0x000fe400078e9661 */
[----:B------:R-:W-:Y:S02]  /*1a850*/  SHF.L.W.U32.HI R69, R40, 0x1, R59 ;  /* 0x0000000128457819 */ /* 0x000fe40000010e3b */
[----:B------:R-:W-:Y:S02]  /*1a860*/  LOP3.LUT R45, R58, R45, RZ, 0x3c, !PT ;  /* 0x0000002d3a2d7212 */ /* 0x000fe400078e3cff */
[----:B------:R-:W-:Y:S02]  /*1a870*/  LOP3.LUT R34, R69, R34, RZ, 0x3c, !PT ;  /* 0x0000002245227212 */ /* 0x000fe400078e3cff */
[----:B------:R-:W-:Y:S02]  /*1a880*/  SHF.L.W.U32.HI R58, R47, 0x1, R52 ;  /* 0x000000012f3a7819 */ /* 0x000fe40000010e34 */
[----:B------:R-:W-:-:S02]  /*1a890*/  SHF.L.W.U32.HI R69, R52, 0x1, R47 ;  /* 0x0000000134457819 */ /* 0x000fc40000010e2f */
[----:B------:R-:W-:Y:S02]  /*1a8a0*/  LOP3.LUT R59, R58, R59, RZ, 0x3c, !PT ;  /* 0x0000003b3a3b7212 */ /* 0x000fe400078e3cff */
[----:B------:R-:W-:Y:S02]  /*1a8b0*/  LOP3.LUT R55, R55, R52, RZ, 0x3c, !PT ;  /* 0x0000003437377212 */ /* 0x000fe400078e3cff */
[----:B------:R-:W-:Y:S02]  /*1a8c0*/  LOP3.LUT R40, R69, R40, RZ, 0x3c, !PT ;  /* 0x0000002845287212 */ /* 0x000fe400078e3cff */
[----:B------:R-:W-:Y:S02]  /*1a8d0*/  LOP3.LUT R47, R48, R47, RZ, 0x3c, !PT ;  /* 0x0000002f302f7212 */ /* 0x000fe400078e3cff */
[C---:B------:R-:W-:Y:S02]  /*1a8e0*/  LOP3.LUT R106, R57.reuse, R106, RZ, 0x3c, !PT ;  /* 0x0000006a396a7212 */ /* 0x040fe400078e3cff */
[----:B------:R-:W-:-:S02]  /*1a8f0*/  LOP3.LUT R48, R57, R51, RZ, 0x3c, !PT ;  /* 0x0000003339307212 */ /* 0x000fc400078e3cff */
[C---:B------:R-:W-:Y:S02]  /*1a900*/  LOP3.LUT R56, R57.reuse, R56, RZ, 0x3c, !PT ;  /* 0x0000003839387212 */ /* 0x040fe400078e3cff */
[C---:B------:R-:W-:Y:S02]  /*1a910*/  LOP3.LUT R114, R57.reuse, R114, RZ, 0x3c, !PT ;  /* 0x0000007239727212 */ /* 0x040fe400078e3cff */
[----:B------:R-:W-:Y:S02]  /*1a920*/  LOP3.LUT R89, R57, R89, RZ, 0x3c, !PT ;  /* 0x0000005939597212 */ /* 0x000fe400078e3cff */
[----:B------:R-:W-:Y:S02]  /*1a930*/  LOP3.LUT R69, R71, R108, RZ, 0x3c, !PT ;  /* 0x0000006c47457212 */ /* 0x000fe400078e3cff */
[C---:B------:R-:W-:Y:S02]  /*1a940*/  LOP3.LUT R77, R61.reuse, R77, RZ, 0x3c, !PT ;  /* 0x0000004d3d4d7212 */ /* 0x040fe400078e3cff */
[----:B------:R-:W-:-:S02]  /*1a950*/  LOP3.LUT R50, R61, R50, RZ, 0x3c, !PT ;  /* 0x000000323d327212 */ /* 0x000fc400078e3cff */
[C---:B------:R-:W-:Y:S02]  /*1a960*/  LOP3.LUT R70, R61.reuse, R46, RZ, 0x3c, !PT ;  /* 0x0000002e3d467212 */ /* 0x040fe400078e3cff */
[C---:B------:R-:W-:Y:S02]  /*1a970*/  LOP3.LUT R102, R61.reuse, R102, RZ, 0x3c, !PT ;  /* 0x000000663d667212 */ /* 0x040fe400078e3cff */
[----:B------:R-:W-:Y:S02]  /*1a980*/  LOP3.LUT R58, R61, R85, RZ, 0x3c, !PT ;  /* 0x000000553d3a7212 */ /* 0x000fe400078e3cff */
[C---:B------:R-:W-:Y:S02]  /*1a990*/  LOP3.LUT R51, R71.reuse, R66, RZ, 0x3c, !PT ;  /* 0x0000004247337212 */ /* 0x040fe400078e3cff */
        /* <DEDUP_REMOVED lines=19> */
[----:B------:R-:W-:-:S02]  /*1aad0*/  SHF.L.W.U32.HI R48, R48, 0xc, R69 ;  /* 0x0000000c30307819 */ /* 0x000fc40000010e45 */
[----:B------:R-:W-:Y:S02]  /*1aae0*/  SHF.L.W.U32.HI R103, R56, 0xa, R51 ;  /* 0x0000000a38677819 */ /* 0x000fe40000010e33 */
[----:B------:R-:W-:Y:S02]  /*1aaf0*/  SHF.L.W.U32.HI R104, R51, 0xa, R56 ;  /* 0x0000000a33687819 */ /* 0x000fe40000010e38 */
[----:B------:R-:W-:Y:S02]  /*1ab00*/  SHF.L.W.U32.HI R69, R67, 0x18, R58 ;  /* 0x0000001843457819 */ /* 0x000fe40000010e3a */
[----:B------:R-:W-:Y:S01]  /*1ab10*/  SHF.L.W.U32.HI R56, R58, 0x18, R67 ;  /* 0x000000183a387819 */ /* 0x000fe20000010e43 */
[C---:B------:R-:W-:Y:S01]  /*1ab20*/  IMAD.SHL.U32 R58, R31.reuse, 0x8, RZ ;  /* 0x000000081f3a7824 */ /* 0x040fe200078e00ff */
[----:B------:R-:W-:Y:S01]  /*1ab30*/  LOP3.LUT R54, R34, R54, RZ, 0x3c, !PT ;  /* 0x0000003622367212 */ /* 0x000fe200078e3cff */
[----:B------:R-:W-:Y:S01]  /*1ab40*/  VIADD R31, R31, 0x1 ;  /* 0x000000011f1f7836 */ /* 0x000fe20000000000 */
[----:B------:R-:W-:-:S02]  /*1ab50*/  LOP3.LUT R41, R45, R41, RZ, 0x3c, !PT ;  /* 0x000000292d297212 */ /* 0x000fc400078e3cff */
[----:B------:R-:W-:Y:S02]  /*1ab60*/  SHF.L.W.U32.HI R72, R77, 0x1c, R78 ;  /* 0x0000001c4d487819 */ /* 0x000fe40000010e4e */
[----:B------:R-:W-:Y:S02]  /*1ab70*/  SHF.L.W.U32.HI R78, R78, 0x1c, R77 ;  /* 0x0000001c4e4e7819 */ /* 0x000fe40000010e4d */
[----:B------:R-:W-:Y:S02]  /*1ab80*/  SHF.L.W.U32.HI R74, R54, 0x3, R41 ;  /* 0x00000003364a7819 */ /* 0x000fe40000010e29 */
[----:B------:R-:W-:Y:S02]  /*1ab90*/  SHF.L.W.U32.HI R80, R41, 0x3, R54 ;  /* 0x0000000329507819 */ /* 0x000fe40000010e36 */
[----:B------:R-:W-:Y:S02]  /*1aba0*/  SHF.L.W.U32.HI R54, R52, 0xf, R59 ;  /* 0x0000000f34367819 */ /* 0x000fe40000010e3b */
[----:B------:R-:W-:-:S02]  /*1abb0*/  SHF.L.W.U32.HI R77, R59, 0xf, R52 ;  /* 0x0000000f3b4d7819 */ /* 0x000fc40000010e34 */
[----:B------:R-:W2:Y:S01]  /*1abc0*/  LDC.64 R58, c[0x3][R58] ;  /* 0x00c000003a3a7b82 */ /* 0x000ea20000000a00 */
[C---:B------:R-:W-:Y:S02]  /*1abd0*/  LOP3.LUT R44, R40.reuse, R33, RZ, 0x3c, !PT ;  /* 0x00000021282c7212 */ /* 0x040fe400078e3cff */
[C---:B------:R-:W-:Y:S02]  /*1abe0*/  LOP3.LUT R110, R40.reuse, R110, RZ, 0x3c, !PT ;  /* 0x0000006e286e7212 */ /* 0x040fe400078e3cff */
[C---:B------:R-:W-:Y:S02]  /*1abf0*/  LOP3.LUT R65, R40.reuse, R65, RZ, 0x3c, !PT ;  /* 0x0000004128417212 */ /* 0x040fe400078e3cff */
[----:B------:R-:W-:Y:S02]  /*1ac00*/  LOP3.LUT R86, R40, R86, RZ, 0x3c, !PT ;  /* 0x0000005628567212 */ /* 0x000fe400078e3cff */
[C---:B------:R-:W-:Y:S02]  /*1ac10*/  LOP3.LUT R40, R55.reuse, R83, RZ, 0x3c, !PT ;  /* 0x0000005337287212 */ /* 0x040fe400078e3cff */
[----:B------:R-:W-:-:S02]  /*1ac20*/  LOP3.LUT R73, R55, R73, RZ, 0x3c, !PT ;  /* 0x0000004937497212 */ /* 0x000fc400078e3cff */
[----:B------:R-:W-:Y:S02]  /*1ac30*/  LOP3.LUT R75, R55, R36, RZ, 0x3c, !PT ;  /* 0x00000024374b7212 */ /* 0x000fe400078e3cff */
[C---:B------:R-:W-:Y:S02]  /*1ac40*/  LOP3.LUT R63, R71.reuse, R63, RZ, 0x3c, !PT ;  /* 0x0000003f473f7212 */ /* 0x040fe400078e3cff */
[----:B------:R-:W-:Y:S02]  /*1ac50*/  LOP3.LUT R88, R71, R88, RZ, 0x3c, !PT ;  /* 0x0000005847587212 */ /* 0x000fe400078e3cff */
[----:B------:R-:W-:Y:S02]  /*1ac60*/  SHF.L.W.U32.HI R35, R40, 0xe, R79 ;  /* 0x0000000e28237819 */ /* 0x000fe40000010e4f */
[----:B------:R-:W-:Y:S02]  /*1ac70*/  LOP3.LUT R38, R34, R38, RZ, 0x3c, !PT ;  /* 0x0000002622267212 */ /* 0x000fe400078e3cff */
[----:B------:R-:W-:-:S02]  /*1ac80*/  LOP3.LUT R41, R45, R37, RZ, 0x3c, !PT ;  /* 0x000000252d297212 */ /* 0x000fc400078e3cff */
[----:B------:R-:W-:Y:S02]  /*1ac90*/  LOP3.LUT R71, R55, R92, RZ, 0x3c, !PT ;  /* 0x0000005c37477212 */ /* 0x000fe400078e3cff */
[----:B------:R-:W-:Y:S02]  /*1aca0*/  SHF.L.W.U32.HI R40, R79, 0xe, R40 ;  /* 0x0000000e4f287819 */ /* 0x000fe40000010e28 */
[----:B------:R-:W-:Y:S02]  /*1acb0*/  LOP3.LUT R66, R34, R91, RZ, 0x3c, !PT ;  /* 0x0000005b22427212 */ /* 0x000fe400078e3cff */
[----:B------:R-:W-:Y:S02]  /*1acc0*/  LOP3.LUT R51, R45, R90, RZ, 0x3c, !PT ;  /* 0x0000005a2d337212 */ /* 0x000fe400078e3cff */
        /* <DEDUP_REMOVED lines=33> */
[----:B------:R-:W-:Y:S02]  /*1aee0*/  LOP3.LUT R51, R73, R114, R80, 0xb4, !PT ;  /* 0x0000007249337212 */ /* 0x000fe400078eb450 */
[----:B------:R-:W-:Y:S02]  /*1aef0*/  LOP3.LUT R53, R80, R37, R114, 0xb4, !PT ;  /* 0x0000002550357212 */ /* 0x000fe400078eb472 */
[----:B------:R-:W-:Y:S02]  /*1af00*/  LOP3.LUT R50, R114, R78, R37, 0xb4, !PT ;  /* 0x0000004e72327212 */ /* 0x000fe400078eb425 */
[----:B------:R-:W-:Y:S02]  /*1af10*/  ISETP.NE.AND P0, PT, R31, 0x18, PT ;  /* 0x000000181f00780c */ /* 0x000fe40003f05270 */
[----:B------:R-:W-:-:S02]  /*1af20*/  SHF.L.W.U32.HI R33, R102, 0x15, R97 ;  /* 0x0000001566217819 */ /* 0x000fc40000010e61 */
[----:B------:R-:W-:Y:S02]  /*1af30*/  SHF.L.W.U32.HI R32, R97, 0x15, R102 ;  /* 0x0000001561207819 */ /* 0x000fe40000010e66 */
        /* <DEDUP_REMOVED lines=29> */
[-C--:B------:R-:W-:Y:S02]  /*1b110*/  LOP3.LUT R106, R48, R32.reuse, R55, 0xb4, !PT ;  /* 0x00000020306a7212 */ /* 0x080fe400078eb437 */
[----:B------:R-:W-:Y:S02]  /*1b120*/  LOP3.LUT R77, R77, R32, RZ, 0x3c, !PT ;  /* 0x000000204d4d7212 */ /* 0x000fe400078e3cff */
[----:B------:R-:W-:Y:S02]  /*1b130*/  LOP3.LUT R60, R60, R76, R67, 0xb4, !PT ;  /* 0x0000004c3c3c7212 */ /* 0x000fe400078eb443 */
[----:B------:R-:W-:Y:S02]  /*1b140*/  LOP3.LUT R82, R82, R57, R52, 0xb4, !PT ;  /* 0x0000003952527212 */ /* 0x000fe400078eb434 */
[----:B------:R-:W-:Y:S02]  /*1b150*/  LOP3.LUT R32, R55, R40, R32, 0xb4, !PT ;  /* 0x0000002837207212 */ /* 0x000fe400078eb420 */
[----:B------:R-:W-:-:S02]  /*1b160*/  LOP3.LUT R76, R67, R63, R76, 0xb4, !PT ;  /* 0x0000003f434c7212 */ /* 0x000fc400078eb44c */
[----:B------:R-:W-:Y:S02]  /*1b170*/  LOP3.LUT R62, R35, R45, R64, 0x6, !PT ;  /* 0x0000002d233e7212 */ /* 0x000fe400078e0640 */
[----:B--2---:R-:W-:Y:S02]  /*1b180*/  LOP3.LUT R55, R58, R55, R48, 0xb4, !PT ;  /* 0x000000373a377212 */ /* 0x004fe400078eb430 */
[----:B------:R-:W-:Y:S02]  /*1b190*/  LOP3.LUT R57, R48, R34, R105, 0x90, !PT ;  /* 0x0000002230397212 */ /* 0x000fe400078e9069 */
[C---:B------:R-:W-:Y:S02]  /*1b1a0*/  LOP3.LUT R63, R47.reuse, R33, R36, 0xb4, !PT ;  /* 0x000000212f3f7212 */ /* 0x040fe400078eb424 */
[----:B------:R-:W-:Y:S02]  /*1b1b0*/  LOP3.LUT R48, R47, R45, R64, 0x90, !PT ;  /* 0x0000002d2f307212 */ /* 0x000fe400078e9040 */
[----:B------:R-:W-:-:S02]  /*1b1c0*/  LOP3.LUT R47, R59, R36, R47, 0xb4, !PT ;  /* 0x000000243b2f7212 */ /* 0x000fc400078eb42f */
[----:B------:R-:W-:Y:S02]  /*1b1d0*/  LOP3.LUT R38, R78, R80, R73, 0xb4, !PT ;  /* 0x000000504e267212 */ /* 0x000fe400078eb449 */
[----:B------:R-:W-:Y:S02]  /*1b1e0*/  LOP3.LUT R62, R62, R33, RZ, 0x3c, !PT ;  /* 0x000000213e3e7212 */ /* 0x000fe400078e3cff */
[----:B------:R-:W-:Y:S02]  /*1b1f0*/  LOP3.LUT R73, R37, R73, R78, 0xb4, !PT ;  /* 0x0000004925497212 */ /* 0x000fe400078eb44e */
[----:B------:R-:W-:Y:S02]  /*1b200*/  LOP3.LUT R110, R74, R112, R81, 0xb4, !PT ;  /* 0x000000704a6e7212 */ /* 0x000fe400078eb451 */
[----:B------:R-:W-:Y:S02]  /*1b210*/  LOP3.LUT R39, R81, R72, R112, 0xb4, !PT ;  /* 0x0000004851277212 */ /* 0x000fe400078eb470 */
[----:B------:R-:W-:-:S02]  /*1b220*/  LOP3.LUT R33, R36, R35, R33, 0xb4, !PT ;  /* 0x0000002324217212 */ /* 0x000fc400078eb421 */
[----:B------:R-:W-:Y:S02]  /*1b230*/  LOP3.LUT R37, R72, R74, R79, 0xb4, !PT ;  /* 0x0000004a48257212 */ /* 0x000fe400078eb44f */
[----:B------:R-:W-:Y:S02]  /*1b240*/  LOP3.LUT R108, R79, R81, R74, 0xb4, !PT ;  /* 0x000000514f6c7212 */ /* 0x000fe400078eb44a */
[----:B------:R-:W-:Y:S02]  /*1b250*/  LOP3.LUT R112, R112, R79, R72, 0xb4, !PT ;  /* 0x0000004f70707212 */ /* 0x000fe400078eb448 */
[----:B------:R-:W-:Y:S02]  /*1b260*/  LOP3.LUT R36, R57, R40, RZ, 0x3c, !PT ;  /* 0x0000002839247212 */ /* 0x000fe400078e3cff */
[----:B------:R-:W-:Y:S02]  /*1b270*/  LOP3.LUT R35, R48, R35, RZ, 0x3c, !PT ;  /* 0x0000002330237212 */ /* 0x000fe400078e3cff */
[----:B------:R-:W-:-:S02]  /*1b280*/  LOP3.LUT R105, R55, R34, R105, 0x96, !PT ;  /* 0x0000002237697212 */ /* 0x000fc400078e9669 */
[----:B------:R-:W-:Y:S01]  /*1b290*/  LOP3.LUT R64, R47, R45, R64, 0x96, !PT ;  /* 0x0000002d2f407212 */ /* 0x000fe200078e9640 */
[----:B------:R-:W-:Y:S06]  /*1b2a0*/  @P0 BRA `(.L_x_98) ;  /* 0xfffffff000ec0947 */ /* 0x000fec000383ffff */
[----:B------:R-:W-:Y:S05]  /*1b2b0*/  BSYNC.RECONVERGENT B1 ;  /* 0x0000000000017941 */ /* 0x000fea0003800200 */
.L_x_97:
[C-C-:B------:R-:W-:Y:S02]  /*1b2c0*/  SHF.R.U64 R44, R32.reuse, 0x8, R33.reuse ;  /* 0x00000008202c7819 */ /* 0x140fe40000001221 */
[C---:B------:R-:W-:Y:S02]  /*1b2d0*/  SHF.R.U64 R43, R32.reuse, 0x10, R33 ;  /* 0x00000010202b7819 */ /* 0x040fe40000001221 */
[C---:B------:R-:W-:Y:S02]  /*1b2e0*/  PRMT R45, R32.reuse, 0x7610, R45 ;  /* 0x00007610202d7816 */ /* 0x040fe4000000002d */
[--C-:B------:R-:W-:Y:S02]  /*1b2f0*/  SHF.R.U64 R32, R32, 0x18, R33.reuse ;  /* 0x0000001820207819 */ /* 0x100fe40000001221 */
[--C-:B------:R-:W-:Y:S02]  /*1b300*/  SHF.R.U32.HI R40, RZ, 0x8, R33.reuse ;  /* 0x00000008ff287819 */ /* 0x100fe40000011621 */
[----:B------:R-:W-:-:S02]  /*1b310*/  SHF.R.U32.HI R39, RZ, 0x10, R33 ;  /* 0x00000010ff277819 */ /* 0x000fc40000011621 */
[----:B------:R-:W-:Y:S02]  /*1b320*/  PRMT R41, R33, 0x7610, R41 ;  /* 0x0000761021297816 */ /* 0x000fe40000000029 */
[----:B------:R-:W-:Y:S02]  /*1b330*/  SHF.R.U32.HI R33, RZ, 0x18, R33 ;  /* 0x00000018ff217819 */ /* 0x000fe40000011621 */
[----:B------:R-:W-:Y:S02]  /*1b340*/  PRMT R42, R32, 0x7610, R42 ;  /* 0x00007610202a7816 */ /* 0x000fe4000000002a */
[----:B------:R-:W-:Y:S02]  /*1b350*/  PRMT R38, R33, 0x7610, R38 ;  /* 0x0000761021267816 */ /* 0x000fe40000000026 */
[C-C-:B------:R-:W-:Y:S02]  /*1b360*/  SHF.R.U64 R60, R105.reuse, 0x8, R64.reuse ;  /* 0x00000008693c7819 */ /* 0x140fe40000001240 */
[----:B------:R-:W-:-:S02]  /*1b370*/  SHF.R.U64 R59, R105, 0x10, R64 ;  /* 0x00000010693b7819 */ /* 0x000fc40000001240 */
[--C-:B------:R-:W-:Y:S02]  /*1b380*/  SHF.R.U64 R58, R105, 0x18, R64.reuse ;  /* 0x00000018693a7819 */ /* 0x100fe40000001240 */
[--C-:B------:R-:W-:Y:S02]  /*1b390*/  SHF.R.U32.HI R56, RZ, 0x8, R64.reuse ;  /* 0x00000008ff387819 */ /* 0x100fe40000011640 */
[--C-:B------:R-:W-:Y:S02]  /*1b3a0*/  SHF.R.U32.HI R55, RZ, 0x10, R64.reuse ;  /* 0x00000010ff377819 */ /* 0x100fe40000011640 */
[----:B------:R-:W-:Y:S02]  /*1b3b0*/  PRMT R57, R64, 0x7610, R57 ;  /* 0x0000761040397816 */ /* 0x000fe40000000039 */
[----:B------:R-:W-:Y:S02]  /*1b3c0*/  SHF.R.U32.HI R54, RZ, 0x18, R64 ;  /* 0x00000018ff367819 */ /* 0x000fe40000011640 */
[----:B------:R-:W-:-:S02]  /*1b3d0*/  SHF.R.U64 R52, R106, 0x8, R63 ;  /* 0x000000086a347819 */ /* 0x000fc4000000123f */
[C-C-:B------:R-:W-:Y:S02]  /*1b3e0*/  SHF.R.U64 R51, R106.reuse, 0x10, R63.reuse ;  /* 0x000000106a337819 */ /* 0x140fe4000000123f */
[--C-:B------:R-:W-:Y:S02]  /*1b3f0*/  SHF.R.U64 R50, R106, 0x18, R63.reuse ;  /* 0x000000186a327819 */ /* 0x100fe4000000123f */
[--C-:B------:R-:W-:Y:S02]  /*1b400*/  SHF.R.U32.HI R48, RZ, 0x8, R63.reuse ;  /* 0x00000008ff307819 */ /* 0x100fe4000001163f */
[----:B------:R-:W-:Y:S02]  /*1b410*/  SHF.R.U32.HI R47, RZ, 0x10, R63 ;  /* 0x00000010ff2f7819 */ /* 0x000fe4000001163f */
[----:B------:R-:W-:Y:S02]  /*1b420*/  PRMT R49, R63, 0x7610, R49 ;  /* 0x000076103f317816 */ /* 0x000fe40000000031 */
[----:B------:R-:W-:-:S02]  /*1b430*/  SHF.R.U32.HI R46, RZ, 0x18, R63 ;  /* 0x00000018ff2e7819 */ /* 0x000fc4000001163f */
[C-C-:B------:R-:W-:Y:S02]  /*1b440*/  SHF.R.U64 R36, R77.reuse, 0x8, R62.reuse ;  /* 0x000000084d247819 */ /* 0x140fe4000000123e */
[C-C-:B------:R-:W-:Y:S02]  /*1b450*/  SHF.R.U64 R35, R77.reuse, 0x10, R62.reuse ;  /* 0x000000104d237819 */ /* 0x140fe4000000123e */
[C---:B------:R-:W-:Y:S02]  /*1b460*/  PRMT R37, R77.reuse, 0x7610, R37 ;  /* 0x000076104d257816 */ /* 0x040fe40000000025 */
[--C-:B------:R-:W-:Y:S02]  /*1b470*/  SHF.R.U64 R34, R77, 0x18, R62.reuse ;  /* 0x000000184d227819 */ /* 0x100fe4000000123e */
[--C-:B------:R-:W-:Y:S02]  /*1b480*/  SHF.R.U32.HI R32, RZ, 0x8, R62.reuse ;  /* 0x00000008ff207819 */ /* 0x100fe4000001163e */
[----:B------:R-:W-:-:S02]  /*1b490*/  SHF.R.U32.HI R31, RZ, 0x10, R62 ;  /* 0x00000010ff1f7819 */ /* 0x000fc4000001163e */
[----:B------:R-:W-:Y:S02]  /*1b4a0*/  PRMT R33, R62, 0x7610, R33 ;  /* 0x000076103e217816 */ /* 0x000fe40000000021 */
[--C-:B------:R-:W-:Y:S02]  /*1b4b0*/  SHF.R.U32.HI R30, RZ, 0x18, R62.reuse ;  /* 0x00000018ff1e7819 */ /* 0x100fe4000001163e */
[----:B------:R-:W-:Y:S02]  /*1b4c0*/  PRMT R61, R105, 0x7610, R61 ;  /* 0x00007610693d7816 */ /* 0x000fe4000000003d */
[----:B------:R-:W-:Y:S02]  /*1b4d0*/  PRMT R53, R106, 0x7610, R53 ;  /* 0x000076106a357816 */ /* 0x000fe40000000035 */
[----:B------:R-:W-:Y:S02]  /*1b4e0*/  PLOP3.LUT P0, PT, PT, PT, PT, 0x80, 0x8 ;  /* 0x000000000008781c */ /* 0x000fe40003f0f070 */
        /* <DEDUP_REMOVED lines=32> */
[----:B------:R-:W-:-:S07]  /*1b6f0*/  PRMT R97, RZ, 0x7610, R97 ;  /* 0x00007610ff617816 */ /* 0x000fce0000000061 */
.L_x_1:
[----:B------:R-:W-:Y:S05]  /*1b700*/  BSYNC.RECONVERGENT B0 ;  /* 0x0000000000007941 */ /* 0x000fea0003800200 */
.L_x_0:
[----:B------:R-:W-:Y:S05]  /*1b710*/  WARPSYNC.ALL ;  /* 0x0000000000007948 */ /* 0x000fea0003800000 */
[----:B------:R2:W-:Y:S04]  /*1b720*/  STG.E.U8 desc[UR4][R100.64+0xe], R15 ;  /* 0x00000e0f64007986 */ /* 0x0005e8000c101104 */
[----:B------:R3:W-:Y:S04]  /*1b730*/  STG.E.U8 desc[UR4][R100.64+0x10], R13 ;  /* 0x0000100d64007986 */ /* 0x0007e8000c101104 */
[----:B------:R4:W-:Y:S04]  /*1b740*/  STG.E.U8 desc[UR4][R100.64+0x12], R11 ;  /* 0x0000120b64007986 */ /* 0x0009e8000c101104 */
[----:B------:R5:W-:Y:S01]  /*1b750*/  STG.E.U8 desc[UR4][R100.64+0x14], R9 ;  /* 0x0000140964007986 */ /* 0x000be2000c101104 */
[----:B--2---:R-:W-:-:S03]  /*1b760*/  SHF.R.U64 R15, R99, 0x8, R98 ;  /* 0x00000008630f7819 */ /* 0x004fc60000001262 */
[----:B------:R2:W-:Y:S01]  /*1b770*/  STG.E.U8 desc[UR4][R100.64+0x16], R7 ;  /* 0x0000160764007986 */ /* 0x0005e2000c101104 */
[----:B---3--:R-:W-:-:S03]  /*1b780*/  SHF.R.U64 R13, R99, 0x10, R98 ;  /* 0x00000010630d7819 */ /* 0x008fc60000001262 */
[----:B------:R3:W-:Y:S01]  /*1b790*/  STG.E.U8 desc[UR4][R100.64+0x18], R5 ;  /* 0x0000180564007986 */ /* 0x0007e2000c101104 */
[----:B----4-:R-:W-:-:S03]  /*1b7a0*/  SHF.R.U64 R11, R99, 0x18, R98 ;  /* 0x00000018630b7819 */ /* 0x010fc60000001262 */
[----:B------:R4:W-:Y:S01]  /*1b7b0*/  STG.E.U8 desc[UR4][R100.64+0x1a], R3 ;  /* 0x00001a0364007986 */ /* 0x0009e2000c101104 */
[--C-:B-----5:R-:W-:Y:S02]  /*1b7c0*/  SHF.R.U32.HI R9, RZ, 0x8, R98.reuse ;  /* 0x00000008ff097819 */ /* 0x120fe40000011662 */
[--C-:B--2---:R-:W-:Y:S01]  /*1b7d0*/  SHF.R.U32.HI R7, RZ, 0x10, R98.reuse ;  /* 0x00000010ff077819 */ /* 0x104fe20000011662 */
[----:B------:R-:W-:Y:S01]  /*1b7e0*/  STG.E.U8 desc[UR4][R100.64], R29 ;  /* 0x0000001d64007986 */ /* 0x000fe2000c101104 */
[----:B---3--:R-:W-:-:S03]  /*1b7f0*/  SHF.R.U32.HI R5, RZ, 0x18, R98 ;  /* 0x00000018ff057819 */ /* 0x008fc60000011662 */
[----:B------:R-:W-:Y:S01]  /*1b800*/  STG.E.U8 desc[UR4][R100.64+0x1], R28 ;  /* 0x0000011c64007986 */ /* 0x000fe2000c101104 */
[----:B----4-:R-:W-:-:S03]  /*1b810*/  SEL R3, RZ, 0x1, !P0 ;  /* 0x00000001ff037807 */ /* 0x010fc60004000000 */
[----:B------:R-:W-:Y:S04]  /*1b820*/  STG.E.U8 desc[UR4][R100.64+0x2], R27 ;  /* 0x0000021b64007986 */ /* 0x000fe8000c101104 */
        /* <DEDUP_REMOVED lines=95> */
[----:B------:R-:W-:Y:S01]  /*1be20*/  STG.E.U8 desc[UR4][R100.64+0x20], R3 ;  /* 0x0000200364007986 */ /* 0x000fe2000c101104 */
[----:B------:R-:W-:Y:S05]  /*1be30*/  EXIT ;  /* 0x000000000000794d */ /* 0x000fea0003800000 */
.L_x_99:
[----:B------:R-:W-:-:S00]  /*1be40*/  BRA `(.L_x_99) ;  /* 0xfffffffc00fc7947 */ /* 0x000fc0000383ffff */
[----:B------:R-:W-:-:S00]  /*1be50*/  NOP ;  /* 0x0000000000007918 */ /* 0x000fc00000000000 */
        /* <DEDUP_REMOVED lines=10> */
.L_x_120:


//--------------------- .text._Z25ecdsa_verify_batch_kernelPhS_S_Pbi --------------------------
	.section	.text._Z25ecdsa_verify_batch_kernelPhS_S_Pbi,"ax",@progbits
	.align	128
        .global         _Z25ecdsa_verify_batch_kernelPhS_S_Pbi
        .type           _Z25ecdsa_verify_batch_kernelPhS_S_Pbi,@function
        .size           _Z25ecdsa_verify_batch_kernelPhS_S_Pbi,(.L_x_121 - _Z25ecdsa_verify_batch_kernelPhS_S_Pbi)
        .other          _Z25ecdsa_verify_batch_kernelPhS_S_Pbi,@"STO_CUDA_ENTRY STV_DEFAULT"
_Z25ecdsa_verify_batch_kernelPhS_S_Pbi:
.text._Z25ecdsa_verify_batch_kernelPhS_S_Pbi:
[----:B------:R-:W-:Y:S01]  /*0000*/  LDC R1, c[0x0][0x37c] ;  /* 0x0000df00ff017b82 */ /* 0x000fe20000000800 */
[----:B------:R-:W0:Y:S07]  /*0010*/  S2R R3, SR_TID.X ;  /* 0x0000000000037919 */ /* 0x000e2e0000002100 */
[----:B------:R-:W0:Y:S01]  /*0020*/  S2UR UR4, SR_CTAID.X ;  /* 0x00000000000479c3 */ /* 0x000e220000002500 */
[----:B------:R-:W1:Y:S07]  /*0030*/  LDCU UR5, c[0x0][0x3a0] ;  /* 0x00007400ff0577ac */ /* 0x000e6e0008000800 */
[----:B------:R-:W0:Y:S02]  /*0040*/  LDC R0, c[0x0][0x360] ;  /* 0x0000d800ff007b82 */ /* 0x000e240000000800 */
[----:B0-----:R-:W-:-:S05]  /*0050*/  IMAD R0, R0, UR4, R3 ;  /* 0x0000000400007c24 */ /* 0x001fca000f8e0203 */
[----:B-1----:R-:W-:-:S13]  /*0060*/  ISETP.GE.AND P0, PT, R0, UR5, PT ;  /* 0x0000000500007c0c */ /* 0x002fda000bf06270 */
[----:B------:R-:W-:Y:S05]  /*0070*/  @P0 EXIT ;  /* 0x000000000000094d */ /* 0x000fea0003800000 */
[----:B------:R-:W0:Y:S01]  /*0080*/  LDCU.128 UR8, c[0x0][0x380] ;  /* 0x00007000ff0877ac */ /* 0x000e220008000c00 */
[----:B------:R-:W-:Y:S01]  /*0090*/  IMAD.SHL.U32 R2, R0, 0x20, RZ ;  /* 0x0000002000027824 */ /* 0x000fe200078e00ff */
[----:B------:R-:W1:Y:S01]  /*00a0*/  LDCU.64 UR4, c[0x0][0x358] ;  /* 0x00006b00ff0477ac */ /* 0x000e620008000a00 */
[----:B------:R-:W2:Y:S03]  /*00b0*/  LDCU.128 UR12, c[0x0][0x390] ;  /* 0x00007200ff0c77ac */ /* 0x000ea60008000c00 */
[----:B0-----:R-:W-:-:S04]  /*00c0*/  IADD3 R6, P0, PT, R2, UR10, RZ ;  /* 0x0000000a02067c10 */ /* 0x001fc8000ff1e0ff */
[----:B------:R-:W-:-:S05]  /*00d0*/  LEA.HI.X.SX32 R7, R2, UR11, 0x1, P0 ;  /* 0x0000000b02077c11 */ /* 0x000fca00080f0eff */
[----:B-1----:R-:W3:Y:S04]  /*00e0*/  LDG.E.U8 R2, desc[UR4][R6.64+0x1d] ;  /* 0x00001d0406027981 */ /* 0x002ee8000c1e1100 */
        /* <DEDUP_REMOVED lines=9> */
[----:B------:R-:W5:Y:S01]  /*0180*/  LDG.E.U8 R11, desc[UR4][R6.64+0x16] ;  /* 0x00001604060b7981 */ /* 0x000f62000c1e1100 */
[----:B------:R-:W-:-:S02]  /*0190*/  IMAD.SHL.U32 R5, R0, 0x40, RZ ;  /* 0x0000004000057824 */ /* 0x000fc400078e00ff */
[----:B------:R-:W-:Y:S01]  /*01a0*/  IMAD R3, R0, 0x41, RZ ;  /* 0x0000004100037824 */ /* 0x000fe200078e02ff */
[----:B------:R-:W5:Y:S04]  /*01b0*/  LDG.E.U8 R19, desc[UR4][R6.64+0x13] ;  /* 0x0000130406137981 */ /* 0x000f68000c1e1100 */
[----:B------:R-:W5:Y:S04]  /*01c0*/  LDG.E.U8 R20, desc[UR4][R6.64+0x14] ;  /* 0x0000140406147981 */ /* 0x000f68000c1e1100 */
[----:B------:R-:W5:Y:S01]  /*01d0*/  LDG.E.U8 R18, desc[UR4][R6.64+0x12] ;  /* 0x0000120406127981 */ /* 0x000f62000c1e1100 */
[----:B---3--:R-:W-:-:S02]  /*01e0*/  LOP3.LUT R17, R2, R4, R17, 0xfe, !PT ;  /* 0x0000000402117212 */ /* 0x008fc400078efe11 */
[----:B--2---:R-:W-:Y:S02]  /*01f0*/  IADD3 R4, P1, PT, R5, UR12, RZ ;  /* 0x0000000c05047c10 */ /* 0x004fe4000ff3e0ff */
[----:B------:R-:W-:Y:S02]  /*0200*/  IADD3 R2, P0, PT, R3, UR8, RZ ;  /* 0x0000000803027c10 */ /* 0x000fe4000ff1e0ff */
[----:B------:R-:W-:Y:S02]  /*0210*/  LEA.HI.X.SX32 R5, R5, UR13, 0x1, P1 ;  /* 0x0000000d05057c11 */ /* 0x000fe400088f0eff */
[----:B------:R-:W-:Y:S02]  /*0220*/  LEA.HI.X.SX32 R3, R3, UR9, 0x1, P0 ;  /* 0x0000000903037c11 */ /* 0x000fe400080f0eff */
[----:B----4-:R-:W-:Y:S01]  /*0230*/  LOP3.LUT R14, R14, R17, R15, 0xfe, !PT ;  /* 0x000000110e0e7212 */ /* 0x010fe200078efe0f */
[----:B------:R-:W2:Y:S04]  /*0240*/  LDG.E.U8 R21, desc[UR4][R4.64+0x1d] ;  /* 0x00001d0404157981 */ /* 0x000ea8000c1e1100 */
[----:B------:R-:W2:Y:S01]  /*0250*/  LDG.E.U8 R22, desc[UR4][R4.64+0x1e] ;  /* 0x00001e0404167981 */ /* 0x000ea2000c1e1100 */
[----:B-----5:R-:W-:-:S03]  /*0260*/  LOP3.LUT R12, R12, R14, R13, 0xfe, !PT ;  /* 0x0000000e0c0c7212 */ /* 0x020fc600078efe0d */
[----:B------:R-:W2:Y:S04]  /*0270*/  LDG.E.U8 R23, desc[UR4][R4.64+0x1f] ;  /* 0x00001f0404177981 */ /* 0x000ea8000c1e1100 */
[----:B------:R-:W3:Y:S04]  /*0280*/  LDG.E.U8 R24, desc[UR4][R2.64+0x1d] ;  /* 0x00001d0402187981 */ /* 0x000ee8000c1e1100 */
[----:B------:R-:W3:Y:S04]  /*0290*/  LDG.E.U8 R25, desc[UR4][R2.64+0x1e] ;  /* 0x00001e0402197981 */ /* 0x000ee8000c1e1100 */
[----:B------:R-:W3:Y:S04]  /*02a0*/  LDG.E.U8 R26, desc[UR4][R2.64+0x1f] ;  /* 0x00001f04021a7981 */ /* 0x000ee8000c1e1100 */
[----:B------:R-:W4:Y:S04]  /*02b0*/  LDG.E.U8 R13, desc[UR4][R4.64+0x1b] ;  /* 0x00001b04040d7981 */ /* 0x000f28000c1e1100 */
[----:B------:R-:W4:Y:S04]  /*02c0*/  LDG.E.U8 R14, desc[UR4][R4.64+0x1c] ;  /* 0x00001c04040e7981 */ /* 0x000f28000c1e1100 */
[----:B------:R-:W5:Y:S04]  /*02d0*/  LDG.E.U8 R15, desc[UR4][R2.64+0x1b] ;  /* 0x00001b04020f7981 */ /* 0x000f68000c1e1100 */
[----:B------:R-:W5:Y:S01]  /*02e0*/  LDG.E.U8 R16, desc[UR4][R2.64+0x1c] ;  /* 0x00001c0402107981 */ /* 0x000f62000c1e1100 */
[----:B------:R-:W-:-:S03]  /*02f0*/  LOP3.LUT R8, R8, R12, R9, 0xfe, !PT ;  /* 0x0000000c08087212 */ /* 0x000fc600078efe09 */
[----:B------:R-:W5:Y:S01]  /*0300*/  LDG.E.U8 R17, desc[UR4][R6.64+0x11] ;  /* 0x0000110406117981 */ /* 0x000f62000c1e1100 */
[----:B------:R-:W-:-:S03]  /*0310*/  LOP3.LUT R8, R10, R8, R11, 0xfe, !PT ;  /* 0x000000080a087212 */ /* 0x000fc600078efe0b */
[----:B------:R-:W5:Y:S04]  /*0320*/  LDG.E.U8 R11, desc[UR4][R4.64+0x19] ;  /* 0x00001904040b7981 */ /* 0x000f68000c1e1100 */
[----:B------:R-:W5:Y:S04]  /*0330*/  LDG.E.U8 R10, desc[UR4][R4.64+0x1a] ;  /* 0x00001a04040a7981 */ /* 0x000f68000c1e1100 */
[----:B------:R-:W5:Y:S04]  /*0340*/  LDG.E.U8 R12, desc[UR4][R2.64+0x19] ;  /* 0x00001904020c7981 */ /* 0x000f68000c1e1100 */
[----:B------:R-:W5:Y:S01]  /*0350*/  LDG.E.U8 R9, desc[UR4][R2.64+0x1a] ;  /* 0x00001a0402097981 */ /* 0x000f62000c1e1100 */
[----:B------:R-:W-:-:S03]  /*0360*/  LOP3.LUT R8, R19, R8, R20, 0xfe, !PT ;  /* 0x0000000813087212 */ /* 0x000fc600078efe14 */
[----:B------:R-:W5:Y:S04]  /*0370*/  LDG.E.U8 R19, desc[UR4][R6.64+0xd] ;  /* 0x00000d0406137981 */ /* 0x000f68000c1e1100 */
[----:B------:R-:W5:Y:S04]  /*0380*/  LDG.E.U8 R20, desc[UR4][R6.64+0xe] ;  /* 0x00000e0406147981 */ /* 0x000f68000c1e1100 */
[----:B------:R-:W5:Y:S01]  /*0390*/  LDG.E.U8 R27, desc[UR4][R4.64+0x6] ;  /* 0x00000604041b7981 */ /* 0x000f62000c1e1100 */
[----:B--2---:R-:W-:-:S03]  /*03a0*/  LOP3.LUT R21, R21, R23, R22, 0xfe, !PT ;  /* 0x0000001715157212 */ /* 0x004fc600078efe16 */
[----:B------:R-:W2:Y:S04]  /*03b0*/  LDG.E.U8 R22, desc[UR4][R4.64+0x18] ;  /* 0x0000180404167981 */ /* 0x000ea8000c1e1100 */
[----:B------:R-:W2:Y:S01]  /*03c0*/  LDG.E.U8 R23, desc[UR4][R2.64+0x17] ;  /* 0x0000170402177981 */ /* 0x000ea2000c1e1100 */
[----:B---3--:R-:W-:Y:S02]  /*03d0*/  LOP3.LUT R24, R24, R26, R25, 0xfe, !PT ;  /* 0x0000001a18187212 */ /* 0x008fe400078efe19 */
[----:B----4-:R-:W-:Y:S02]  /*03e0*/  LOP3.LUT R25, R13, R21, R14, 0xfe, !PT ;  /* 0x000000150d197212 */ /* 0x010fe400078efe0e */
[----:B------:R-:W2:Y:S04]  /*03f0*/  LDG.E.U8 R21, desc[UR4][R4.64+0x17] ;  /* 0x0000170404157981 */ /* 0x000ea8000c1e1100 */
[----:B------:R-:W3:Y:S01]  /*0400*/  LDG.E.U8 R14, desc[UR4][R4.64+0x16] ;  /* 0x00001604040e7981 */ /* 0x000ee2000c1e1100 */
[----:B-----5:R-:W-:-:S03]  /*0410*/  LOP3.LUT R26, R15, R24, R16, 0xfe, !PT ;  /* 0x000000180f1a7212 */ /* 0x020fc600078efe10 */
[----:B------:R-:W4:Y:S01]  /*0420*/  LDG.E.U8 R24, desc[UR4][R2.64+0x18] ;  /* 0x0000180402187981 */ /* 0x000f22000c1e1100 */
[----:B------:R-:W-:-:S03]  /*0430*/  LOP3.LUT R8, R17, R8, R18, 0xfe, !PT ;  /* 0x0000000811087212 */ /* 0x000fc600078efe12 */
[----:B------:R-:W3:Y:S04]  /*0440*/  LDG.E.U8 R15, desc[UR4][R4.64+0x15] ;  /* 0x00001504040f7981 */ /* 0x000ee8000c1e1100 */
[----:B------:R-:W5:Y:S04]  /*0450*/  LDG.E.U8 R16, desc[UR4][R2.64+0x15] ;  /* 0x0000150402107981 */ /* 0x000f68000c1e1100 */
[----:B------:R-:W5:Y:S04]  /*0460*/  LDG.E.U8 R13, desc[UR4][R2.64+0x16] ;  /* 0x00001604020d7981 */ /* 0x000f68000c1e1100 */
[----:B------:R-:W5:Y:S04]  /*0470*/  LDG.E.U8 R17, desc[UR4][R6.64+0xf] ;  /* 0x00000f0406117981 */ /* 0x000f68000c1e1100 */
[----:B------:R-:W5:Y:S01]  /*0480*/  LDG.E.U8 R18, desc[UR4][R6.64+0x10] ;  /* 0x0000100406127981 */ /* 0x000f62000c1e1100 */
[----:B------:R-:W-:-:S02]  /*0490*/  LOP3.LUT R25, R11, R25, R10, 0xfe, !PT ;  /* 0x000000190b197212 */ /* 0x000fc400078efe0a */
[----:B------:R-:W-:Y:S01]  /*04a0*/  LOP3.LUT R26, R12, R26, R9, 0xfe, !PT ;  /* 0x0000001a0c1a7212 */ /* 0x000fe200078efe09 */
[----:B------:R-:W5:Y:S04]  /*04b0*/  LDG.E.U8 R11, desc[UR4][R2.64+0x13] ;  /* 0x00001304020b7981 */ /* 0x000f68000c1e1100 */
[----:B------:R-:W5:Y:S04]  /*04c0*/  LDG.E.U8 R9, desc[UR4][R4.64+0x13] ;  /* 0x0000130404097981 */ /* 0x000f68000c1e1100 */
[----:B------:R-:W5:Y:S04]  /*04d0*/  LDG.E.U8 R12, desc[UR4][R4.64+0x14] ;  /* 0x00001404040c7981 */ /* 0x000f68000c1e1100 */
[----:B------:R-:W5:Y:S01]  /*04e0*/  LDG.E.U8 R10, desc[UR4][R2.64+0x14] ;  /* 0x00001404020a7981 */ /* 0x000f62000c1e1100 */
[----:B--2---:R-:W-:-:S03]  /*04f0*/  LOP3.LUT R21, R21, R25, R22, 0xfe, !PT ;  /* 0x0000001915157212 */ /* 0x004fc600078efe16 */
[----:B------:R-:W2:Y:S01]  /*0500*/  LDG.E.U8 R22, desc[UR4][R4.64+0x12] ;  /* 0x0000120404167981 */ /* 0x000ea2000c1e1100 */
[----:B----4-:R-:W-:-:S03]  /*0510*/  LOP3.LUT R23, R23, R26, R24, 0xfe, !PT ;  /* 0x0000001a17177212 */ /* 0x010fc600078efe18 */
[----:B------:R-:W4:Y:S01]  /*0520*/  LDG.E.U8 R24, desc[UR4][R2.64+0x12] ;  /* 0x0000120402187981 */ /* 0x000f22000c1e1100 */
[----:B---3--:R-:W-:-:S03]  /*0530*/  LOP3.LUT R25, R15, R21, R14, 0xfe, !PT ;  /* 0x000000150f197212 */ /* 0x008fc600078efe0e */
[----:B------:R-:W2:Y:S04]  /*0540*/  LDG.E.U8 R21, desc[UR4][R4.64+0x11] ;  /* 0x0000110404157981 */ /* 0x000ea8000c1e1100 */
[----:B------:R-:W3:Y:S01]  /*0550*/  LDG.E.U8 R15, desc[UR4][R2.64+0xf] ;  /* 0x00000f04020f7981 */ /* 0x000ee2000c1e1100 */
[----:B-----5:R-:W-:-:S03]  /*0560*/  LOP3.LUT R26, R16, R23, R13, 0xfe, !PT ;  /* 0x00000017101a7212 */ /* 0x020fc600078efe0d */
[----:B------:R-:W4:Y:S04]  /*0570*/  LDG.E.U8 R23, desc[UR4][R2.64+0x11] ;  /* 0x0000110402177981 */ /* 0x000f28000c1e1100 */
[----:B------:R-:W5:Y:S01]  /*0580*/  LDG.E.U8 R16, desc[UR4][R4.64+0xf] ;  /* 0x00000f0404107981 */ /* 0x000f62000c1e1100 */
[----:B------:R-:W-:-:S03]  /*0590*/  LOP3.LUT R8, R17, R8, R18, 0xfe, !PT ;  /* 0x0000000811087212 */ /* 0x000fc600078efe12 */
[----:B------:R-:W3:Y:S04]  /*05a0*/  LDG.E.U8 R17, desc[UR4][R6.64+0xb] ;  /* 0x00000b0406117981 */ /* 0x000ee8000c1e1100 */
[----:B------:R-:W3:Y:S01]  /*05b0*/  LDG.E.U8 R18, desc[UR4][R6.64+0xc] ;  /* 0x00000c0406127981 */ /* 0x000ee2000c1e1100 */
[----:B------:R-:W-:-:S03]  /*05c0*/  LOP3.LUT R8, R19, R8, R20, 0xfe, !PT ;  /* 0x0000000813087212 */ /* 0x000fc600078efe14 */
        /* <DEDUP_REMOVED lines=8> */
[----:B------:R-:W5:Y:S04]  /*0650*/  LDG.E.U8 R10, desc[UR4][R2.64+0xd] ;  /* 0x00000d04020a7981 */ /* 0x000f68000c1e1100 */
[----:B------:R-:W5:Y:S01]  /*0660*/  LDG.E.U8 R9, desc[UR4][R2.64+0xe] ;  /* 0x00000e0402097981 */ /* 0x000f62000c1e1100 */
[----:B--2---:R-:W-:-:S03]  /*0670*/  LOP3.LUT R21, R21, R25, R22, 0xfe, !PT ;  /* 0x0000001915157212 */ /* 0x004fc600078efe16 */
[----:B------:R-:W2:Y:S01]  /*0680*/  LDG.E.U8 R22, desc[UR4][R6.64+0x7] ;  /* 0x0000070406167981 */ /* 0x000ea2000c1e1100 */
[----:B----4-:R-:W-:Y:S02]  /*0690*/  LOP3.LUT R23, R23, R26, R24, 0xfe, !PT ;  /* 0x0000001a17177212 */ /* 0x010fe400078efe18 */
[----:B---3--:R-:W-:Y:S02]  /*06a0*/  LOP3.LUT R8, R17, R8, R18, 0xfe, !PT ;  /* 0x0000000811087212 */ /* 0x008fe400078efe12 */
[----:B------:R-:W3:Y:S01]  /*06b0*/  LDG.E.U8 R18, desc[UR4][R2.64+0x9] ;  /* 0x0000090402127981 */ /* 0x000ee2000c1e1100 */
[----:B-----5:R-:W-:-:S03]  /*06c0*/  LOP3.LUT R24, R16, R21, R13, 0xfe, !PT ;  /* 0x0000001510187212 */ /* 0x020fc600078efe0d */
[----:B------:R-:W4:Y:S01]  /*06d0*/  LDG.E.U8 R16, desc[UR4][R2.64+0xb] ;  /* 0x00000b0402107981 */ /* 0x000f22000c1e1100 */
[----:B------:R-:W-:-:S03]  /*06e0*/  LOP3.LUT R23, R15, R23, R14, 0xfe, !PT ;  /* 0x000000170f177212 */ /* 0x000fc600078efe0e */
[----:B------:R-:W5:Y:S04]  /*06f0*/  LDG.E.U8 R15, desc[UR4][R4.64+0xb] ;  /* 0x00000b04040f7981 */ /* 0x000f68000c1e1100 */
[----:B------:R-:W5:Y:S01]  /*0700*/  LDG.E.U8 R14, desc[UR4][R4.64+0xc] ;  /* 0x00000c04040e7981 */ /* 0x000f62000c1e1100 */
[----:B------:R-:W-:-:S03]  /*0710*/  LOP3.LUT R8, R19, R8, R20, 0xfe, !PT ;  /* 0x0000000813087212 */ /* 0x000fc600078efe14 */
[----:B------:R-:W4:Y:S04]  /*0720*/  LDG.E.U8 R21, desc[UR4][R2.64+0xc] ;  /* 0x00000c0402157981 */ /* 0x000f28000c1e1100 */
[----:B------:R-:W2:Y:S01]  /*0730*/  LDG.E.U8 R19, desc[UR4][R6.64+0x8] ;  /* 0x0000080406137981 */ /* 0x000ea2000c1e1100 */
[----:B------:R-:W-:-:S03]  /*0740*/  LOP3.LUT R26, R11, R24, R12, 0xfe, !PT ;  /* 0x000000180b1a7212 */ /* 0x000fc600078efe0c */
[----:B------:R-:W3:Y:S04]  /*0750*/  LDG.E.U8 R20, desc[UR4][R4.64+0x9] ;  /* 0x0000090404147981 */ /* 0x000ee8000c1e1100 */
[----:B------:R-:W3:Y:S01]  /*0760*/  LDG.E.U8 R13, desc[UR4][R4.64+0xa] ;  /* 0x00000a04040d7981 */ /* 0x000ee2000c1e1100 */
[----:B------:R-:W-:-:S03]  /*0770*/  LOP3.LUT R25, R10, R23, R9, 0xfe, !PT ;  /* 0x000000170a197212 */ /* 0x000fc600078efe09 */
[----:B------:R-:W3:Y:S04]  /*0780*/  LDG.E.U8 R17, desc[UR4][R2.64+0xa] ;  /* 0x00000a0402117981 */ /* 0x000ee8000c1e1100 */
[----:B------:R-:W3:Y:S04]  /*0790*/  LDG.E.U8 R23, desc[UR4][R6.64+0x5] ;  /* 0x0000050406177981 */ /* 0x000ee8000c1e1100 */
[----:B------:R-:W3:Y:S04]  /*07a0*/  LDG.E.U8 R24, desc[UR4][R6.64+0x6] ;  /* 0x0000060406187981 */ /* 0x000ee8000c1e1100 */
[----:B------:R-:W3:Y:S04]  /*07b0*/  LDG.E.U8 R9, desc[UR4][R4.64+0x7] ;  /* 0x0000070404097981 */ /* 0x000ee8000c1e1100 */
[----:B------:R-:W3:Y:S04]  /*07c0*/  LDG.E.U8 R10, desc[UR4][R4.64+0x8] ;  /* 0x00000804040a7981 */ /* 0x000ee8000c1e1100 */
[----:B------:R-:W3:Y:S04]  /*07d0*/  LDG.E.U8 R11, desc[UR4][R2.64+0x7] ;  /* 0x00000704020b7981 */ /* 0x000ee8000c1e1100 */
[----:B------:R-:W3:Y:S01]  /*07e0*/  LDG.E.U8 R12, desc[UR4][R2.64+0x8] ;  /* 0x00000804020c7981 */ /* 0x000ee2000c1e1100 */
[----:B-----5:R-:W-:-:S03]  /*07f0*/  LOP3.LUT R14, R15, R26, R14, 0xfe, !PT ;  /* 0x0000001a0f0e7212 */ /* 0x020fc600078efe0e */
[----:B------:R-:W5:Y:S01]  /*0800*/  LDG.E.U8 R26, desc[UR4][R4.64+0x5] ;  /* 0x00000504041a7981 */ /* 0x000f62000c1e1100 */
[----:B----4-:R-:W-:-:S03]  /*0810*/  LOP3.LUT R16, R16, R25, R21, 0xfe, !PT ;  /* 0x0000001910107212 */ /* 0x010fc600078efe15 */
[----:B------:R-:W4:Y:S01]  /*0820*/  LDG.E.U8 R25, desc[UR4][R2.64+0x6] ;  /* 0x0000060402197981 */ /* 0x000f22000c1e1100 */
[----:B--2---:R-:W-:-:S03]  /*0830*/  LOP3.LUT R19, R22, R8, R19, 0xfe, !PT ;  /* 0x0000000816137212 */ /* 0x004fc600078efe13 */
[----:B------:R-:W2:Y:S04]  /*0840*/  LDG.E.U8 R15, desc[UR4][R6.64+0x4] ;  /* 0x00000404060f7981 */ /* 0x000ea8000c1e1100 */
[----:B------:R-:W4:Y:S01]  /*0850*/  LDG.E.U8 R22, desc[UR4][R4.64+0x3] ;  /* 0x0000030404167981 */ /* 0x000f22000c1e1100 */
[----:B---3--:R-:W-:-:S03]  /*0860*/  LOP3.LUT R20, R20, R14, R13, 0xfe, !PT ;  /* 0x0000000e14147212 */ /* 0x008fc600078efe0d */
[----:B------:R-:W2:Y:S01]  /*0870*/  LDG.E.U8 R14, desc[UR4][R6.64+0x3] ;  /* 0x00000304060e7981 */ /* 0x000ea2000c1e1100 */
[----:B------:R-:W-:-:S03]  /*0880*/  LOP3.LUT R18, R18, R16, R17, 0xfe, !PT ;  /* 0x0000001012127212 */ /* 0x000fc600078efe11 */
[----:B------:R-:W3:Y:S04]  /*0890*/  LDG.E.U8 R21, desc[UR4][R2.64+0x3] ;  /* 0x0000030402157981 */ /* 0x000ee8000c1e1100 */
[----:B------:R-:W3:Y:S01]  /*08a0*/  LDG.E.U8 R8, desc[UR4][R6.64] ;  /* 0x0000000406087981 */ /* 0x000ee2000c1e1100 */
[----:B------:R-:W-:-:S03]  /*08b0*/  LOP3.LUT R17, R23, R19, R24, 0xfe, !PT ;  /* 0x0000001317117212 */ /* 0x000fc600078efe18 */
[----:B------:R-:W4:Y:S04]  /*08c0*/  LDG.E.U8 R24, desc[UR4][R2.64+0x5] ;  /* 0x0000050402187981 */ /* 0x000f28000c1e1100 */
[----:B------:R-:W3:Y:S01]  /*08d0*/  LDG.E.U8 R23, desc[UR4][R4.64+0x4] ;  /* 0x0000040404177981 */ /* 0x000ee2000c1e1100 */
        /* <DEDUP_REMOVED lines=10> */
[----:B------:R-:W3:Y:S04]  /*0980*/  LDG.E.U8 R18, desc[UR4][R2.64] ;  /* 0x0000000402127981 */ /* 0x000ee8000c1e1100 */
[----:B------:R0:W3:Y:S01]  /*0990*/  LDG.E.U8 R12, desc[UR4][R2.64+0x40] ;  /* 0x00004004020c7981 */ /* 0x0000e2000c1e1100 */
[----:B-----5:R-:W-:-:S02]  /*09a0*/  LOP3.LUT R9, R26, R9, R27, 0xfe, !PT ;  /* 0x000000091a097212 */ /* 0x020fc400078efe1b */
[----:B--2---:R-:W-:Y:S02]  /*09b0*/  LOP3.LUT R14, R14, R17, R15, 0xfe, !PT ;  /* 0x000000110e0e7212 */ /* 0x004fe400078efe0f */
[----:B----4-:R-:W-:Y:S02]  /*09c0*/  LOP3.LUT R24, R24, R28, R25, 0xfe, !PT ;  /* 0x0000001c18187212 */ /* 0x010fe400078efe19 */
[----:B---3--:R-:W-:Y:S02]  /*09d0*/  LOP3.LUT R9, R22, R9, R23, 0xfe, !PT ;  /* 0x0000000916097212 */ /* 0x008fe400078efe17 */
[----:B------:R-:W-:Y:S02]  /*09e0*/  LOP3.LUT R20, R21, R24, R20, 0xfe, !PT ;  /* 0x0000001815147212 */ /* 0x000fe400078efe14 */
[----:B------:R-:W-:-:S04]  /*09f0*/  LOP3.LUT R13, R13, R14, R16, 0xfe, !PT ;  /* 0x0000000e0d0d7212 */ /* 0x000fc800078efe10 */
[----:B------:R-:W-:Y:S02]  /*0a00*/  LOP3.LUT P1, RZ, R13, 0xff, R8, 0xc8, !PT ;  /* 0x000000ff0dff7812 */ /* 0x000fe4000782c808 */
[----:B------:R-:W-:Y:S02]  /*0a10*/  LOP3.LUT R10, R10, R9, R7, 0xfe, !PT ;  /* 0x000000090a0a7212 */ /* 0x000fe400078efe07 */
[----:B------:R-:W-:Y:S02]  /*0a20*/  LOP3.LUT R11, R11, R20, R6, 0xfe, !PT ;  /* 0x000000140b0b7212 */ /* 0x000fe400078efe06 */
[----:B------:R-:W-:Y:S02]  /*0a30*/  LOP3.LUT P2, RZ, R10, 0xff, R19, 0xc8, !PT ;  /* 0x000000ff0aff7812 */ /* 0x000fe4000784c813 */
[----:B------:R-:W-:-:S04]  /*0a40*/  LOP3.LUT P0, RZ, R11, 0xff, R18, 0xc8, !PT ;  /* 0x000000ff0bff7812 */ /* 0x000fc8000780c812 */
[----:B------:R-:W-:Y:S02]  /*0a50*/  PLOP3.LUT P0, PT, P2, P0, P1, 0x80, 0x0 ;  /* 0x000000000000781c */ /* 0x000fe40001701010 */
[----:B0-----:R-:W-:Y:S02]  /*0a60*/  IADD3 R2, P1, PT, R0, UR14, RZ ;  /* 0x0000000e00027c10 */ /* 0x001fe4000ff3e0ff */
[----:B------:R-:W-:Y:S02]  /*0a70*/  ISETP.LT.U32.AND P0, PT, R12, 0x2, P0 ;  /* 0x000000020c00780c */ /* 0x000fe40000701070 */
[----:B------:R-:W-:Y:S02]  /*0a80*/  LEA.HI.X.SX32 R3, R0, UR15, 0x1, P1 ;  /* 0x0000000f00037c11 */ /* 0x000fe400088f0eff */
[----:B------:R-:W-:-:S05]  /*0a90*/  SEL R5, RZ, 0x1, !P0 ;  /* 0x00000001ff057807 */ /* 0x000fca0004000000 */
[----:B------:R-:W-:Y:S01]  /*0aa0*/  STG.E.U8 desc[UR4][R2.64], R5 ;  /* 0x0000000502007986 */ /* 0x000fe2000c101104 */
[----:B------:R-:W-:Y:S05]  /*0ab0*/  EXIT ;  /* 0x000000000000794d */ /* 0x000fea0003800000 */
.L_x_100:
        /* <DEDUP_REMOVED lines=12> */
.L_x_121:


//--------------------- .text._Z22keccak256_batch_kernelPhPjS_i --------------------------
	.section	.text._Z22keccak256_batch_kernelPhPjS_i,"ax",@progbits
	.align	128
        .global         _Z22keccak256_batch_kernelPhPjS_i
        .type           _Z22keccak256_batch_kernelPhPjS_i,@function
        .size           _Z22keccak256_batch_kernelPhPjS_i,(.L_x_122 - _Z22keccak256_batch_kernelPhPjS_i)
        .other          _Z22keccak256_batch_kernelPhPjS_i,@"STO_CUDA_ENTRY STV_DEFAULT"
_Z22keccak256_batch_kernelPhPjS_i:
.text._Z22keccak256_batch_kernelPhPjS_i:
        /* <DEDUP_REMOVED lines=11> */
[----:B0-----:R-:W-:-:S05]  /*00b0*/  IMAD.WIDE R4, R8, 0x4, R4 ;  /* 0x0000000408047825 */ /* 0x001fca00078e0204 */
[----:B-1----:R0:W2:Y:S01]  /*00c0*/  LDG.E R2, desc[UR8][R4.64] ;  /* 0x0000000804027981 */ /* 0x0020a2000c1e1900 */
[----:B------:R-:W-:Y:S01]  /*00d0*/  BSSY.RECONVERGENT B0, `(.L_x_101) ;  /* 0x000024d000007945 */ /* 0x000fe20003800200 */
[----:B------:R-:W-:Y:S01]  /*00e0*/  IMAD.MOV.U32 R3, RZ, RZ, RZ ;  /* 0x000000ffff037224 */ /* 0x000fe200078e00ff */
[----:B------:R-:W-:Y:S02]  /*00f0*/  CS2R R50, SRZ ;  /* 0x0000000000327805 */ /* 0x000fe4000001ff00 */
[----:B------:R-:W-:Y:S01]  /*0100*/  CS2R R52, SRZ ;  /* 0x0000000000347805 */ /* 0x000fe2000001ff00 */
[----:B------:R-:W-:Y:S01]  /*0110*/  IMAD.MOV.U32 R0, RZ, RZ, RZ ;  /* 0x000000ffff007224 */ /* 0x000fe200078e00ff */
[----:B------:R-:W-:Y:S02]  /*0120*/  CS2R R18, SRZ ;  /* 0x0000000000127805 */ /* 0x000fe4000001ff00 */
        /* <DEDUP_REMOVED lines=17> */
[----:B------:R-:W-:Y:S02]  /*0240*/  CS2R R48, SRZ ;  /* 0x0000000000307805 */ /* 0x000fe4000001ff00 */
[----:B------:R-:W-:Y:S01]  /*0250*/  CS2R R40, SRZ ;  /* 0x0000000000287805 */ /* 0x000fe2000001ff00 */
[----:B------:R-:W-:Y:S01]  /*0260*/  IMAD.MOV.U32 R45, RZ, RZ, RZ ;  /* 0x000000ffff2d7224 */ /* 0x000fe200078e00ff */
[----:B0-----:R-:W-:Y:S02]  /*0270*/  CS2R R4, SRZ ;  /* 0x0000000000047805 */ /* 0x001fe4000001ff00 */
[----:B------:R-:W-:Y:S01]  /*0280*/  CS2R R38, SRZ ;  /* 0x0000000000267805 */ /* 0x000fe2000001ff00 */
[----:B------:R-:W-:Y:S01]  /*0290*/  IMAD.MOV.U32 R67, RZ, RZ, RZ ;  /* 0x000000ffff437224 */ /* 0x000fe200078e00ff */
[----:B--2---:R-:W-:-:S13]  /*02a0*/  ISETP.GE.U32.AND P0, PT, R2, 0x88, PT ;  /* 0x000000880200780c */ /* 0x004fda0003f06070 */
[----:B------:R-:W-:Y:S05]  /*02b0*/  @!P0 BRA `(.L_x_102) ;  /* 0x0000002000b88947 */ /* 0x000fea0003800000 */
[----:B------:R-:W-:Y:S02]  /*02c0*/  IMAD.MOV.U32 R3, RZ, RZ, RZ ;  /* 0x000000ffff037224 */ /* 0x000fe400078e00ff */
[----:B------:R-:W-:Y:S02]  /*02d0*/  IMAD.MOV.U32 R50, RZ, RZ, RZ ;  /* 0x000000ffff327224 */ /* 0x000fe400078e00ff */
[----:B------:R-:W-:-:S07]  /*02e0*/  IMAD.MOV.U32 R52, RZ, RZ, RZ ;  /* 0x000000ffff347224 */ /* 0x000fce00078e00ff */
.L_x_104:
[----:B------:R-:W0:Y:S01]  /*02f0*/  LDCU.64 UR6, c[0x0][0x380] ;  /* 0x00007000ff0677ac */ /* 0x000e220008000a00 */
[----:B------:R-:W-:-:S05]  /*0300*/  IMAD.SHL.U32 R44, R8, 0x100, RZ ;  /* 0x00000100082c7824 */ /* 0x000fca00078e00ff */
[----:B0-----:R-:W-:-:S04]  /*0310*/  IADD3 R46, P0, PT, R44, UR6, RZ ;  /* 0x000000062c2e7c10 */ /* 0x001fc8000ff1e0ff */
[----:B------:R-:W-:Y:S02]  /*0320*/  LEA.HI.X.SX32 R44, R44, UR7, 0x1, P0 ;  /* 0x000000072c2c7c11 */ /* 0x000fe400080f0eff */
[----:B------:R-:W-:-:S05]  /*0330*/  IADD3 R16, P0, PT, R3, R46, RZ ;  /* 0x0000002e03107210 */ /* 0x000fca0007f1e0ff */
[----:B------:R-:W-:-:S05]  /*0340*/  IMAD.X R17, RZ, RZ, R44, P0 ;  /* 0x000000ffff117224 */ /* 0x000fca00000e062c */
[----:B------:R-:W2:Y:S04]  /*0350*/  LDG.E.U8 R14, desc[UR8][R16.64+0x1] ;  /* 0x00000108100e7981 */ /* 0x000ea8000c1e1100 */
[----:B------:R-:W3:Y:S04]  /*0360*/  LDG.E.U8 R12, desc[UR8][R16.64+0x2] ;  /* 0x00000208100c7981 */ /* 0x000ee8000c1e1100 */
[----:B------:R-:W4:Y:S04]  /*0370*/  LDG.E.U8 R10, desc[UR8][R16.64+0x3] ;  /* 0x00000308100a7981 */ /* 0x000f28000c1e1100 */
[----:B------:R-:W5:Y:S04]  /*0380*/  LDG.E.U8 R9, desc[UR8][R16.64] ;  /* 0x0000000810097981 */ /* 0x000f68000c1e1100 */
[----:B------:R-:W5:Y:S04]  /*0390*/  LDG.E.U8 R68, desc[UR8][R16.64+0x29] ;  /* 0x0000290810447981 */ /* 0x000f68000c1e1100 */
[----:B------:R-:W5:Y:S01]  /*03a0*/  LDG.E.U8 R71, desc[UR8][R16.64+0x28] ;  /* 0x0000280810477981 */ /* 0x000f62000c1e1100 */
[----:B--2---:R-:W-:-:S04]  /*03b0*/  IMAD.WIDE.U32 R14, R14, 0x100, RZ ;  /* 0x000001000e0e7825 */ /* 0x004fc800078e00ff */
[----:B---3--:R-:W-:-:S04]  /*03c0*/  IMAD.WIDE.U32 R12, R12, 0x10000, RZ ;  /* 0x000100000c0c7825 */ /* 0x008fc800078e00ff */
[----:B----4-:R-:W-:Y:S01]  /*03d0*/  IMAD.WIDE.U32 R10, R10, 0x1000000, RZ ;  /* 0x010000000a0a7825 */ /* 0x010fe200078e00ff */
[----:B-----5:R-:W-:Y:S02]  /*03e0*/  LOP3.LUT R47, R12, R14, R9, 0xfe, !PT ;  /* 0x0000000e0c2f7212 */ /* 0x020fe400078efe09 */
[----:B------:R-:W2:Y:S02]  /*03f0*/  LDG.E.U8 R14, desc[UR8][R16.64+0x9] ;  /* 0x00000908100e7981 */ /* 0x000ea4000c1e1100 */
[----:B------:R-:W-:Y:S02]  /*0400*/  LOP3.LUT R66, R11, R13, R15, 0xfe, !PT ;  /* 0x0000000d0b427212 */ /* 0x000fe400078efe0f */
[----:B------:R-:W3:Y:S04]  /*0410*/  LDG.E.U8 R12, desc[UR8][R16.64+0xa] ;  /* 0x00000a08100c7981 */ /* 0x000ee8000c1e1100 */
[----:B------:R-:W4:Y:S04]  /*0420*/  LDG.E.U8 R11, desc[UR8][R16.64+0xb] ;  /* 0x00000b08100b7981 */ /* 0x000f28000c1e1100 */
[----:B------:R-:W5:Y:S01]  /*0430*/  LDG.E.U8 R9, desc[UR8][R16.64+0x8] ;  /* 0x0000080810097981 */ /* 0x000f62000c1e1100 */
[----:B------:R-:W-:-:S03]  /*0440*/  LOP3.LUT R64, R64, R10, R47, 0x1e, !PT ;  /* 0x0000000a40407212 */ /* 0x000fc600078e1e2f */
        /* <DEDUP_REMOVED lines=8> */
[----:B------:R-:W4:Y:S01]  /*04d0*/  LDG.E.U8 R10, desc[UR8][R16.64+0x13] ;  /* 0x00001308100a7981 */ /* 0x000f22000c1e1100 */
[----:B------:R-:W-:Y:S01]  /*04e0*/  LOP3.LUT R9, R11, R13, R15, 0xfe, !PT ;  /* 0x0000000d0b097212 */ /* 0x000fe200078efe0f */
[----:B--2---:R-:W-:-:S04]  /*04f0*/  IMAD.WIDE.U32 R14, R14, 0x100, RZ ;  /* 0x000001000e0e7825 */ /* 0x004fc800078e00ff */
[----:B---3--:R-:W-:-:S04]  /*0500*/  IMAD.WIDE.U32 R12, R12, 0x10000, RZ ;  /* 0x000100000c0c7825 */ /* 0x008fc800078e00ff */
[----:B----4-:R-:W-:Y:S01]  /*0510*/  IMAD.WIDE.U32 R10, R10, 0x1000000, RZ ;  /* 0x010000000a0a7825 */ /* 0x010fe200078e00ff */
[----:B------:R-:W-:Y:S02]  /*0520*/  LOP3.LUT R69, R12, R14, R47, 0xfe, !PT ;  /* 0x0000000e0c457212 */ /* 0x000fe400078efe2f */
[----:B------:R-:W2:Y:S04]  /*0530*/  LDG.E.U8 R14, desc[UR8][R16.64+0x19] ;  /* 0x00001908100e7981 */ /* 0x000ea8000c1e1100 */
[----:B------:R-:W3:Y:S01]  /*0540*/  LDG.E.U8 R12, desc[UR8][R16.64+0x1a] ;  /* 0x00001a08100c7981 */ /* 0x000ee2000c1e1100 */
[----:B------:R-:W-:-:S03]  /*0550*/  LOP3.LUT R58, R58, R10, R69, 0x1e, !PT ;  /* 0x0000000a3a3a7212 */ /* 0x000fc600078e1e45 */
[----:B------:R-:W4:Y:S04]  /*0560*/  LDG.E.U8 R10, desc[UR8][R16.64+0x1b] ;  /* 0x00001b08100a7981 */ /* 0x000f28000c1e1100 */
[----:B------:R-:W5:Y:S01]  /*0570*/  LDG.E.U8 R69, desc[UR8][R16.64+0x18] ;  /* 0x0000180810457981 */ /* 0x000f62000c1e1100 */
[----:B------:R-:W-:Y:S01]  /*0580*/  LOP3.LUT R47, R11, R13, R15, 0xfe, !PT ;  /* 0x0000000d0b2f7212 */ /* 0x000fe200078efe0f */
[----:B--2---:R-:W-:-:S04]  /*0590*/  IMAD.WIDE.U32 R14, R14, 0x100, RZ ;  /* 0x000001000e0e7825 */ /* 0x004fc800078e00ff */
[----:B---3--:R-:W-:-:S04]  /*05a0*/  IMAD.WIDE.U32 R12, R12, 0x10000, RZ ;  /* 0x000100000c0c7825 */ /* 0x008fc800078e00ff */
[----:B----4-:R-:W-:Y:S01]  /*05b0*/  IMAD.WIDE.U32 R10, R10, 0x1000000, RZ ;  /* 0x010000000a0a7825 */ /* 0x010fe200078e00ff */
[----:B-----5:R-:W-:Y:S02]  /*05c0*/  LOP3.LUT R69, R12, R14, R69, 0xfe, !PT ;  /* 0x0000000e0c457212 */ /* 0x020fe400078efe45 */
        /* <DEDUP_REMOVED lines=9> */
[----:B-----5:R-:W-:-:S04]  /*0660*/  LOP3.LUT R69, R12, R14, R69, 0xfe, !PT ;  /* 0x0000000e0c457212 */ /* 0x020fc800078efe45 */
[----:B------:R-:W-:Y:S01]  /*0670*/  LOP3.LUT R15, R11, R13, R15, 0xfe, !PT ;  /* 0x0000000d0b0f7212 */ /* 0x000fe200078efe0f */
[----:B------:R-:W2:Y:S01]  /*0680*/  LDG.E.U8 R12, desc[UR8][R16.64+0x6] ;  /* 0x00000608100c7981 */ /* 0x000ea2000c1e1100 */
[----:B------:R-:W-:-:S03]  /*0690*/  LOP3.LUT R51, R51, R10, R69, 0x1e, !PT ;  /* 0x0000000a33337212 */ /* 0x000fc600078e1e45 */
[----:B------:R-:W3:Y:S04]  /*06a0*/  LDG.E.U8 R10, desc[UR8][R16.64+0x5] ;  /* 0x00000508100a7981 */ /* 0x000ee8000c1e1100 */
[----:B------:R-:W4:Y:S04]  /*06b0*/  LDG.E.U8 R11, desc[UR8][R16.64+0x4] ;  /* 0x00000408100b7981 */ /* 0x000f28000c1e1100 */
[----:B------:R-:W5:Y:S01]  /*06c0*/  LDG.E.U8 R13, desc[UR8][R16.64+0x7] ;  /* 0x00000708100d7981 */ /* 0x000f62000c1e1100 */
[----:B---3--:R-:W-:Y:S02]  /*06d0*/  IMAD.SHL.U32 R10, R10, 0x100, RZ ;  /* 0x000001000a0a7824 */ /* 0x008fe400078e00ff */
[----:B--2---:R-:W-:-:S03]  /*06e0*/  IMAD.U32 R12, R12, 0x10000, RZ ;  /* 0x000100000c0c7824 */ /* 0x004fc600078e00ff */
[----:B----4-:R-:W-:Y:S01]  /*06f0*/  LOP3.LUT R10, R10, R11, R66, 0xfe, !PT ;  /* 0x0000000b0a0a7212 */ /* 0x010fe200078efe42 */
[----:B-----5:R-:W-:-:S05]  /*0700*/  IMAD.SHL.U32 R13, R13, 0x1000000, RZ ;  /* 0x010000000d0d7824 */ /* 0x020fca00078e00ff */
[----:B------:R-:W-:Y:S02]  /*0710*/  LOP3.LUT R13, R13, R12, R10, 0xfe, !PT ;  /* 0x0000000c0d0d7212 */ /* 0x000fe400078efe0a */
[----:B------:R-:W2:Y:S04]  /*0720*/  LDG.E.U8 R12, desc[UR8][R16.64+0x2a] ;  /* 0x00002a08100c7981 */ /* 0x000ea8000c1e1100 */
[----:B------:R-:W3:Y:S01]  /*0730*/  LDG.E.U8 R10, desc[UR8][R16.64+0x2b] ;  /* 0x00002b08100a7981 */ /* 0x000ee2000c1e1100 */
[----:B------:R-:W-:Y:S01]  /*0740*/  LOP3.LUT R40, R40, R13, RZ, 0x3c, !PT ;  /* 0x0000000d28287212 */ /* 0x000fe200078e3cff */
[----:B------:R-:W-:-:S04]  /*0750*/  IMAD.WIDE.U32 R68, R68, 0x100, RZ ;  /* 0x0000010044447825 */ /* 0x000fc800078e00ff */
[----:B--2---:R-:W-:-:S04]  /*0760*/  IMAD.WIDE.U32 R12, R12, 0x10000, RZ ;  /* 0x000100000c0c7825 */ /* 0x004fc800078e00ff */
[----:B---3--:R-:W-:Y:S01]  /*0770*/  IMAD.WIDE.U32 R10, R10, 0x1000000, RZ ;  /* 0x010000000a0a7825 */ /* 0x008fe200078e00ff */
[----:B------:R-:W-:Y:S02]  /*0780*/  LOP3.LUT R71, R12, R68, R71, 0xfe, !PT ;  /* 0x000000440c477212 */ /* 0x000fe400078efe47 */
[----:B------:R-:W2:Y:S02]  /*0790*/  LDG.E.U8 R12, desc[UR8][R16.64+0xe] ;  /* 0x00000e08100c7981 */ /* 0x000ea4000c1e1100 */
[----:B------:R-:W-:Y:S02]  /*07a0*/  LOP3.LUT R14, R11, R13, R69, 0xfe, !PT ;  /* 0x0000000d0b0e7212 */ /* 0x000fe400078efe45 */
[----:B------:R-:W3:Y:S01]  /*07b0*/  LDG.E.U8 R11, desc[UR8][R16.64+0xd] ;  /* 0x00000d08100b7981 */ /* 0x000ee2000c1e1100 */
[----:B------:R-:W-:-:S03]  /*07c0*/  LOP3.LUT R49, R49, R10, R71, 0x1e, !PT ;  /* 0x0000000a31317212 */ /* 0x000fc600078e1e47 */
[----:B------:R-:W4:Y:S04]  /*07d0*/  LDG.E.U8 R13, desc[UR8][R16.64+0xf] ;  /* 0x00000f08100d7981 */ /* 0x000f28000c1e1100 */
[----:B------:R-:W5:Y:S04]  /*07e0*/  LDG.E.U8 R10, desc[UR8][R16.64+0xc] ;  /* 0x00000c08100a7981 */ /* 0x000f68000c1e1100 */
[----:B------:R-:W5:Y:S01]  /*07f0*/  LDG.E.U8 R68, desc[UR8][R16.64+0x31] ;  /* 0x0000310810447981 */ /* 0x000f62000c1e1100 */
[----:B--2---:R-:W-:Y:S02]  /*0800*/  IMAD.U32 R12, R12, 0x10000, RZ ;  /* 0x000100000c0c7824 */ /* 0x004fe400078e00ff */
[----:B---3--:R-:W-:-:S02]  /*0810*/  IMAD.SHL.U32 R11, R11, 0x100, RZ ;  /* 0x000001000b0b7824 */ /* 0x008fc400078e00ff */
[----:B----4-:R-:W-:-:S03]  /*0820*/  IMAD.SHL.U32 R13, R13, 0x1000000, RZ ;  /* 0x010000000d0d7824 */ /* 0x010fc600078e00ff */
[----:B-----5:R-:W-:Y:S02]  /*0830*/  LOP3.LUT R9, R11, R10, R9, 0xfe, !PT ;  /* 0x0000000a0b097212 */ /* 0x020fe400078efe09 */
[----:B------:R-:W2:Y:S02]  /*0840*/  LDG.E.U8 R10, desc[UR8][R16.64+0x33] ;  /* 0x00003308100a7981 */ /* 0x000ea4000c1e1100 */
[----:B------:R-:W-:Y:S02]  /*0850*/  LOP3.LUT R12, R13, R12, R9, 0xfe, !PT ;  /* 0x0000000c0d0c7212 */ /* 0x000fe400078efe09 */
[----:B------:R-:W3:Y:S02]  /*0860*/  LDG.E.U8 R9, desc[UR8][R16.64+0x30] ;  /* 0x0000300810097981 */ /* 0x000ee4000c1e1100 */
[----:B------:R-:W-:Y:S02]  /*0870*/  LOP3.LUT R39, R39, R12, RZ, 0x3c, !PT ;  /* 0x0000000c27277212 */ /* 0x000fe400078e3cff */
[----:B------:R-:W4:Y:S01]  /*0880*/  LDG.E.U8 R12, desc[UR8][R16.64+0x32] ;  /* 0x00003208100c7981 */ /* 0x000f22000c1e1100 */
[----:B------:R-:W-:-:S04]  /*0890*/  IMAD.WIDE.U32 R68, R68, 0x100, RZ ;  /* 0x0000010044447825 */ /* 0x000fc800078e00ff */
[----:B--2---:R-:W-:-:S04]  /*08a0*/  IMAD.WIDE.U32 R10, R10, 0x1000000, RZ ;  /* 0x010000000a0a7825 */ /* 0x004fc800078e00ff */
[----:B----4-:R-:W-:-:S03]  /*08b0*/  IMAD.WIDE.U32 R12, R12, 0x10000, RZ ;  /* 0x000100000c0c7825 */ /* 0x010fc600078e00ff */
[----:B---3--:R-:W-:Y:S02]  /*08c0*/  LOP3.LUT R71, R12, R68, R9, 0xfe, !PT ;  /* 0x000000440c477212 */ /* 0x008fe400078efe09 */
[----:B------:R-:W-:Y:S01]  /*08d0*/  LOP3.LUT R9, R11, R13, R69, 0xfe, !PT ;  /* 0x0000000d0b097212 */ /* 0x000fe200078efe45 */
[----:B------:R-:W2:Y:S04]  /*08e0*/  LDG.E.U8 R12, desc[UR8][R16.64+0x16] ;  /* 0x00001608100c7981 */ /* 0x000ea8000c1e1100 */
[----:B------:R-:W3:Y:S01]  /*08f0*/  LDG.E.U8 R11, desc[UR8][R16.64+0x15] ;  /* 0x00001508100b7981 */ /* 0x000ee2000c1e1100 */
[----:B------:R-:W-:-:S03]  /*0900*/  LOP3.LUT R48, R48, R10, R71, 0x1e, !PT ;  /* 0x0000000a30307212 */ /* 0x000fc600078e1e47 */
[----:B------:R-:W4:Y:S04]  /*0910*/  LDG.E.U8 R13, desc[UR8][R16.64+0x17] ;  /* 0x00001708100d7981 */ /* 0x000f28000c1e1100 */
[----:B------:R-:W5:Y:S04]  /*0920*/  LDG.E.U8 R10, desc[UR8][R16.64+0x14] ;  /* 0x00001408100a7981 */ /* 0x000f68000c1e1100 */
[----:B------:R-:W5:Y:S04]  /*0930*/  LDG.E.U8 R68, desc[UR8][R16.64+0x39] ;  /* 0x0000390810447981 */ /* 0x000f68000c1e1100 */
[----:B------:R-:W5:Y:S01]  /*0940*/  LDG.E.U8 R71, desc[UR8][R16.64+0x40] ;  /* 0x0000400810477981 */ /* 0x000f62000c1e1100 */
[----:B--2---:R-:W-:-:S02]  /*0950*/  IMAD.U32 R12, R12, 0x10000, RZ ;  /* 0x000100000c0c7824 */ /* 0x004fc400078e00ff */
[----:B---3--:R-:W-:Y:S02]  /*0960*/  IMAD.SHL.U32 R11, R11, 0x100, RZ ;  /* 0x000001000b0b7824 */ /* 0x008fe400078e00ff */
[----:B----4-:R-:W-:-:S03]  /*0970*/  IMAD.SHL.U32 R13, R13, 0x1000000, RZ ;  /* 0x010000000d0d7824 */ /* 0x010fc600078e00ff */
[----:B-----5:R-:W-:Y:S02]  /*0980*/  LOP3.LUT R10, R11, R10, R47, 0xfe, !PT ;  /* 0x0000000a0b0a7212 */ /* 0x020fe400078efe2f */
[----:B------:R-:W2:Y:S02]  /*0990*/  LDG.E.U8 R47, desc[UR8][R16.64+0x38] ;  /* 0x00003808102f7981 */ /* 0x000ea4000c1e1100 */
[----:B------:R-:W-:Y:S02]  /*09a0*/  LOP3.LUT R13, R13, R12, R10, 0xfe, !PT ;  /* 0x0000000c0d0d7212 */ /* 0x000fe400078efe0a */
[----:B------:R-:W3:Y:S04]  /*09b0*/  LDG.E.U8 R12, desc[UR8][R16.64+0x3a] ;  /* 0x00003a08100c7981 */ /* 0x000ee8000c1e1100 */
[----:B------:R-:W4:Y:S01]  /*09c0*/  LDG.E.U8 R10, desc[UR8][R16.64+0x3b] ;  /* 0x00003b08100a7981 */ /* 0x000f22000c1e1100 */
[----:B------:R-:W-:Y:S01]  /*09d0*/  LOP3.LUT R38, R38, R13, RZ, 0x3c, !PT ;  /* 0x0000000d26267212 */ /* 0x000fe200078e3cff */
[----:B------:R-:W-:-:S04]  /*09e0*/  IMAD.WIDE.U32 R68, R68, 0x100, RZ ;  /* 0x0000010044447825 */ /* 0x000fc800078e00ff */
[----:B---3--:R-:W-:-:S04]  /*09f0*/  IMAD.WIDE.U32 R12, R12, 0x10000, RZ ;  /* 0x000100000c0c7825 */ /* 0x008fc800078e00ff */
[----:B----4-:R-:W-:Y:S01]  /*0a00*/  IMAD.WIDE.U32 R10, R10, 0x1000000, RZ ;  /* 0x010000000a0a7825 */ /* 0x010fe200078e00ff */
[----:B--2---:R-:W-:Y:S02]  /*0a10*/  LOP3.LUT R12, R12, R68, R47, 0xfe, !PT ;  /* 0x000000440c0c7212 */ /* 0x004fe400078efe2f */
[----:B------:R-:W2:Y:S02]  /*0a20*/  LDG.E.U8 R68, desc[UR8][R16.64+0x41] ;  /* 0x0000410810447981 */ /* 0x000ea4000c1e1100 */
[----:B------:R-:W-:Y:S02]  /*0a30*/  LOP3.LUT R37, R37, R10, R12, 0x1e, !PT ;  /* 0x0000000a25257212 */ /* 0x000fe400078e1e0c */
[----:B------:R-:W3:Y:S01]  /*0a40*/  LDG.E.U8 R10, desc[UR8][R16.64+0x1d] ;  /* 0x00001d08100a7981 */ /* 0x000ee2000c1e1100 */
[----:B------:R-:W-:-:S03]  /*0a50*/  LOP3.LUT R47, R11, R13, R69, 0xfe, !PT ;  /* 0x0000000d0b2f7212 */ /* 0x000fc600078efe45 */
[----:B------:R-:W4:Y:S04]  /*0a60*/  LDG.E.U8 R12, desc[UR8][R16.64+0x1e] ;  /* 0x00001e08100c7981 */ /* 0x000f28000c1e1100 */
[----:B------:R-:W5:Y:S04]  /*0a70*/  LDG.E.U8 R13, desc[UR8][R16.64+0x1f] ;  /* 0x00001f08100d7981 */ /* 0x000f68000c1e1100 */
[----:B------:R-:W2:Y:S01]  /*0a80*/  LDG.E.U8 R11, desc[UR8][R16.64+0x1c] ;  /* 0x00001c08100b7981 */ /* 0x000ea2000c1e1100 */
[----:B---3--:R-:W-:Y:S02]  /*0a90*/  IMAD.SHL.U32 R10, R10, 0x100, RZ ;  /* 0x000001000a0a7824 */ /* 0x008fe400078e00ff */
[----:B----4-:R-:W-:-:S02]  /*0aa0*/  IMAD.U32 R12, R12, 0x10000, RZ ;  /* 0x000100000c0c7824 */ /* 0x010fc400078e00ff */
[----:B-----5:R-:W-:Y:S01]  /*0ab0*/  IMAD.SHL.U32 R13, R13, 0x1000000, RZ ;  /* 0x010000000d0d7824 */ /* 0x020fe200078e00ff */
[----:B--2---:R-:W-:-:S04]  /*0ac0*/  LOP3.LUT R10, R10, R11, R42, 0xfe, !PT ;  /* 0x0000000b0a0a7212 */ /* 0x004fc800078efe2a */
[----:B------:R-:W-:Y:S02]  /*0ad0*/  LOP3.LUT R12, R13, R12, R10, 0xfe, !PT ;  /* 0x0000000c0d0c7212 */ /* 0x000fe400078efe0a */
[----:B------:R-:W2:Y:S02]  /*0ae0*/  LDG.E.U8 R10, desc[UR8][R16.64+0x43] ;  /* 0x00004308100a7981 */ /* 0x000ea4000c1e1100 */
[----:B------:R-:W-:Y:S02]  /*0af0*/  LOP3.LUT R5, R5, R12, RZ, 0x3c, !PT ;  /* 0x0000000c05057212 */ /* 0x000fe400078e3cff */
[----:B------:R-:W3:Y:S01]  /*0b00*/  LDG.E.U8 R12, desc[UR8][R16.64+0x42] ;  /* 0x00004208100c7981 */ /* 0x000ee2000c1e1100 */
[----:B------:R-:W-:-:S04]  /*0b10*/  IMAD.WIDE.U32 R68, R68, 0x100, RZ ;  /* 0x0000010044447825 */ /* 0x000fc800078e00ff */
[----:B--2---:R-:W-:-:S04]  /*0b20*/  IMAD.WIDE.U32 R10, R10, 0x1000000, RZ ;  /* 0x010000000a0a7825 */ /* 0x004fc800078e00ff */
[----:B---3--:R-:W-:-:S05]  /*0b30*/  IMAD.WIDE.U32 R12, R12, 0x10000, RZ ;  /* 0x000100000c0c7825 */ /* 0x008fca00078e00ff */
[----:B------:R-:W-:Y:S02]  /*0b40*/  LOP3.LUT R66, R11, R13, R69, 0xfe, !PT ;  /* 0x0000000d0b427212 */ /* 0x000fe400078efe45 */
[----:B------:R-:W-:Y:S01]  /*0b50*/  LOP3.LUT R71, R12, R68, R71, 0xfe, !PT ;  /* 0x000000440c477212 */ /* 0x000fe200078efe47 */
[----:B------:R-:W2:Y:S03]  /*0b60*/  LDG.E.U8 R11, desc[UR8][R16.64+0x25] ;  /* 0x00002508100b7981 */ /* 0x000ea6000c1e1100 */
[----:B------:R-:W-:Y:S01]  /*0b70*/  LOP3.LUT R36, R36, R10, R71, 0x1e, !PT ;  /* 0x0000000a24247212 */ /* 0x000fe200078e1e47 */
[----:B------:R-:W3:Y:S04]  /*0b80*/  LDG.E.U8 R12, desc[UR8][R16.64+0x26] ;  /* 0x00002608100c7981 */ /* 0x000ee8000c1e1100 */
[----:B------:R-:W4:Y:S04]  /*0b90*/  LDG.E.U8 R13, desc[UR8][R16.64+0x27] ;  /* 0x00002708100d7981 */ /* 0x000f28000c1e1100 */
[----:B------:R-:W5:Y:S04]  /*0ba0*/  LDG.E.U8 R10, desc[UR8][R16.64+0x24] ;  /* 0x00002408100a7981 */ /* 0x000f68000c1e1100 */
[----:B------:R-:W5:Y:S01]  /*0bb0*/  LDG.E.U8 R68, desc[UR8][R16.64+0x4a] ;  /* 0x00004a0810447981 */ /* 0x000f62000c1e1100 */
[----:B--2---:R-:W-:-:S02]  /*0bc0*/  IMAD.SHL.U32 R11, R11, 0x100, RZ ;  /* 0x000001000b0b7824 */ /* 0x004fc400078e00ff */
[----:B---3--:R-:W-:Y:S02]  /*0bd0*/  IMAD.U32 R12, R12, 0x10000, RZ ;  /* 0x000100000c0c7824 */ /* 0x008fe400078e00ff */
[----:B----4-:R-:W-:Y:S01]  /*0be0*/  IMAD.SHL.U32 R13, R13, 0x1000000, RZ ;  /* 0x010000000d0d7824 */ /* 0x010fe200078e00ff */
        /* <DEDUP_REMOVED lines=26> */
[----:B--2---:R-:W-:-:S04]  /*0d90*/  IMAD.WIDE.U32 R14, R14, 0x100, RZ ;  /* 0x000001000e0e7825 */ /* 0x004fc800078e00ff */
[----:B---3--:R-:W-:-:S04]  /*0da0*/  IMAD.WIDE.U32 R10, R10, 0x1000000, RZ ;  /* 0x010000000a0a7825 */ /* 0x008fc800078e00ff */
[----:B----4-:R-:W-:-:S05]  /*0db0*/  IMAD.WIDE.U32 R12, R12, 0x10000, RZ ;  /* 0x000100000c0c7825 */ /* 0x010fca00078e00ff */
[----:B------:R-:W-:Y:S02]  /*0dc0*/  LOP3.LUT R42, R11, R13, R15, 0xfe, !PT ;  /* 0x0000000d0b2a7212 */ /* 0x000fe400078efe0f */
[----:B------:R-:W-:Y:S01]  /*0dd0*/  LOP3.LUT R69, R12, R14, R69, 0xfe, !PT ;  /* 0x0000000e0c457212 */ /* 0x000fe200078efe45 */
[----:B------:R-:W2:Y:S03]  /*0de0*/  LDG.E.U8 R11, desc[UR8][R16.64+0x35] ;  /* 0x00003508100b7981 */ /* 0x000ea6000c1e1100 */
[----:B------:R-:W-:Y:S01]  /*0df0*/  LOP3.LUT R25, R25, R10, R69, 0x1e, !PT ;  /* 0x0000000a19197212 */ /* 0x000fe200078e1e45 */
[----:B------:R-:W3:Y:S04]  /*0e00*/  LDG.E.U8 R12, desc[UR8][R16.64+0x36] ;  /* 0x00003608100c7981 */ /* 0x000ee8000c1e1100 */
[----:B------:R-:W4:Y:S04]  /*0e10*/  LDG.E.U8 R13, desc[UR8][R16.64+0x37] ;  /* 0x00003708100d7981 */ /* 0x000f28000c1e1100 */
[----:B------:R-:W5:Y:S04]  /*0e20*/  LDG.E.U8 R10, desc[UR8][R16.64+0x34] ;  /* 0x00003408100a7981 */ /* 0x000f68000c1e1100 */
        /* <DEDUP_REMOVED lines=8> */
[----:B------:R-:W3:Y:S02]  /*0eb0*/  LDG.E.U8 R9, desc[UR8][R16.64+0x58] ;  /* 0x0000580810097981 */ /* 0x000ee4000c1e1100 */
[----:B------:R-:W-:-:S02]  /*0ec0*/  LOP3.LUT R41, R41, R12, RZ, 0x3c, !PT ;  /* 0x0000000c29297212 */ /* 0x000fc400078e3cff */
[----:B------:R-:W4:Y:S01]  /*0ed0*/  LDG.E.U8 R12, desc[UR8][R16.64+0x5a] ;  /* 0x00005a08100c7981 */ /* 0x000f22000c1e1100 */
[----:B------:R-:W-:-:S04]  /*0ee0*/  IMAD.WIDE.U32 R14, R14, 0x100, RZ ;  /* 0x000001000e0e7825 */ /* 0x000fc800078e00ff */
[----:B--2---:R-:W-:-:S04]  /*0ef0*/  IMAD.WIDE.U32 R10, R10, 0x1000000, RZ ;  /* 0x010000000a0a7825 */ /* 0x004fc800078e00ff */
[----:B----4-:R-:W-:-:S03]  /*0f00*/  IMAD.WIDE.U32 R12, R12, 0x10000, RZ ;  /* 0x000100000c0c7825 */ /* 0x010fc600078e00ff */
[----:B---3--:R-:W-:Y:S02]  /*0f10*/  LOP3.LUT R12, R12, R14, R9, 0xfe, !PT ;  /* 0x0000000e0c0c7212 */ /* 0x008fe400078efe09 */
[----:B------:R-:W-:Y:S01]  /*0f20*/  LOP3.LUT R9, R11, R13, R15, 0xfe, !PT ;  /* 0x0000000d0b097212 */ /* 0x000fe200078efe0f */
[----:B------:R-:W2:Y:S01]  /*0f30*/  LDG.E.U8 R14, desc[UR8][R16.64+0x61] ;  /* 0x00006108100e7981 */ /* 0x000ea2000c1e1100 */
[----:B------:R-:W-:-:S03]  /*0f40*/  LOP3.LUT R27, R27, R10, R12, 0x1e, !PT ;  /* 0x0000000a1b1b7212 */ /* 0x000fc600078e1e0c */
[----:B------:R-:W3:Y:S04]  /*0f50*/  LDG.E.U8 R11, desc[UR8][R16.64+0x3d] ;  /* 0x00003d08100b7981 */ /* 0x000ee8000c1e1100 */
[----:B------:R-:W4:Y:S04]  /*0f60*/  LDG.E.U8 R12, desc[UR8][R16.64+0x3e] ;  /* 0x00003e08100c7981 */ /* 0x000f28000c1e1100 */
[----:B------:R-:W5:Y:S04]  /*0f70*/  LDG.E.U8 R13, desc[UR8][R16.64+0x3f] ;  /* 0x00003f08100d7981 */ /* 0x000f68000c1e1100 */
[----:B------:R-:W2:Y:S01]  /*0f80*/  LDG.E.U8 R10, desc[UR8][R16.64+0x3c] ;  /* 0x00003c08100a7981 */ /* 0x000ea2000c1e1100 */
[----:B---3--:R-:W-:-:S02]  /*0f90*/  IMAD.SHL.U32 R11, R11, 0x100, RZ ;  /* 0x000001000b0b7824 */ /* 0x008fc400078e00ff */
[----:B----4-:R-:W-:Y:S02]  /*0fa0*/  IMAD.U32 R12, R12, 0x10000, RZ ;  /* 0x000100000c0c7824 */ /* 0x010fe400078e00ff */
[----:B-----5:R-:W-:Y:S01]  /*0fb0*/  IMAD.SHL.U32 R13, R13, 0x1000000, RZ ;  /* 0x010000000d0d7824 */ /* 0x020fe200078e00ff */
[----:B--2---:R-:W-:Y:S02]  /*0fc0*/  LOP3.LUT R10, R11, R10, R47, 0xfe, !PT ;  /* 0x0000000a0b0a7212 */ /* 0x004fe400078efe2f */
[----:B------:R-:W2:Y:S02]  /*0fd0*/  LDG.E.U8 R47, desc[UR8][R16.64+0x60] ;  /* 0x00006008102f7981 */ /* 0x000ea4000c1e1100 */
[----:B------:R-:W-:Y:S02]  /*0fe0*/  LOP3.LUT R12, R13, R12, R10, 0xfe, !PT ;  /* 0x0000000c0d0c7212 */ /* 0x000fe400078efe0a */
[----:B------:R-:W3:Y:S02]  /*0ff0*/  LDG.E.U8 R10, desc[UR8][R16.64+0x63] ;  /* 0x00006308100a7981 */ /* 0x000ee4000c1e1100 */
[----:B------:R-:W-:-:S02]  /*1000*/  LOP3.LUT R7, R7, R12, RZ, 0x3c, !PT ;  /* 0x0000000c07077212 */ /* 0x000fc400078e3cff */
[----:B------:R-:W4:Y:S01]  /*1010*/  LDG.E.U8 R12, desc[UR8][R16.64+0x62] ;  /* 0x00006208100c7981 */ /* 0x000f22000c1e1100 */
[----:B------:R-:W-:-:S04]  /*1020*/  IMAD.WIDE.U32 R14, R14, 0x100, RZ ;  /* 0x000001000e0e7825 */ /* 0x000fc800078e00ff */
[----:B---3--:R-:W-:-:S04]  /*1030*/  IMAD.WIDE.U32 R10, R10, 0x1000000, RZ ;  /* 0x010000000a0a7825 */ /* 0x008fc800078e00ff */
[----:B----4-:R-:W-:-:S03]  /*1040*/  IMAD.WIDE.U32 R12, R12, 0x10000, RZ ;  /* 0x000100000c0c7825 */ /* 0x010fc600078e00ff */
        /* <DEDUP_REMOVED lines=18> */
[----:B---3--:R-:W-:-:S03]  /*1170*/  IMAD.WIDE.U32 R12, R12, 0x10000, RZ ;  /* 0x000100000c0c7825 */ /* 0x008fc600078e00ff */
[----:B------:R-:W-:Y:S02]  /*1180*/  LOP3.LUT R69, R12, R14, R69, 0xfe, !PT ;  /* 0x0000000e0c457212 */ /* 0x000fe400078efe45 */
[----:B------:R-:W-:Y:S01]  /*1190*/  LOP3.LUT R66, R11, R13, R15, 0xfe, !PT ;  /* 0x0000000d0b427212 */ /* 0x000fe200078efe0f */
[----:B------:R-:W2:Y:S01]  /*11a0*/  LDG.E.U8 R12, desc[UR8][R16.64+0x4e] ;  /* 0x00004e08100c7981 */ /* 0x000ea2000c1e1100 */
[----:B------:R-:W-:-:S03]  /*11b0*/  LOP3.LUT R31, R31, R10, R69, 0x1e, !PT ;  /* 0x0000000a1f1f7212 */ /* 0x000fc600078e1e45 */
[----:B------:R-:W3:Y:S04]  /*11c0*/  LDG.E.U8 R10, desc[UR8][R16.64+0x4d] ;  /* 0x00004d08100a7981 */ /* 0x000ee8000c1e1100 */
[----:B------:R-:W4:Y:S04]  /*11d0*/  LDG.E.U8 R13, desc[UR8][R16.64+0x4f] ;  /* 0x00004f08100d7981 */ /* 0x000f28000c1e1100 */
[----:B------:R-:W5:Y:S04]  /*11e0*/  LDG.E.U8 R11, desc[UR8][R16.64+0x4c] ;  /* 0x00004c08100b7981 */ /* 0x000f68000c1e1100 */
[----:B------:R-:W5:Y:S04]  /*11f0*/  LDG.E.U8 R14, desc[UR8][R16.64+0x71] ;  /* 0x00007108100e7981 */ /* 0x000f68000c1e1100 */
[----:B------:R-:W5:Y:S01]  /*1200*/  LDG.E.U8 R69, desc[UR8][R16.64+0x70] ;  /* 0x0000700810457981 */ /* 0x000f62000c1e1100 */
[----:B--2---:R-:W-:-:S02]  /*1210*/  IMAD.U32 R12, R12, 0x10000, RZ ;  /* 0x000100000c0c7824 */ /* 0x004fc400078e00ff */
[----:B---3--:R-:W-:Y:S02]  /*1220*/  IMAD.SHL.U32 R10, R10, 0x100, RZ ;  /* 0x000001000a0a7824 */ /* 0x008fe400078e00ff */
[----:B----4-:R-:W-:-:S03]  /*1230*/  IMAD.SHL.U32 R13, R13, 0x1000000, RZ ;  /* 0x010000000d0d7824 */ /* 0x010fc600078e00ff */
[----:B-----5:R-:W-:-:S04]  /*1240*/  LOP3.LUT R10, R10, R11, R68, 0xfe, !PT ;  /* 0x0000000b0a0a7212 */ /* 0x020fc800078efe44 */
        /* <DEDUP_REMOVED lines=14> */
[----:B------:R-:W5:Y:S01]  /*1330*/  LDG.E.U8 R15, desc[UR8][R16.64+0x5f] ;  /* 0x00005f08100f7981 */ /* 0x000f62000c1e1100 */
[----:B---3--:R-:W-:-:S02]  /*1340*/  IMAD.SHL.U32 R10, R10, 0x100, RZ ;  /* 0x000001000a0a7824 */ /* 0x008fc400078e00ff */
[----:B--2---:R-:W-:-:S03]  /*1350*/  IMAD.SHL.U32 R14, R14, 0x1000000, RZ ;  /* 0x010000000e0e7824 */ /* 0x004fc600078e00ff */
[----:B----4-:R-:W-:Y:S02]  /*1360*/  LOP3.LUT R10, R10, R11, R42, 0xfe, !PT ;  /* 0x0000000b0a0a7212 */ /* 0x010fe400078efe2a */
[----:B------:R-:W2:Y:S01]  /*1370*/  LDG.E.U8 R42, desc[UR8][R16.64+0x6f] ;  /* 0x00006f08102a7981 */ /* 0x000ea2000c1e1100 */
[----:B-----5:R-:W-:-:S03]  /*1380*/  IMAD.U32 R11, R13, 0x10000, RZ ;  /* 0x000100000d0b7824 */ /* 0x020fc600078e00ff */
[----:B------:R-:W3:Y:S02]  /*1390*/  LDG.E.U8 R13, desc[UR8][R16.64+0x5d] ;  /* 0x00005d08100d7981 */ /* 0x000ee4000c1e1100 */
[----:B------:R-:W-:Y:S02]  /*13a0*/  LOP3.LUT R11, R14, R11, R10, 0xfe, !PT ;  /* 0x0000000b0e0b7212 */ /* 0x000fe400078efe0a */
[----:B------:R-:W4:Y:S04]  /*13b0*/  LDG.E.U8 R10, desc[UR8][R16.64+0x5c] ;  /* 0x00005c08100a7981 */ /* 0x000f28000c1e1100 */
[----:B------:R-:W5:Y:S01]  /*13c0*/  LDG.E.U8 R14, desc[UR8][R16.64+0x5e] ;  /* 0x00005e08100e7981 */ /* 0x000f62000c1e1100 */
[----:B---3--:R-:W-:-:S05]  /*13d0*/  IMAD.SHL.U32 R13, R13, 0x100, RZ ;  /* 0x000001000d0d7824 */ /* 0x008fca00078e00ff */
[----:B----4-:R-:W-:Y:S01]  /*13e0*/  LOP3.LUT R9, R13, R10, R9, 0xfe, !PT ;  /* 0x0000000a0d097212 */ /* 0x010fe200078efe09 */
[----:B------:R-:W-:Y:S02]  /*13f0*/  IMAD.SHL.U32 R10, R15, 0x1000000, RZ ;  /* 0x010000000f0a7824 */ /* 0x000fe400078e00ff */
[----:B-----5:R-:W-:Y:S01]  /*1400*/  IMAD.U32 R13, R14, 0x10000, RZ ;  /* 0x000100000e0d7824 */ /* 0x020fe200078e00ff */
[----:B------:R-:W3:Y:S04]  /*1410*/  LDG.E.U8 R15, desc[UR8][R16.64+0x67] ;  /* 0x00006708100f7981 */ /* 0x000ee8000c1e1100 */
[----:B------:R-:W-:Y:S01]  /*1420*/  LOP3.LUT R13, R10, R13, R9, 0xfe, !PT ;  /* 0x0000000d0a0d7212 */ /* 0x000fe200078efe09 */
[----:B------:R-:W4:Y:S04]  /*1430*/  LDG.E.U8 R14, desc[UR8][R16.64+0x66] ;  /* 0x00006608100e7981 */ /* 0x000f28000c1e1100 */
[----:B------:R-:W5:Y:S04]  /*1440*/  LDG.E.U8 R9, desc[UR8][R16.64+0x65] ;  /* 0x0000650810097981 */ /* 0x000f68000c1e1100 */
[----:B------:R-:W2:Y:S01]  /*1450*/  LDG.E.U8 R10, desc[UR8][R16.64+0x64] ;  /* 0x00006408100a7981 */ /* 0x000ea2000c1e1100 */
[----:B---3--:R-:W-:-:S02]  /*1460*/  IMAD.SHL.U32 R15, R15, 0x1000000, RZ ;  /* 0x010000000f0f7824 */ /* 0x008fc400078e00ff */
[----:B-----5:R-:W-:Y:S02]  /*1470*/  IMAD.SHL.U32 R9, R9, 0x100, RZ ;  /* 0x0000010009097824 */ /* 0x020fe400078e00ff */
[----:B----4-:R-:W-:-:S03]  /*1480*/  IMAD.U32 R14, R14, 0x10000, RZ ;  /* 0x000100000e0e7824 */ /* 0x010fc600078e00ff */
[----:B--2---:R-:W-:Y:S02]  /*1490*/  LOP3.LUT R9, R9, R10, R47, 0xfe, !PT ;  /* 0x0000000a09097212 */ /* 0x004fe400078efe2f */
[----:B------:R-:W2:Y:S02]  /*14a0*/  LDG.E.U8 R10, desc[UR8][R16.64+0x6d] ;  /* 0x00006d08100a7981 */ /* 0x000ea4000c1e1100 */
[----:B------:R-:W-:Y:S02]  /*14b0*/  LOP3.LUT R15, R15, R14, R9, 0xfe, !PT ;  /* 0x0000000e0f0f7212 */ /* 0x000fe400078efe09 */
[----:B------:R-:W3:Y:S04]  /*14c0*/  LDG.E.U8 R9, desc[UR8][R16.64+0x6c] ;  /* 0x00006c0810097981 */ /* 0x000ee8000c1e1100 */
[----:B------:R-:W4:Y:S01]  /*14d0*/  LDG.E.U8 R14, desc[UR8][R16.64+0x6e] ;  /* 0x00006e08100e7981 */ /* 0x000f22000c1e1100 */
[----:B------:R-:W-:-:S03]  /*14e0*/  IMAD.SHL.U32 R47, R42, 0x1000000, RZ ;  /* 0x010000002a2f7824 */ /* 0x000fc600078e00ff */
[----:B------:R-:W5:Y:S01]  /*14f0*/  LDG.E.U8 R42, desc[UR8][R16.64+0x77] ;  /* 0x00007708102a7981 */ /* 0x000f62000c1e1100 */
[----:B--2---:R-:W-:-:S05]  /*1500*/  IMAD.SHL.U32 R10, R10, 0x100, RZ ;  /* 0x000001000a0a7824 */ /* 0x004fca00078e00ff */
[----:B---3--:R-:W-:Y:S02]  /*1510*/  LOP3.LUT R9, R10, R9, R66, 0xfe, !PT ;  /* 0x000000090a097212 */ /* 0x008fe400078efe42 */
[----:B------:R-:W2:Y:S01]  /*1520*/  LDG.E.U8 R10, desc[UR8][R16.64+0x75] ;  /* 0x00007508100a7981 */ /* 0x000ea2000c1e1100 */
[----:B----4-:R-:W-:-:S05]  /*1530*/  IMAD.U32 R14, R14, 0x10000, RZ ;  /* 0x000100000e0e7824 */ /* 0x010fca00078e00ff */
[----:B------:R-:W-:Y:S02]  /*1540*/  LOP3.LUT R47, R47, R14, R9, 0xfe, !PT ;  /* 0x0000000e2f2f7212 */ /* 0x000fe400078efe09 */
[----:B------:R-:W3:Y:S04]  /*1550*/  LDG.E.U8 R9, desc[UR8][R16.64+0x74] ;  /* 0x0000740810097981 */ /* 0x000ee8000c1e1100 */
[----:B------:R-:W4:Y:S01]  /*1560*/  LDG.E.U8 R14, desc[UR8][R16.64+0x76] ;  /* 0x00007608100e7981 */ /* 0x000f22000c1e1100 */
[----:B------:R-:W-:-:S05]  /*1570*/  VIADD R69, R3, 0x78 ;  /* 0x0000007803457836 */ /* 0x000fca0000000000 */
[----:B------:R-:W-:Y:S01]  /*1580*/  IADD3 R68, P0, PT, R69, R46, RZ ;  /* 0x0000002e45447210 */ /* 0x000fe20007f1e0ff */
[----:B-----5:R-:W-:-:S04]  /*1590*/  IMAD.SHL.U32 R42, R42, 0x1000000, RZ ;  /* 0x010000002a2a7824 */ /* 0x020fc800078e00ff */
[----:B------:R-:W-:-:S05]  /*15a0*/  IMAD.X R69, RZ, RZ, R44, P0 ;  /* 0x000000ffff457224 */ /* 0x000fca00000e062c */
[----:B------:R-:W5:Y:S01]  /*15b0*/  LDG.E.U8 R17, desc[UR8][R68.64] ;  /* 0x0000000844117981 */ /* 0x000f62000c1e1100 */
[----:B--2---:R-:W-:Y:S01]  /*15c0*/  IMAD.SHL.U32 R10, R10, 0x100, RZ ;  /* 0x000001000a0a7824 */ /* 0x004fe200078e00ff */
[----:B------:R-:W-:Y:S02]  /*15d0*/  LOP3.LUT R62, R62, R13, RZ, 0x3c, !PT ;  /* 0x0000000d3e3e7212 */ /* 0x000fe400078e3cff */
[----:B------:R-:W2:Y:S01]  /*15e0*/  LDG.E.U8 R16, desc[UR8][R68.64+0x7] ;  /* 0x0000070844107981 */ /* 0x000ea2000c1e1100 */
[----:B------:R-:W-:Y:S02]  /*15f0*/  LOP3.LUT R56, R56, R15, RZ, 0x3c, !PT ;  /* 0x0000000f38387212 */ /* 0x000fe400078e3cff */
[----:B------:R-:W-:Y:S01]  /*1600*/  LOP3.LUT R60, R60, R11, RZ, 0x3c, !PT ;  /* 0x0000000b3c3c7212 */ /* 0x000fe200078e3cff */
[----:B------:R-:W2:Y:S01]  /*1610*/  LDG.E.U8 R71, desc[UR8][R68.64+0x4] ;  /* 0x0000040844477981 */ /* 0x000ea2000c1e1100 */
[----:B---3--:R-:W-:-:S03]  /*1620*/  LOP3.LUT R10, R10, R9, R12, 0xfe, !PT ;  /* 0x000000090a0a7212 */ /* 0x008fc600078efe0c */
[----:B------:R-:W3:Y:S01]  /*1630*/  LDG.E.U8 R12, desc[UR8][R68.64+0x2] ;  /* 0x00000208440c7981 */ /* 0x000ee2000c1e1100 */
[----:B----4-:R-:W-:-:S03]  /*1640*/  IMAD.U32 R9, R14, 0x10000, RZ ;  /* 0x000100000e097824 */ /* 0x010fc600078e00ff */
[----:B------:R-:W4:Y:S02]  /*1650*/  LDG.E.U8 R14, desc[UR8][R68.64+0x1] ;  /* 0x00000108440e7981 */ /* 0x000f24000c1e1100 */
[----:B------:R-:W-:Y:S02]  /*1660*/  LOP3.LUT R9, R42, R9, R10, 0xfe, !PT ;  /* 0x000000092a097212 */ /* 0x000fe400078efe0a */
[----:B------:R-:W5:Y:S01]  /*1670*/  LDG.E.U8 R10, desc[UR8][R68.64+0x3] ;  /* 0x00000308440a7981 */ /* 0x000f62000c1e1100 */
[----:B------:R-:W-:Y:S01]  /*1680*/  LOP3.LUT R26, R26, R47, RZ, 0x3c, !PT ;  /* 0x0000002f1a1a7212 */ /* 0x000fe200078e3cff */
[----:B------:R-:W-:-:S05]  /*1690*/  VIADD R47, R3, 0x80 ;  /* 0x00000080032f7836 */ /* 0x000fca0000000000 */
[----:B------:R-:W-:-:S05]  /*16a0*/  IADD3 R46, P0, PT, R47, R46, RZ ;  /* 0x0000002e2f2e7210 */ /* 0x000fca0007f1e0ff */
[----:B------:R-:W-:Y:S02]  /*16b0*/  IMAD.X R47, RZ, RZ, R44, P0 ;  /* 0x000000ffff2f7224 */ /* 0x000fe400000e062c */
[----:B---3--:R-:W-:-:S04]  /*16c0*/  IMAD.WIDE.U32 R12, R12, 0x10000, RZ ;  /* 0x000100000c0c7825 */ /* 0x008fc800078e00ff */
[----:B----4-:R-:W-:-:S04]  /*16d0*/  IMAD.WIDE.U32 R14, R14, 0x100, RZ ;  /* 0x000001000e0e7825 */ /* 0x010fc800078e00ff */
[----:B-----5:R-:W-:Y:S01]  /*16e0*/  IMAD.WIDE.U32 R10, R10, 0x1000000, RZ ;  /* 0x010000000a0a7825 */ /* 0x020fe200078e00ff */
        /* <DEDUP_REMOVED lines=9> */
[----:B--2---:R-:W-:Y:S02]  /*1780*/  IMAD.SHL.U32 R16, R16, 0x1000000, RZ ;  /* 0x0100000010107824 */ /* 0x004fe400078e00ff */
[----:B----4-:R-:W-:-:S02]  /*1790*/  IMAD.SHL.U32 R11, R11, 0x100, RZ ;  /* 0x000001000b0b7824 */ /* 0x010fc400078e00ff */
[----:B-----5:R-:W-:-:S03]  /*17a0*/  IMAD.U32 R15, R15, 0x10000, RZ ;  /* 0x000100000f0f7824 */ /* 0x020fc600078e00ff */
[----:B------:R-:W-:Y:S01]  /*17b0*/  LOP3.LUT R71, R11, R71, R12, 0xfe, !PT ;  /* 0x000000470b477212 */ /* 0x000fe200078efe0c */
[----:B---3--:R-:W-:-:S03]  /*17c0*/  IMAD.WIDE.U32 R12, R13, 0x10000, RZ ;  /* 0x000100000d0c7825 */ /* 0x008fc600078e00ff */
[----:B------:R-:W-:Y:S01]  /*17d0*/  LOP3.LUT R71, R16, R15, R71, 0xfe, !PT ;  /* 0x0000000f10477212 */ /* 0x000fe200078efe47 */
[----:B------:R-:W-:-:S04]  /*17e0*/  IMAD.WIDE.U32 R14, R14, 0x100, RZ ;  /* 0x000001000e0e7825 */ /* 0x000fc800078e00ff */
[----:B------:R-:W-:Y:S01]  /*17f0*/  IMAD.WIDE.U32 R10, R10, 0x1000000, RZ ;  /* 0x010000000a0a7825 */ /* 0x000fe200078e00ff */
[----:B------:R-:W-:Y:S02]  /*1800*/  LOP3.LUT R17, R12, R14, R17, 0xfe, !PT ;  /* 0x0000000e0c117212 */ /* 0x000fe400078efe11 */
[----:B------:R-:W2:Y:S02]  /*1810*/  LDG.E.U8 R12, desc[UR8][R46.64+0x5] ;  /* 0x000005082e0c7981 */ /* 0x000ea4000c1e1100 */
[----:B------:R-:W-:Y:S02]  /*1820*/  LOP3.LUT R15, R11, R13, R15, 0xfe, !PT ;  /* 0x0000000d0b0f7212 */ /* 0x000fe400078efe0f */
[----:B------:R-:W3:Y:S04]  /*1830*/  LDG.E.U8 R13, desc[UR8][R46.64+0x6] ;  /* 0x000006082e0d7981 */ /* 0x000ee8000c1e1100 */
[----:B------:R-:W4:Y:S04]  /*1840*/  LDG.E.U8 R14, desc[UR8][R46.64+0x7] ;  /* 0x000007082e0e7981 */ /* 0x000f28000c1e1100 */
[----:B------:R-:W5:Y:S01]  /*1850*/  LDG.E.U8 R11, desc[UR8][R46.64+0x4] ;  /* 0x000004082e0b7981 */ /* 0x000f62000c1e1100 */
[----:B------:R-:W-:Y:S01]  /*1860*/  VIADD R2, R2, 0xffffff78 ;  /* 0xffffff7802027836 */ /* 0x000fe20000000000 */
[----:B------:R-:W-:-:S02]  /*1870*/  LOP3.LUT R28, R28, R9, RZ, 0x3c, !PT ;  /* 0x000000091c1c7212 */ /* 0x000fc400078e3cff */
[----:B------:R-:W-:Y:S02]  /*1880*/  LOP3.LUT R30, R30, R71, RZ, 0x3c, !PT ;  /* 0x000000471e1e7212 */ /* 0x000fe400078e3cff */
[----:B------:R-:W-:Y:S02]  /*1890*/  ISETP.GT.U32.AND P1, PT, R2, 0x87, PT ;  /* 0x000000870200780c */ /* 0x000fe40003f24070 */
[----:B------:R-:W-:Y:S01]  /*18a0*/  LOP3.LUT R32, R32, R10, R17, 0x1e, !PT ;  /* 0x0000000a20207212 */ /* 0x000fe200078e1e11 */
[----:B--2---:R-:W-:Y:S02]  /*18b0*/  IMAD.SHL.U32 R12, R12, 0x100, RZ ;  /* 0x000001000c0c7824 */ /* 0x004fe400078e00ff */
[----:B---3--:R-:W-:Y:S02]  /*18c0*/  IMAD.U32 R13, R13, 0x10000, RZ ;  /* 0x000100000d0d7824 */ /* 0x008fe400078e00ff */
[----:B----4-:R-:W-:Y:S01]  /*18d0*/  IMAD.SHL.U32 R14, R14, 0x1000000, RZ ;  /* 0x010000000e0e7824 */ /* 0x010fe200078e00ff */
[----:B-----5:R-:W-:-:S04]  /*18e0*/  LOP3.LUT R11, R12, R11, R15, 0xfe, !PT ;  /* 0x0000000b0c0b7212 */ /* 0x020fc800078efe0f */
[----:B------:R-:W-:Y:S01]  /*18f0*/  LOP3.LUT R13, R14, R13, R11, 0xfe, !PT ;  /* 0x0000000d0e0d7212 */ /* 0x000fe200078efe0b */
[----:B------:R-:W-:Y:S02]  /*1900*/  IMAD.MOV.U32 R11, RZ, RZ, RZ ;  /* 0x000000ffff0b7224 */ /* 0x000fe400078e00ff */
[----:B------:R-:W-:Y:S01]  /*1910*/  IMAD.MOV.U32 R12, RZ, RZ, RZ ;  /* 0x000000ffff0c7224 */ /* 0x000fe200078e00ff */
[----:B------:R-:W-:-:S07]  /*1920*/  LOP3.LUT R6, R6, R13, RZ, 0x3c, !PT ;  /* 0x0000000d06067212 */ /* 0x000fce00078e3cff */
.L_x_103:
        /* <DEDUP_REMOVED lines=15> */
[----:B------:R-:W-:Y:S02]  /*1a20*/  LOP3.LUT R10, R10, R9, RZ, 0x3c, !PT ;  /* 0x000000090a0a7212 */ /* 0x000fe400078e3cff */
[----:B------:R-:W-:Y:S02]  /*1a30*/  SHF.L.W.U32.HI R9, R9, 0x1, R14 ;  /* 0x0000000109097819 */ /* 0x000fe40000010e0e */
[----:B------:R-:W-:Y:S02]  /*1a40*/  LOP3.LUT R70, R70, R17, RZ, 0x3c, !PT ;  /* 0x0000001146467212 */ /* 0x000fe400078e3cff */
[----:B------:R-:W-:-:S02]  /*1a50*/  SHF.L.W.U32.HI R16, R68, 0x1, R17 ;  /* 0x0000000144107819 */ /* 0x000fc40000010e11 */
[----:B------:R-:W-:Y:S02]  /*1a60*/  SHF.L.W.U32.HI R13, R42, 0x1, R69 ;  /* 0x000000012a0d7819 */ /* 0x000fe40000010e45 */
[----:B------:R-:W-:Y:S02]  /*1a70*/  SHF.L.W.U32.HI R17, R17, 0x1, R68 ;  /* 0x0000000111117819 */ /* 0x000fe40000010e44 */
[----:B------:R-:W-:Y:S02]  /*1a80*/  LOP3.LUT R68, R9, R68, RZ, 0x3c, !PT ;  /* 0x0000004409447212 */ /* 0x000fe400078e3cff */
[----:B------:R-:W-:Y:S02]  /*1a90*/  LOP3.LUT R46, R31, R36, R63, 0x96, !PT ;  /* 0x000000241f2e7212 */ /* 0x000fe400078e963f */
[----:B------:R-:W-:Y:S02]  /*1aa0*/  LOP3.LUT R9, R26, R43, R5, 0x96, !PT ;  /* 0x0000002b1a097212 */ /* 0x000fe400078e9605 */
[----:B------:R-:W-:-:S02]  /*1ab0*/  LOP3.LUT R13, R13, R14, RZ, 0x3c, !PT ;  /* 0x0000000e0d0d7212 */ /* 0x000fc400078e3cff */
[----:B------:R-:W-:Y:S02]  /*1ac0*/  LOP3.LUT R14, R25, R49, R64, 0x96, !PT ;  /* 0x00000031190e7212 */ /* 0x000fe400078e9640 */
[----:B------:R-:W-:Y:S02]  /*1ad0*/  LOP3.LUT R46, R0, R46, R57, 0x96, !PT ;  /* 0x0000002e002e7212 */ /* 0x000fe400078e9639 */
[----:B------:R-:W-:Y:S02]  /*1ae0*/  LOP3.LUT R9, R18, R9, R59, 0x96, !PT ;  /* 0x0000000912097212 */ /* 0x000fe400078e963b */
[----:B------:R-:W-:Y:S02]  /*1af0*/  LOP3.LUT R47, R60, R45, R40, 0x96, !PT ;  /* 0x0000002d3c2f7212 */ /* 0x000fe400078e9628 */
[----:B------:R-:W-:Y:S02]  /*1b00*/  LOP3.LUT R15, R23, R14, R35, 0x96, !PT ;  /* 0x0000000e170f7212 */ /* 0x000fe400078e9623 */
[----:B------:R-:W-:-:S02]  /*1b10*/  SHF.L.W.U32.HI R14, R46, 0x1, R9 ;  /* 0x000000012e0e7819 */ /* 0x000fc40000010e09 */
        /* <DEDUP_REMOVED lines=24> */
[----:B------:R-:W-:Y:S02]  /*1ca0*/  LOP3.LUT R7, R9, R65, RZ, 0x3c, !PT ;  /* 0x0000004109077212 */ /* 0x000fe400078e3cff */
[C---:B------:R-:W-:Y:S02]  /*1cb0*/  LOP3.LUT R48, R68.reuse, R5, RZ, 0x3c, !PT ;  /* 0x0000000544307212 */ /* 0x040fe400078e3cff */
        /* <DEDUP_REMOVED lines=9> */
[----:B------:R-:W-:-:S02]  /*1d50*/  SHF.L.W.U32.HI R59, R66, 0xf, R19 ;  /* 0x0000000f423b7819 */ /* 0x000fc40000010e13 */
        /* <DEDUP_REMOVED lines=12> */
[----:B------:R-:W-:Y:S02]  /*1e20*/  SHF.L.W.U32.HI R19, R37, 0x6, R42 ;  /* 0x0000000625137819 */ /* 0x000fe40000010e2a */
[C---:B------:R-:W-:Y:S02]  /*1e30*/  LOP3.LUT R26, R68.reuse, R26, RZ, 0x3c, !PT ;  /* 0x0000001a441a7212 */ /* 0x040fe400078e3cff */
[----:B------:R-:W-:Y:S02]  /*1e40*/  LOP3.LUT R73, R68, R18, RZ, 0x3c, !PT ;  /* 0x0000001244497212 */ /* 0x000fe400078e3cff */
[----:B------:R-:W-:Y:S02]  /*1e50*/  LOP3.LUT R51, R46, R51, RZ, 0x3c, !PT ;  /* 0x000000332e337212 */ /* 0x000fe400078e3cff */
[----:B------:R-:W-:Y:S02]  /*1e60*/  SHF.L.W.U32.HI R7, R25, 0x3, R60 ;  /* 0x0000000319077819 */ /* 0x000fe40000010e3c */
[----:B------:R-:W-:-:S02]  /*1e70*/  SHF.L.W.U32.HI R71, R60, 0x3, R25 ;  /* 0x000000033c477819 */ /* 0x000fc40000010e19 */
[----:B------:R-:W-:Y:S02]  /*1e80*/  LOP3.LUT R44, R9, R4, RZ, 0x3c, !PT ;  /* 0x00000004092c7212 */ /* 0x000fe400078e3cff */
[----:B------:R-:W-:Y:S02]  /*1e90*/  SHF.L.W.U32.HI R42, R42, 0x6, R37 ;  /* 0x000000062a2a7819 */ /* 0x000fe40000010e25 */
[----:B------:R-:W-:Y:S02]  /*1ea0*/  SHF.L.W.U32.HI R68, R41, 0x1c, R48 ;  /* 0x0000001c29447819 */ /* 0x000fe40000010e30 */
[C---:B------:R-:W-:Y:S02]  /*1eb0*/  LOP3.LUT R49, R10.reuse, R49, RZ, 0x3c, !PT ;  /* 0x000000310a317212 */ /* 0x040fe400078e3cff */
[----:B------:R-:W-:Y:S02]  /*1ec0*/  LOP3.LUT R4, R13, R45, RZ, 0x3c, !PT ;  /* 0x0000002d0d047212 */ /* 0x000fe400078e3cff */
[----:B------:R-:W-:-:S02]  /*1ed0*/  LOP3.LUT R60, R10, R23, RZ, 0x3c, !PT ;  /* 0x000000170a3c7212 */ /* 0x000fc400078e3cff */
[----:B------:R-:W-:Y:S02]  /*1ee0*/  LOP3.LUT R37, R13, R24, RZ, 0x3c, !PT ;  /* 0x000000180d257212 */ /* 0x000fe400078e3cff */
[----:B------:R-:W-:Y:S02]  /*1ef0*/  SHF.L.W.U32.HI R41, R48, 0x1c, R41 ;  /* 0x0000001c30297819 */ /* 0x000fe40000010e29 */
[C---:B------:R-:W-:Y:S02]  /*1f00*/  LOP3.LUT R18, R46.reuse, R33, RZ, 0x3c, !PT ;  /* 0x000000212e127212 */ /* 0x040fe400078e3cff */
        /* <DEDUP_REMOVED lines=14> */
[----:B------:R-:W-:-:S02]  /*1ff0*/  LOP3.LUT R55, R9, R55, RZ, 0x3c, !PT ;  /* 0x0000003709377212 */ /* 0x000fc400078e3cff */
[----:B------:R-:W-:Y:S02]  /*2000*/  SHF.L.W.U32.HI R23, R60, 0x12, R37 ;  /* 0x000000123c177819 */ /* 0x000fe40000010e25 */
[----:B------:R-:W-:Y:S02]  /*2010*/  SHF.L.W.U32.HI R47, R63, 0x17, R36 ;  /* 0x000000173f2f7819 */ /* 0x000fe40000010e24 */
[----:B------:R-:W-:Y:S02]  /*2020*/  SHF.L.W.U32.HI R60, R37, 0x12, R60 ;  /* 0x00000012253c7819 */ /* 0x000fe40000010e3c */
[----:B------:R-:W-:Y:S02]  /*2030*/  LOP3.LUT R67, R9, R28, RZ, 0x3c, !PT ;  /* 0x0000001c09437212 */ /* 0x000fe400078e3cff */
[----:B------:R-:W-:Y:S02]  /*2040*/  SHF.L.W.U32.HI R63, R36, 0x17, R63 ;  /* 0x00000017243f7819 */ /* 0x000fe40000010e3f */
[----:B------:R-:W-:-:S02]  /*2050*/  LOP3.LUT R49, R41, R71, R34, 0xb4, !PT ;  /* 0x0000004729317212 */ /* 0x000fc400078eb422 */
[----:B------:R-:W-:Y:S02]  /*2060*/  LOP3.LUT R48, R34, R70, R71, 0xb4, !PT ;  /* 0x0000004622307212 */ /* 0x000fe400078eb447 */
[----:B------:R-:W-:Y:S02]  /*2070*/  SHF.L.W.U32.HI R4, R29, 0x1e, R58 ;  /* 0x0000001e1d047819 */ /* 0x000fe40000010e3a */
[----:B------:R-:W-:Y:S02]  /*2080*/  SHF.L.W.U32.HI R50, R58, 0x1e, R29 ;  /* 0x0000001e3a327819 */ /* 0x000fe40000010e1d */
[----:B------:R-:W-:Y:S02]  /*2090*/  LOP3.LUT R37, R71, R45, R70, 0xb4, !PT ;  /* 0x0000002d47257212 */ /* 0x000fe400078eb446 */
[----:B------:R-:W-:Y:S02]  /*20a0*/  LOP3.LUT R36, R70, R41, R45, 0xb4, !PT ;  /* 0x0000002946247212 */ /* 0x000fe400078eb42d */
[----:B------:R-:W-:-:S02]  /*20b0*/  LOP3.LUT R34, R45, R34, R41, 0xb4, !PT ;  /* 0x000000222d227212 */ /* 0x000fc400078eb429 */
[----:B------:R-:W-:Y:S02]  /*20c0*/  SHF.L.W.U32.HI R56, R31, 0x19, R26 ;  /* 0x000000191f387819 */ /* 0x000fe40000010e1a */
[----:B------:R-:W-:Y:S02]  /*20d0*/  SHF.L.W.U32.HI R62, R26, 0x19, R31 ;  /* 0x000000191a3e7819 */ /* 0x000fe40000010e1f */
[----:B------:R-:W-:Y:S02]  /*20e0*/  LOP3.LUT R24, R10, R35, RZ, 0x3c, !PT ;  /* 0x000000230a187212 */ /* 0x000fe400078e3cff */
[----:B------:R-:W-:Y:S02]  /*20f0*/  LOP3.LUT R29, R13, R30, RZ, 0x3c, !PT ;  /* 0x0000001e0d1d7212 */ /* 0x000fe400078e3cff */
[----:B------:R-:W-:Y:S02]  /*2100*/  LOP3.LUT R45, R68, R7, R65, 0xb4, !PT ;  /* 0x00000007442d7212 */ /* 0x000fe400078eb441 */
[----:B------:R-:W-:-:S02]  /*2110*/  LOP3.LUT R41, R65, R43, R7, 0xb4, !PT ;  /* 0x0000002b41297212 */ /* 0x000fc400078eb407 */
[----:B------:R-:W-:Y:S02]  /*2120*/  SHF.L.W.U32.HI R26, R20, 0x8, R55 ;  /* 0x00000008141a7819 */ /* 0x000fe40000010e37 */
[----:B------:R-:W-:Y:S02]  /*2130*/  SHF.L.W.U32.HI R31, R55, 0x8, R20 ;  /* 0x00000008371f7819 */ /* 0x000fe40000010e14 */
[----:B------:R-:W-:Y:S02]  /*2140*/  LOP3.LUT R7, R7, R57, R43, 0xb4, !PT ;  /* 0x0000003907077212 */ /* 0x000fe400078eb42b */
        /* <DEDUP_REMOVED lines=9> */
[----:B------:R-:W-:Y:S02]  /*21e0*/  LOP3.LUT R30, R25, R61, R44, 0xb4, !PT ;  /* 0x0000003d191e7212 */ /* 0x000fe400078eb42c */
[----:B------:R-:W-:Y:S02]  /*21f0*/  LOP3.LUT R6, R44, R59, R61, 0xb4, !PT ;  /* 0x0000003b2c067212 */ /* 0x000fe400078eb43d */
[----:B------:R-:W-:Y:S02]  /*2200*/  SHF.L.W.U32.HI R24, R24, 0x9, R29 ;  /* 0x0000000918187819 */ /* 0x000fe40000010e1d */
        /* <DEDUP_REMOVED lines=19> */
[----:B------:R0:W1:Y:S01]  /*2340*/  LDC.64 R68, c[0x3][R12] ;  /* 0x00c000000c447b82 */ /* 0x0000620000000a00 */
[----:B------:R-:W-:Y:S02]  /*2350*/  SHF.L.W.U32.HI R51, R21, 0x2, R22 ;  /* 0x0000000215337819 */ /* 0x000fe40000010e16 */
[----:B------:R-:W-:-:S02]  /*2360*/  LOP3.LUT R21, R63, R24, R67, 0xb4, !PT ;  /* 0x000000183f157212 */ /* 0x000fc400078eb443 */
[----:B------:R-:W-:Y:S02]  /*2370*/  LOP3.LUT R42, R9, R52, RZ, 0x3c, !PT ;  /* 0x00000034092a7212 */ /* 0x000fe400078e3cff */
[----:B------:R-:W-:Y:S01]  /*2380*/  LOP3.LUT R24, R4, R20, R47, 0xb4, !PT ;  /* 0x0000001404187212 */ /* 0x000fe200078eb42f */
[----:B0-----:R-:W-:Y:S01]  /*2390*/  VIADD R12, R12, 0x8 ;  /* 0x000000080c0c7836 */ /* 0x001fe20000000000 */
[----:B------:R-:W-:Y:S02]  /*23a0*/  LOP3.LUT R22, R47, R18, R20, 0xb4, !PT ;  /* 0x000000122f167212 */ /* 0x000fe400078eb414 */
[----:B------:R-:W-:Y:S02]  /*23b0*/  ISETP.NE.AND P0, PT, R11, 0x18, PT ;  /* 0x000000180b00780c */ /* 0x000fe40003f05270 */
[----:B------:R-:W-:Y:S02]  /*23c0*/  LOP3.LUT R20, R20, R51, R18, 0xb4, !PT ;  /* 0x0000003314147212 */ /* 0x000fe400078eb412 */
[----:B------:R-:W-:-:S02]  /*23d0*/  LOP3.LUT R52, R51, R47, R4, 0xb4, !PT ;  /* 0x0000002f33347212 */ /* 0x000fc400078eb404 */
[----:B------:R-:W-:Y:S02]  /*23e0*/  LOP3.LUT R18, R18, R4, R51, 0xb4, !PT ;  /* 0x0000000412127212 */ /* 0x000fe400078eb433 */
[----:B------:R-:W-:Y:S02]  /*23f0*/  SHF.L.W.U32.HI R47, R14, 0xc, R15 ;  /* 0x0000000c0e2f7819 */ /* 0x000fe40000010e0f */
[----:B------:R-:W-:Y:S02]  /*2400*/  SHF.L.W.U32.HI R9, R15, 0xc, R14 ;  /* 0x0000000c0f097819 */ /* 0x000fe40000010e0e */
[----:B------:R-:W-:Y:S02]  /*2410*/  SHF.L.W.U32.HI R4, R17, 0xb, R16 ;  /* 0x0000000b11047819 */ /* 0x000fe40000010e10 */
[----:B------:R-:W-:Y:S02]  /*2420*/  SHF.L.W.U32.HI R16, R16, 0xb, R17 ;  /* 0x0000000b10107819 */ /* 0x000fe40000010e11 */
[----:B------:R-:W-:-:S02]  /*2430*/  SHF.L.W.U32.HI R15, R38, 0x15, R5 ;  /* 0x00000015260f7819 */ /* 0x000fc40000010e05 */
[----:B------:R-:W-:Y:S02]  /*2440*/  SHF.L.W.U32.HI R5, R5, 0x15, R38 ;  /* 0x0000001505057819 */ /* 0x000fe40000010e26 */
[----:B------:R-:W-:Y:S02]  /*2450*/  SHF.L.W.U32.HI R17, R42, 0xe, R39 ;  /* 0x0000000e2a117819 */ /* 0x000fe40000010e27 */
[-C--:B------:R-:W-:Y:S02]  /*2460*/  LOP3.LUT R14, R47, R10.reuse, R64, 0x90, !PT ;  /* 0x0000000a2f0e7212 */ /* 0x080fe400078e9040 */
[----:B------:R-:W-:Y:S02]  /*2470*/  SHF.L.W.U32.HI R42, R39, 0xe, R42 ;  /* 0x0000000e272a7819 */ /* 0x000fe40000010e2a */
[----:B------:R-:W-:Y:S02]  /*2480*/  LOP3.LUT R38, R17, R10, R64, 0x6, !PT ;  /* 0x0000000a11267212 */ /* 0x000fe400078e0640 */
[----:B------:R-:W-:-:S02]  /*2490*/  LOP3.LUT R67, R47, R5, R16, 0xb4, !PT ;  /* 0x000000052f437212 */ /* 0x000fc400078eb410 */
[-C--:B------:R-:W-:Y:S02]  /*24a0*/  LOP3.LUT R51, R14, R17.reuse, RZ, 0x3c, !PT ;  /* 0x000000110e337212 */ /* 0x080fe400078e3cff */
[----:B------:R-:W-:Y:S02]  /*24b0*/  LOP3.LUT R58, R16, R17, R5, 0xb4, !PT ;  /* 0x00000011103a7212 */ /* 0x000fe400078eb405 */
[----:B-1----:R-:W-:Y:S02]  /*24c0*/  LOP3.LUT R47, R68, R16, R47, 0xb4, !PT ;  /* 0x00000010442f7212 */ /* 0x002fe400078eb42f */
[----:B------:R-:W-:Y:S02]  /*24d0*/  LOP3.LUT R68, R69, R4, R9, 0xb4, !PT ;  /* 0x0000000445447212 */ /* 0x000fe400078eb409 */
[-CC-:B------:R-:W-:Y:S02]  /*24e0*/  LOP3.LUT R14, R42, R13.reuse, R40.reuse, 0x6, !PT ;  /* 0x0000000d2a0e7212 */ /* 0x180fe400078e0628 */
[----:B------:R-:W-:-:S02]  /*24f0*/  LOP3.LUT R17, R9, R13, R40, 0x90, !PT ;  /* 0x0000000d09117212 */ /* 0x000fc400078e9028 */
[----:B------:R-:W-:Y:S02]  /*2500*/  LOP3.LUT R63, R38, R5, RZ, 0x3c, !PT ;  /* 0x00000005263f7212 */ /* 0x000fe400078e3cff */
[-C--:B------:R-:W-:Y:S02]  /*2510*/  LOP3.LUT R39, R9, R15.reuse, R4, 0xb4, !PT ;  /* 0x0000000f09277212 */ /* 0x080fe400078eb404 */
[-C--:B------:R-:W-:Y:S02]  /*2520*/  LOP3.LUT R38, R4, R42.reuse, R15, 0xb4, !PT ;  /* 0x0000002a04267212 */ /* 0x080fe400078eb40f */
[----:B------:R-:W-:Y:S02]  /*2530*/  LOP3.LUT R5, R14, R15, RZ, 0x3c, !PT ;  /* 0x0000000f0e057212 */ /* 0x000fe400078e3cff */
[----:B------:R-:W-:Y:S02]  /*2540*/  LOP3.LUT R4, R17, R42, RZ, 0x3c, !PT ;  /* 0x0000002a11047212 */ /* 0x000fe400078e3cff */
[----:B------:R-:W-:-:S02]  /*2550*/  LOP3.LUT R64, R47, R10, R64, 0x96, !PT ;  /* 0x0000000a2f407212 */ /* 0x000fc400078e9640 */
[----:B------:R-:W-:Y:S01]  /*2560*/  LOP3.LUT R40, R68, R13, R40, 0x96, !PT ;  /* 0x0000000d44287212 */ /* 0x000fe200078e9628 */
[----:B------:R-:W-:Y:S06]  /*2570*/  @P0 BRA `(.L_x_103) ;  /* 0xfffffff000ec0947 */ /* 0x000fec000383ffff */
[----:B------:R-:W-:Y:S01]  /*2580*/  VIADD R3, R3, 0x88 ;  /* 0x0000008803037836 */ /* 0x000fe20000000000 */
[----:B------:R-:W-:Y:S06]  /*2590*/  @P1 BRA `(.L_x_104) ;  /* 0xffffffdc00541947 */ /* 0x000fec000383ffff */
.L_x_102:
[----:B------:R-:W-:Y:S05]  /*25a0*/  BSYNC.RECONVERGENT B0 ;  /* 0x0000000000007941 */ /* 0x000fea0003800200 */
.L_x_101:
[----:B------:R0:W-:Y:S01]  /*25b0*/  STL.64 [R1], RZ ;  /* 0x000000ff01007387 */ /* 0x0001e20000100a00 */
[----:B------:R-:W-:Y:S01]  /*25c0*/  ISETP.NE.AND P0, PT, R2, RZ, PT ;  /* 0x000000ff0200720c */ /* 0x000fe20003f05270 */
[----:B------:R-:W1:Y:S01]  /*25d0*/  LDCU.64 UR6, c[0x0][0x380] ;  /* 0x00007000ff0677ac */ /* 0x000e620008000a00 */
[----:B------:R-:W-:Y:S01]  /*25e0*/  BSSY.RECONVERGENT B2, `(.L_x_105) ;  /* 0x0000106000027945 */ /* 0x000fe20003800200 */
[----:B------:R0:W-:Y:S01]  /*25f0*/  STL.64 [R1+0x8], RZ ;  /* 0x000008ff01007387 */ /* 0x0001e20000100a00 */
[----:B------:R-:W2:Y:S03]  /*2600*/  LDCU.64 UR12, c[0x0][0x380] ;  /* 0x00007000ff0c77ac */ /* 0x000ea60008000a00 */
[----:B------:R0:W-:Y:S01]  /*2610*/  STL.64 [R1+0x10], RZ ;  /* 0x000010ff01007387 */ /* 0x0001e20000100a00 */
[----:B------:R-:W3:Y:S03]  /*2620*/  LDCU.64 UR14, c[0x0][0x380] ;  /* 0x00007000ff0e77ac */ /* 0x000ee60008000a00 */
        /* <DEDUP_REMOVED lines=14> */
[----:B-123--:R-:W-:Y:S05]  /*2710*/  @!P0 BRA `(.L_x_106) ;  /* 0x0000000c00c88947 */ /* 0x00efea0003800000 */
[----:B------:R-:W-:Y:S01]  /*2720*/  ISETP.GE.U32.AND P0, PT, R2, 0x4, PT ;  /* 0x000000040200780c */ /* 0x000fe20003f06070 */
[----:B------:R-:W-:Y:S01]  /*2730*/  BSSY.RECONVERGENT B1, `(.L_x_107) ;  /* 0x00000dc000017945 */ /* 0x000fe20003800200 */
[----:B------:R-:W-:-:S11]  /*2740*/  IMAD.MOV.U32 R42, RZ, RZ, RZ ;  /* 0x000000ffff2a7224 */ /* 0x000fd600078e00ff */
[----:B------:R-:W-:Y:S05]  /*2750*/  @!P0 BRA `(.L_x_108) ;  /* 0x0000000c00648947 */ /* 0x000fea0003800000 */
[C---:B------:R-:W-:Y:S01]  /*2760*/  LOP3.LUT R8, R2.reuse, 0xffff, RZ, 0xc0, !PT ;  /* 0x0000ffff02087812 */ /* 0x040fe200078ec0ff */
[----:B------:R-:W-:Y:S01]  /*2770*/  BSSY.RELIABLE B0, `(.L_x_109) ;  /* 0x00000b9000007945 */ /* 0x000fe20003800100 */
[----:B------:R-:W-:Y:S01]  /*2780*/  VIADD R46, R3, 0x3 ;  /* 0x00000003032e7836 */ /* 0x000fe20000000000 */
[----:B------:R-:W-:Y:S01]  /*2790*/  LOP3.LUT R42, R2, 0xfc, RZ, 0xc0, !PT ;  /* 0x000000fc022a7812 */ /* 0x000fe200078ec0ff */
[----:B------:R-:W-:Y:S01]  /*27a0*/  IMAD.MOV.U32 R44, RZ, RZ, R1 ;  /* 0x000000ffff2c7224 */ /* 0x000fe200078e0001 */
[----:B------:R-:W-:-:S05]  /*27b0*/  SHF.R.U32.HI R8, RZ, 0x2, R8 ;  /* 0x00000002ff087819 */ /* 0x000fca0000011608 */
        /* <DEDUP_REMOVED lines=10> */
[----:B------:R-:W1:Y:S01]  /*2860*/  S2R R14, SR_TID.X ;  /* 0x00000000000e7919 */ /* 0x000e620000002100 */
[----:B------:R-:W-:-:S13]  /*2870*/  PLOP3.LUT P0, PT, PT, PT, PT, 0x8, 0x80 ;  /* 0x000000000080781c */ /* 0x000fda0003f0e170 */
.L_x_113:
[----:B------:R-:W2:Y:S01]  /*2880*/  LDC R15, c[0x0][0x360] ;  /* 0x0000d800ff0f7b82 */ /* 0x000ea20000000800 */
[----:B------:R-:W-:-:S07]  /*2890*/  VIADD R17, R46, 0x1 ;  /* 0x000000012e117836 */ /* 0x000fce0000000000 */
[----:B------:R-:W1:Y:S01]  /*28a0*/  LDC R9, c[0x0][0x360] ;  /* 0x0000d800ff097b82 */ /* 0x000e620000000800 */
[C---:B------:R-:W-:Y:S02]  /*28b0*/  VIADD R13, R46.reuse, 0x4 ;  /* 0x000000042e0d7836 */ /* 0x040fe40000000000 */
[----:B------:R-:W-:Y:S02]  /*28c0*/  VIADD R69, R46, 0x3 ;  /* 0x000000032e457836 */ /* 0x000fe40000000000 */
[----:B-1----:R-:W-:-:S04]  /*28d0*/  IMAD R9, R9, UR4, R14 ;  /* 0x0000000409097c24 */ /* 0x002fc8000f8e020e */
[----:B------:R-:W-:-:S05]  /*28e0*/  IMAD.SHL.U32 R9, R9, 0x100, RZ ;  /* 0x0000010009097824 */ /* 0x000fca00078e00ff */
[----:B------:R-:W-:-:S04]  /*28f0*/  IADD3 R10, P1, PT, R9, UR6, RZ ;  /* 0x00000006090a7c10 */ /* 0x000fc8000ff3e0ff */
[----:B------:R-:W-:Y:S01]  /*2900*/  LEA.HI.X.SX32 R11, R9, UR7, 0x1, P1 ;  /* 0x00000007090b7c11 */ /* 0x000fe200088f0eff */
[----:B------:R-:W-:Y:S01]  /*2910*/  VIADD R9, R46, 0x2 ;  /* 0x000000022e097836 */ /* 0x000fe20000000000 */
[----:B------:R-:W-:-:S05]  /*2920*/  IADD3 R16, P1, PT, R17, R10, RZ ;  /* 0x0000000a11107210 */ /* 0x000fca0007f3e0ff */
[--C-:B------:R-:W-:Y:S01]  /*2930*/  IMAD.X R17, RZ, RZ, R11.reuse, P1 ;  /* 0x000000ffff117224 */ /* 0x100fe200008e060b */
[-C--:B------:R-:W-:Y:S02]  /*2940*/  IADD3 R8, P1, PT, R9, R10.reuse, RZ ;  /* 0x0000000a09087210 */ /* 0x080fe40007f3e0ff */
[-C--:B------:R-:W-:Y:S02]  /*2950*/  IADD3 R12, P2, PT, R13, R10.reuse, RZ ;  /* 0x0000000a0d0c7210 */ /* 0x080fe40007f5e0ff */
[----:B------:R1:W3:Y:S01]  /*2960*/  LDG.E.U8 R16, desc[UR8][R16.64] ;  /* 0x0000000810107981 */ /* 0x0002e2000c1e1100 */
[--C-:B------:R-:W-:Y:S01]  /*2970*/  IMAD.X R9, RZ, RZ, R11.reuse, P1 ;  /* 0x000000ffff097224 */ /* 0x100fe200008e060b */
[----:B------:R-:W-:Y:S01]  /*2980*/  IADD3 R10, P1, PT, R69, R10, RZ ;  /* 0x0000000a450a7210 */ /* 0x000fe20007f3e0ff */
[----:B------:R-:W-:-:S04]  /*2990*/  IMAD.X R13, RZ, RZ, R11, P2 ;  /* 0x000000ffff0d7224 */ /* 0x000fc800010e060b */
[----:B------:R-:W-:Y:S01]  /*29a0*/  IMAD.X R11, RZ, RZ, R11, P1 ;  /* 0x000000ffff0b7224 */ /* 0x000fe200008e060b */
[----:B------:R-:W3:Y:S04]  /*29b0*/  LDG.E.U8 R9, desc[UR8][R8.64] ;  /* 0x0000000808097981 */ /* 0x000ee8000c1e1100 */
[----:B------:R4:W5:Y:S04]  /*29c0*/  LDG.E.U8 R12, desc[UR8][R12.64] ;  /* 0x000000080c0c7981 */ /* 0x000968000c1e1100 */
[----:B------:R-:W5:Y:S01]  /*29d0*/  LDG.E.U8 R11, desc[UR8][R10.64] ;  /* 0x000000080a0b7981 */ /* 0x000f62000c1e1100 */
[----:B-1----:R-:W1:Y:S01]  /*29e0*/  LDC R17, c[0x0][0x360] ;  /* 0x0000d800ff117b82 */ /* 0x002e620000000800 */
[----:B------:R-:W-:-:S02]  /*29f0*/  VIADD R69, R46, 0x6 ;  /* 0x000000062e457836 */ /* 0x000fc40000000000 */
[----:B----4-:R-:W-:Y:S02]  /*2a00*/  VIADD R13, R46, 0x8 ;  /* 0x000000082e0d7836 */ /* 0x010fe40000000000 */
[----:B-1----:R-:W-:-:S04]  /*2a10*/  IMAD R17, R17, UR4, R14 ;  /* 0x0000000411117c24 */ /* 0x002fc8000f8e020e */
[----:B------:R-:W-:-:S05]  /*2a20*/  IMAD.SHL.U32 R17, R17, 0x100, RZ ;  /* 0x0000010011117824 */ /* 0x000fca00078e00ff */
[----:B------:R-:W-:-:S04]  /*2a30*/  IADD3 R66, P1, PT, R17, UR6, RZ ;  /* 0x0000000611427c10 */ /* 0x000fc8000ff3e0ff */
[----:B------:R-:W-:Y:S02]  /*2a40*/  LEA.HI.X.SX32 R17, R17, UR7, 0x1, P1 ;  /* 0x0000000711117c11 */ /* 0x000fe400088f0eff */
[----:B------:R-:W-:Y:S02]  /*2a50*/  IADD3 R8, P1, PT, R69, R66, RZ ;  /* 0x0000004245087210 */ /* 0x000fe40007f3e0ff */
[----:B---3--:R-:W-:-:S03]  /*2a60*/  PRMT R68, R16, 0x3340, R9 ;  /* 0x0000334010447816 */ /* 0x008fc60000000009 */
[----:B------:R-:W-:-:S05]  /*2a70*/  IMAD.X R9, RZ, RZ, R17, P1 ;  /* 0x000000ffff097224 */ /* 0x000fca00008e0611 */
[----:B------:R1:W3:Y:S01]  /*2a80*/  LDG.E.U8 R16, desc[UR8][R8.64] ;  /* 0x0000000808107981 */ /* 0x0002e2000c1e1100 */
[----:B-----5:R-:W-:Y:S02]  /*2a90*/  PRMT R11, R11, 0x3340, R12 ;  /* 0x000033400b0b7816 */ /* 0x020fe4000000000c */
[----:B------:R-:W-:Y:S02]  /*2aa0*/  IADD3 R12, P1, PT, R13, R66, RZ ;  /* 0x000000420d0c7210 */ /* 0x000fe40007f3e0ff */
[----:B------:R-:W-:Y:S01]  /*2ab0*/  PRMT R69, R68, 0x5410, R11 ;  /* 0x0000541044457816 */ /* 0x000fe2000000000b */
[----:B------:R-:W-:Y:S02]  /*2ac0*/  VIADD R11, R46, 0x7 ;  /* 0x000000072e0b7836 */ /* 0x000fe40000000000 */
[----:B------:R-:W-:-:S03]  /*2ad0*/  IMAD.X R13, RZ, RZ, R17, P1 ;  /* 0x000000ffff0d7224 */ /* 0x000fc600008e0611 */
[-C--:B------:R-:W-:Y:S01]  /*2ae0*/  IADD3 R10, P2, PT, R11, R66.reuse, RZ ;  /* 0x000000420b0a7210 */ /* 0x080fe20007f5e0ff */
[C---:B------:R-:W-:Y:S02]  /*2af0*/  VIADD R11, R46.reuse, 0x5 ;  /* 0x000000052e0b7836 */ /* 0x040fe40000000000 */
[----:B------:R-:W4:Y:S03]  /*2b00*/  LDG.E.U8 R13, desc[UR8][R12.64] ;  /* 0x000000080c0d7981 */ /* 0x000f26000c1e1100 */
[----:B-1----:R-:W-:Y:S01]  /*2b10*/  IADD3 R8, P1, PT, R11, R66, RZ ;  /* 0x000000420b087210 */ /* 0x002fe20007f3e0ff */
[--C-:B------:R-:W-:Y:S01]  /*2b20*/  IMAD.X R11, RZ, RZ, R17.reuse, P2 ;  /* 0x000000ffff0b7224 */ /* 0x100fe200010e0611 */
[----:B------:R1:W-:Y:S03]  /*2b30*/  STL [R44+0x4], R69 ;  /* 0x000004452c007387 */ /* 0x0003e60000100800 */
[----:B------:R-:W-:Y:S01]  /*2b40*/  IMAD.X R9, RZ, RZ, R17, P1 ;  /* 0x000000ffff097224 */ /* 0x000fe200008e0611 */
[----:B------:R5:W4:Y:S05]  /*2b50*/  LDG.E.U8 R10, desc[UR8][R10.64] ;  /* 0x000000080a0a7981 */ /* 0x000b2a000c1e1100 */
[----:B------:R-:W3:Y:S01]  /*2b60*/  LDG.E.U8 R9, desc[UR8][R8.64] ;  /* 0x0000000808097981 */ /* 0x000ee2000c1e1100 */
[----:B------:R-:W0:Y:S01]  /*2b70*/  LDC R17, c[0x0][0x360] ;  /* 0x0000d800ff117b82 */ /* 0x000e220000000800 */
[----:B-----5:R-:W-:-:S02]  /*2b80*/  VIADD R11, R46, 0xb ;  /* 0x0000000b2e0b7836 */ /* 0x020fc40000000000 */
[----:B0-----:R-:W-:-:S04]  /*2b90*/  IMAD R17, R17, UR4, R14 ;  /* 0x0000000411117c24 */ /* 0x001fc8000f8e020e */
[----:B------:R-:W-:Y:S02]  /*2ba0*/  IMAD.SHL.U32 R68, R17, 0x100, RZ ;  /* 0x0000010011447824 */ /* 0x000fe400078e00ff */
[----:B------:R-:W-:-:S03]  /*2bb0*/  VIADD R17, R46, 0xa ;  /* 0x0000000a2e117836 */ /* 0x000fc60000000000 */
[----:B------:R-:W-:-:S04]  /*2bc0*/  IADD3 R70, P1, PT, R68, UR6, RZ ;  /* 0x0000000644467c10 */ /* 0x000fc8000ff3e0ff */
[----:B------:R-:W-:Y:S02]  /*2bd0*/  LEA.HI.X.SX32 R68, R68, UR7, 0x1, P1 ;  /* 0x0000000744447c11 */ /* 0x000fe400088f0eff */
[----:B------:R-:W-:Y:S02]  /*2be0*/  IADD3 R12, P1, PT, R17, R70, RZ ;  /* 0x00000046110c7210 */ /* 0x000fe40007f3e0ff */
[----:B----4-:R-:W-:-:S03]  /*2bf0*/  PRMT R17, R10, 0x3340, R13 ;  /* 0x000033400a117816 */ /* 0x010fc6000000000d */
[----:B------:R-:W-:Y:S01]  /*2c00*/  IMAD.X R13, RZ, RZ, R68, P1 ;  /* 0x000000ffff0d7224 */ /* 0x000fe200008e0644 */
[----:B---3--:R-:W-:Y:S01]  /*2c10*/  PRMT R8, R9, 0x3340, R16 ;  /* 0x0000334009087816 */ /* 0x008fe20000000010 */
[----:B------:R-:W-:Y:S01]  /*2c20*/  VIADD R9, R46, 0xc ;  /* 0x0000000c2e097836 */ /* 0x000fe20000000000 */
[-C--:B------:R-:W-:Y:S02]  /*2c30*/  IADD3 R10, P2, PT, R11, R70.reuse, RZ ;  /* 0x000000460b0a7210 */ /* 0x080fe40007f5e0ff */
[----:B------:R-:W3:Y:S01]  /*2c40*/  LDG.E.U8 R66, desc[UR8][R12.64] ;  /* 0x000000080c427981 */ /* 0x000ee2000c1e1100 */
[----:B------:R-:W-:Y:S02]  /*2c50*/  PRMT R71, R8, 0x5410, R17 ;  /* 0x0000541008477816 */ /* 0x000fe40000000011 */
[----:B------:R-:W-:Y:S01]  /*2c60*/  IADD3 R16, P1, PT, R9, R70, RZ ;  /* 0x0000004609107210 */ /* 0x000fe20007f3e0ff */
[----:B------:R-:W-:-:S04]  /*2c70*/  VIADD R9, R46, 0x9 ;  /* 0x000000092e097836 */ /* 0x000fc80000000000 */
[--C-:B------:R-:W-:Y:S01]  /*2c80*/  IMAD.X R17, RZ, RZ, R68.reuse, P1 ;  /* 0x000000ffff117224 */ /* 0x100fe200008e0644 */
[----:B------:R-:W-:Y:S01]  /*2c90*/  IADD3 R8, P1, PT, R9, R70, RZ ;  /* 0x0000004609087210 */ /* 0x000fe20007f3e0ff */
[----:B------:R-:W-:-:S03]  /*2ca0*/  IMAD.X R11, RZ, RZ, R68, P2 ;  /* 0x000000ffff0b7224 */ /* 0x000fc600010e0644 */
[----:B-1----:R0:W4:Y:S01]  /*2cb0*/  LDG.E.U8 R69, desc[UR8][R16.64] ;  /* 0x0000000810457981 */ /* 0x002122000c1e1100 */
[----:B------:R-:W-:-:S03]  /*2cc0*/  IMAD.X R9, RZ, RZ, R68, P1 ;  /* 0x000000ffff097224 */ /* 0x000fc600008e0644 */
[----:B------:R-:W4:Y:S04]  /*2cd0*/  LDG.E.U8 R10, desc[UR8][R10.64] ;  /* 0x000000080a0a7981 */ /* 0x000f28000c1e1100 */
[----:B------:R1:W3:Y:S01]  /*2ce0*/  LDG.E.U8 R9, desc[UR8][R8.64] ;  /* 0x0000000808097981 */ /* 0x0002e2000c1e1100 */
[----:B--2---:R-:W-:-:S03]  /*2cf0*/  IMAD R15, R15, UR4, R14 ;  /* 0x000000040f0f7c24 */ /* 0x004fc6000f8e020e */
[----:B------:R2:W-:Y:S01]  /*2d00*/  STL [R44+0x8], R71 ;  /* 0x000008472c007387 */ /* 0x0005e20000100800 */
[----:B------:R-:W-:Y:S02]  /*2d10*/  IMAD.SHL.U32 R15, R15, 0x100, RZ ;  /* 0x000001000f0f7824 */ /* 0x000fe400078e00ff */
[----:B0-----:R-:W-:-:S03]  /*2d20*/  VIADD R16, R46, 0xfffffffe ;  /* 0xfffffffe2e107836 */ /* 0x001fc60000000000 */
[----:B--2---:R-:W-:Y:S01]  /*2d30*/  IADD3 R71, P1, PT, R15, UR6, RZ ;  /* 0x000000060f477c10 */ /* 0x004fe2000ff3e0ff */
[----:B------:R-:W-:-:S03]  /*2d40*/  VIADD R12, R46, 0xfffffffd ;  /* 0xfffffffd2e0c7836 */ /* 0x000fc60000000000 */
[----:B------:R-:W-:Y:S02]  /*2d50*/  LEA.HI.X.SX32 R15, R15, UR7, 0x1, P1 ;  /* 0x000000070f0f7c11 */ /* 0x000fe400088f0eff */
[----:B------:R-:W-:Y:S01]  /*2d60*/  IADD3 R16, P1, PT, R16, R71, RZ ;  /* 0x0000004710107210 */ /* 0x000fe20007f3e0ff */
[----:B-1----:R-:W-:-:S04]  /*2d70*/  VIADD R8, R46, 0xffffffff ;  /* 0xffffffff2e087836 */ /* 0x002fc80000000000 */
[----:B------:R-:W-:Y:S01]  /*2d80*/  IMAD.X R17, RZ, RZ, R15, P1 ;  /* 0x000000ffff117224 */ /* 0x000fe200008e060f */
[----:B------:R-:W-:-:S04]  /*2d90*/  IADD3 R12, P1, PT, R12, R71, RZ ;  /* 0x000000470c0c7210 */ /* 0x000fc80007f3e0ff */
[----:B------:R-:W2:Y:S01]  /*2da0*/  LDG.E.U8 R16, desc[UR8][R16.64] ;  /* 0x0000000810107981 */ /* 0x000ea2000c1e1100 */
[----:B------:R-:W-:Y:S01]  /*2db0*/  IMAD.X R13, RZ, RZ, R15, P1 ;  /* 0x000000ffff0d7224 */ /* 0x000fe200008e060f */
[----:B------:R-:W-:-:S05]  /*2dc0*/  IADD3 R8, P1, PT, R8, R71, RZ ;  /* 0x0000004708087210 */ /* 0x000fca0007f3e0ff */
[----:B------:R-:W2:Y:S01]  /*2dd0*/  LDG.E.U8 R13, desc[UR8][R12.64] ;  /* 0x000000080c0d7981 */ /* 0x000ea2000c1e1100 */
[----:B----4-:R-:W-:Y:S02]  /*2de0*/  PRMT R69, R10, 0x3340, R69 ;  /* 0x000033400a457816 */ /* 0x010fe40000000045 */
[----:B------:R-:W-:Y:S02]  /*2df0*/  IADD3 R10, P2, PT, R46, R71, RZ ;  /* 0x000000472e0a7210 */ /* 0x000fe40007f5e0ff */
[----:B---3--:R-:W-:Y:S01]  /*2e00*/  PRMT R66, R9, 0x3340, R66 ;  /* 0x0000334009427816 */ /* 0x008fe20000000042 */
[--C-:B------:R-:W-:Y:S02]  /*2e10*/  IMAD.X R9, RZ, RZ, R15.reuse, P1 ;  /* 0x000000ffff097224 */ /* 0x100fe400008e060f */
[----:B------:R-:W-:-:S04]  /*2e20*/  IMAD.X R11, RZ, RZ, R15, P2 ;  /* 0x000000ffff0b7224 */ /* 0x000fc800010e060f */
[----:B------:R-:W3:Y:S04]  /*2e30*/  LDG.E.U8 R9, desc[UR8][R8.64] ;  /* 0x0000000808097981 */ /* 0x000ee8000c1e1100 */
[----:B------:R-:W3:Y:S01]  /*2e40*/  LDG.E.U8 R10, desc[UR8][R10.64] ;  /* 0x000000080a0a7981 */ /* 0x000ee2000c1e1100 */
[----:B------:R-:W-:-:S05]  /*2e50*/  VIADD R47, R47, 0x10 ;  /* 0x000000102f2f7836 */ /* 0x000fca0000000000 */
[----:B------:R-:W-:Y:S02]  /*2e60*/  ISETP.GE.AND P1, PT, R47, -0xc, PT ;  /* 0xfffffff42f00780c */ /* 0x000fe40003f26270 */
[----:B------:R-:W-:Y:S01]  /*2e70*/  PRMT R69, R66, 0x5410, R69 ;  /* 0x0000541042457816 */ /* 0x000fe20000000045 */
[----:B------:R-:W-:-:S04]  /*2e80*/  VIADD R46, R46, 0x10 ;  /* 0x000000102e2e7836 */ /* 0x000fc80000000000 */
[----:B------:R-:W-:Y:S01]  /*2e90*/  STL [R44+0xc], R69 ;  /* 0x00000c452c007387 */ /* 0x000fe20000100800 */
[----:B--2---:R-:W-:Y:S02]  /*2ea0*/  PRMT R16, R13, 0x3340, R16 ;  /* 0x000033400d107816 */ /* 0x004fe40000000010 */
[----:B---3--:R-:W-:-:S04]  /*2eb0*/  PRMT R15, R9, 0x3340, R10 ;  /* 0x00003340090f7816 */ /* 0x008fc8000000000a */
[----:B------:R-:W-:-:S05]  /*2ec0*/  PRMT R15, R16, 0x5410, R15 ;  /* 0x00005410100f7816 */ /* 0x000fca000000000f */
[----:B------:R0:W-:Y:S02]  /*2ed0*/  STL [R44], R15 ;  /* 0x0000000f2c007387 */ /* 0x0001e40000100800 */
[----:B0-----:R-:W-:Y:S01]  /*2ee0*/  VIADD R44, R44, 0x10 ;  /* 0x000000102c2c7836 */ /* 0x001fe20000000000 */
[----:B------:R-:W-:Y:S06]  /*2ef0*/  @!P1 BRA `(.L_x_113) ;  /* 0xfffffff800609947 */ /* 0x000fec000383ffff */
.L_x_112:
[----:B------:R-:W-:Y:S05]  /*2f00*/  BSYNC.RECONVERGENT B3 ;  /* 0x0000000000037941 */ /* 0x000fea0003800200 */
.L_x_111:
[----:B------:R-:W-:Y:S01]  /*2f10*/  IMAD.MOV R8, RZ, RZ, -R47 ;  /* 0x000000ffff087224 */ /* 0x000fe200078e0a2f */
[----:B------:R-:W-:Y:S04]  /*2f20*/  BSSY.RECONVERGENT B3, `(.L_x_114) ;  /* 0x000003a000037945 */ /* 0x000fe80003800200 */
[----:B------:R-:W-:-:S13]  /*2f30*/  ISETP.GT.AND P1, PT, R8, 0x4, PT ;  /* 0x000000040800780c */ /* 0x000fda0003f24270 */
[----:B------:R-:W-:Y:S05]  /*2f40*/  @!P1 BRA `(.L_x_115) ;  /* 0x0000000000dc9947 */ /* 0x000fea0003800000 */
[----:B------:R-:W1:Y:S01]  /*2f50*/  S2R R10, SR_TID.X ;  /* 0x00000000000a7919 */ /* 0x000e620000002100 */
[----:B------:R-:W2:Y:S01]  /*2f60*/  LDC R11, c[0x0][0x360] ;  /* 0x0000d800ff0b7b82 */ /* 0x000ea20000000800 */
[----:B------:R-:W3:Y:S01]  /*2f70*/  LDCU.64 UR10, c[0x0][0x380] ;  /* 0x00007000ff0a77ac */ /* 0x000ee20008000a00 */
[C---:B------:R-:W-:Y:S02]  /*2f80*/  VIADD R13, R46.reuse, 0x4 ;  /* 0x000000042e0d7836 */ /* 0x040fe40000000000 */
[----:B------:R-:W-:-:S04]  /*2f90*/  VIADD R71, R46, 0x3 ;  /* 0x000000032e477836 */ /* 0x000fc80000000000 */
[----:B------:R-:W1:Y:S02]  /*2fa0*/  LDC R9, c[0x0][0x360] ;  /* 0x0000d800ff097b82 */ /* 0x000e640000000800 */
[----:B-1----:R-:W-:-:S04]  /*2fb0*/  IMAD R9, R9, UR4, R10 ;  /* 0x0000000409097c24 */ /* 0x002fc8000f8e020a */
[----:B------:R-:W-:-:S05]  /*2fc0*/  IMAD.SHL.U32 R9, R9, 0x100, RZ ;  /* 0x0000010009097824 */ /* 0x000fca00078e00ff */
[----:B---3--:R-:W-:-:S04]  /*2fd0*/  IADD3 R8, P0, PT, R9, UR10, RZ ;  /* 0x0000000a09087c10 */ /* 0x008fc8000ff1e0ff */
[----:B------:R-:W-:Y:S02]  /*2fe0*/  LEA.HI.X.SX32 R9, R9, UR11, 0x1, P0 ;  /* 0x0000000b09097c11 */ /* 0x000fe400080f0eff */
[----:B------:R-:W-:-:S05]  /*2ff0*/  IADD3 R12, P0, PT, R13, R8, RZ ;  /* 0x000000080d0c7210 */ /* 0x000fca0007f1e0ff */
[----:B------:R-:W-:Y:S01]  /*3000*/  IMAD.X R13, RZ, RZ, R9, P0 ;  /* 0x000000ffff0d7224 */ /* 0x000fe200000e0609 */
[----:B------:R-:W-:-:S04]  /*3010*/  IADD3 R70, P0, PT, R71, R8, RZ ;  /* 0x0000000847467210 */ /* 0x000fc80007f1e0ff */
[----:B------:R1:W3:Y:S01]  /*3020*/  LDG.E.U8 R69, desc[UR8][R12.64] ;  /* 0x000000080c457981 */ /* 0x0002e2000c1e1100 */
[----:B------:R-:W-:-:S05]  /*3030*/  IMAD.X R71, RZ, RZ, R9, P0 ;  /* 0x000000ffff477224 */ /* 0x000fca00000e0609 */
[----:B------:R-:W3:Y:S01]  /*3040*/  LDG.E.U8 R14, desc[UR8][R70.64] ;  /* 0x00000008460e7981 */ /* 0x000ee2000c1e1100 */
[----:B--2---:R-:W-:Y:S02]  /*3050*/  IMAD R15, R11, UR4, R10 ;  /* 0x000000040b0f7c24 */ /* 0x004fe4000f8e020a */
[----:B------:R-:W-:Y:S02]  /*3060*/  VIADD R11, R46, 0x2 ;  /* 0x000000022e0b7836 */ /* 0x000fe40000000000 */
[----:B------:R-:W-:-:S03]  /*3070*/  IMAD.SHL.U32 R17, R15, 0x100, RZ ;  /* 0x000001000f117824 */ /* 0x000fc600078e00ff */
[----:B------:R-:W-:Y:S01]  /*3080*/  IADD3 R10, P0, PT, R11, R8, RZ ;  /* 0x000000080b0a7210 */ /* 0x000fe20007f1e0ff */
[----:B------:R-:W-:-:S04]  /*3090*/  VIADD R16, R46, 0xfffffffe ;  /* 0xfffffffe2e107836 */ /* 0x000fc80000000000 */
[----:B------:R-:W-:Y:S01]  /*30a0*/  IMAD.X R11, RZ, RZ, R9, P0 ;  /* 0x000000ffff0b7224 */ /* 0x000fe200000e0609 */
[----:B------:R-:W-:Y:S01]  /*30b0*/  IADD3 R15, P0, PT, R17, UR10, RZ ;  /* 0x0000000a110f7c10 */ /* 0x000fe2000ff1e0ff */
[----:B-1----:R-:W-:-:S03]  /*30c0*/  VIADD R13, R46, 0x1 ;  /* 0x000000012e0d7836 */ /* 0x002fc60000000000 */
[----:B------:R-:W-:Y:S01]  /*30d0*/  LEA.HI.X.SX32 R17, R17, UR11, 0x1, P0 ;  /* 0x0000000b11117c11 */ /* 0x000fe200080f0eff */
[----:B------:R1:W2:Y:S01]  /*30e0*/  LDG.E.U8 R66, desc[UR8][R10.64] ;  /* 0x000000080a427981 */ /* 0x0002a2000c1e1100 */
[----:B------:R-:W-:Y:S01]  /*30f0*/  IADD3 R12, P0, PT, R16, R15, RZ ;  /* 0x0000000f100c7210 */ /* 0x000fe20007f1e0ff */
[----:B------:R-:W-:Y:S01]  /*3100*/  VIADD R16, R46, 0xfffffffd ;  /* 0xfffffffd2e107836 */ /* 0x000fe20000000000 */
[----:B------:R-:W-:-:S03]  /*3110*/  IADD3 R8, P1, PT, R13, R8, RZ ;  /* 0x000000080d087210 */ /* 0x000fc60007f3e0ff */
[----:B------:R-:W-:Y:S01]  /*3120*/  IMAD.X R13, RZ, RZ, R17, P0 ;  /* 0x000000ffff0d7224 */ /* 0x000fe200000e0611 */
[-C--:B-1----:R-:W-:Y:S01]  /*3130*/  IADD3 R10, P0, PT, R16, R15.reuse, RZ ;  /* 0x0000000f100a7210 */ /* 0x082fe20007f1e0ff */
[----:B------:R-:W-:Y:S01]  /*3140*/  IMAD.X R9, RZ, RZ, R9, P1 ;  /* 0x000000ffff097224 */ /* 0x000fe200008e0609 */
[----:B------:R-:W-:Y:S02]  /*3150*/  IADD3 R16, P1, PT, R46, R15, RZ ;  /* 0x0000000f2e107210 */ /* 0x000fe40007f3e0ff */
[----:B------:R-:W4:Y:S01]  /*3160*/  LDG.E.U8 R12, desc[UR8][R12.64] ;  /* 0x000000080c0c7981 */ /* 0x000f22000c1e1100 */
[----:B------:R-:W-:-:S03]  /*3170*/  IMAD.X R11, RZ, RZ, R17, P0 ;  /* 0x000000ffff0b7224 */ /* 0x000fc600000e0611 */
[----:B------:R-:W2:Y:S04]  /*3180*/  LDG.E.U8 R9, desc[UR8][R8.64] ;  /* 0x0000000808097981 */ /* 0x000ea8000c1e1100 */
[----:B------:R-:W4:Y:S01]  /*3190*/  LDG.E.U8 R11, desc[UR8][R10.64] ;  /* 0x000000080a0b7981 */ /* 0x000f22000c1e1100 */
[----:B---3--:R-:W-:Y:S01]  /*31a0*/  PRMT R69, R14, 0x3340, R69 ;  /* 0x000033400e457816 */ /* 0x008fe20000000045 */
[----:B------:R-:W-:-:S05]  /*31b0*/  VIADD R14, R46, 0xffffffff ;  /* 0xffffffff2e0e7836 */ /* 0x000fca0000000000 */
[----:B------:R-:W-:-:S05]  /*31c0*/  IADD3 R14, P0, PT, R14, R15, RZ ;  /* 0x0000000f0e0e7210 */ /* 0x000fca0007f1e0ff */
[--C-:B------:R-:W-:Y:S02]  /*31d0*/  IMAD.X R15, RZ, RZ, R17.reuse, P0 ;  /* 0x000000ffff0f7224 */ /* 0x100fe400000e0611 */
[----:B------:R-:W-:-:S04]  /*31e0*/  IMAD.X R17, RZ, RZ, R17, P1 ;  /* 0x000000ffff117224 */ /* 0x000fc800008e0611 */
[----:B------:R-:W3:Y:S04]  /*31f0*/  LDG.E.U8 R15, desc[UR8][R14.64] ;  /* 0x000000080e0f7981 */ /* 0x000ee8000c1e1100 */
[----:B------:R-:W3:Y:S01]  /*3200*/  LDG.E.U8 R16, desc[UR8][R16.64] ;  /* 0x0000000810107981 */ /* 0x000ee2000c1e1100 */
[----:B------:R-:W-:Y:S01]  /*3210*/  PLOP3.LUT P0, PT, PT, PT, PT, 0x8, 0x80 ;  /* 0x000000000080781c */ /* 0x000fe20003f0e170 */
[----:B------:R-:W-:Y:S02]  /*3220*/  VIADD R47, R47, 0x8 ;  /* 0x000000082f2f7836 */ /* 0x000fe40000000000 */
[----:B------:R-:W-:Y:S01]  /*3230*/  VIADD R46, R46, 0x8 ;  /* 0x000000082e2e7836 */ /* 0x000fe20000000000 */
[----:B--2---:R-:W-:Y:S02]  /*3240*/  PRMT R66, R9, 0x3340, R66 ;  /* 0x0000334009427816 */ /* 0x004fe40000000042 */
[----:B----4-:R-:W-:-:S02]  /*3250*/  PRMT R13, R11, 0x3340, R12 ;  /* 0x000033400b0d7816 */ /* 0x010fc4000000000c */
[----:B------:R-:W-:-:S05]  /*3260*/  PRMT R69, R66, 0x5410, R69 ;  /* 0x0000541042457816 */ /* 0x000fca0000000045 */
[----:B------:R-:W-:Y:S01]  /*3270*/  STL [R44+0x4], R69 ;  /* 0x000004452c007387 */ /* 0x000fe20000100800 */
[----:B---3--:R-:W-:-:S04]  /*3280*/  PRMT R8, R15, 0x3340, R16 ;  /* 0x000033400f087816 */ /* 0x008fc80000000010 */
[----:B------:R-:W-:-:S05]  /*3290*/  PRMT R13, R13, 0x5410, R8 ;  /* 0x000054100d0d7816 */ /* 0x000fca0000000008 */
[----:B------:R1:W-:Y:S02]  /*32a0*/  STL [R44], R13 ;  /* 0x0000000d2c007387 */ /* 0x0003e40000100800 */
[----:B-1----:R-:W-:-:S07]  /*32b0*/  VIADD R44, R44, 0x8 ;  /* 0x000000082c2c7836 */ /* 0x002fce0000000000 */
.L_x_115:
[----:B------:R-:W-:Y:S05]  /*32c0*/  BSYNC.RECONVERGENT B3 ;  /* 0x0000000000037941 */ /* 0x000fea0003800200 */
.L_x_114:
[----:B------:R-:W-:-:S13]  /*32d0*/  ISETP.NE.OR P0, PT, R47, RZ, P0 ;  /* 0x000000ff2f00720c */ /* 0x000fda0000705670 */
[----:B------:R-:W-:Y:S05]  /*32e0*/  @!P0 BREAK.RELIABLE B0 ;  /* 0x0000000000008942 */ /* 0x000fea0003800100 */
[----:B------:R-:W-:Y:S05]  /*32f0*/  @!P0 BRA `(.L_x_108) ;  /* 0x00000000007c8947 */ /* 0x000fea0003800000 */
.L_x_110:
[----:B------:R-:W-:Y:S05]  /*3300*/  BSYNC.RELIABLE B0 ;  /* 0x0000000000007941 */ /* 0x000fea0003800100 */
.L_x_109:
[----:B------:R-:W1:Y:S02]  /*3310*/  S2R R16, SR_TID.X ;  /* 0x0000000000107919 */ /* 0x000e640000002100 */
.L_x_116:
        /* <DEDUP_REMOVED lines=12> */
[----:B------:R-:W2:Y:S01]  /*33e0*/  LDG.E.U8 R14, desc[UR8][R14.64] ;  /* 0x000000080e0e7981 */ /* 0x000ea2000c1e1100 */
[--C-:B------:R-:W-:Y:S01]  /*33f0*/  IMAD.X R9, RZ, RZ, R11.reuse, P0 ;  /* 0x000000ffff097224 */ /* 0x100fe200000e060b */
[----:B------:R-:W-:Y:S01]  /*3400*/  IADD3 R10, P0, PT, R10, R13, RZ ;  /* 0x0000000d0a0a7210 */ /* 0x000fe20007f1e0ff */
[----:B------:R-:W-:-:S04]  /*3410*/  IMAD.X R13, RZ, RZ, R11, P1 ;  /* 0x000000ffff0d7224 */ /* 0x000fc800008e060b */
[----:B------:R-:W-:Y:S01]  /*3420*/  IMAD.X R11, RZ, RZ, R11, P0 ;  /* 0x000000ffff0b7224 */ /* 0x000fe200000e060b */
[----:B------:R-:W2:Y:S04]  /*3430*/  LDG.E.U8 R9, desc[UR8][R8.64] ;  /* 0x0000000808097981 */ /* 0x000ea8000c1e1100 */
[----:B------:R-:W3:Y:S04]  /*3440*/  LDG.E.U8 R12, desc[UR8][R12.64] ;  /* 0x000000080c0c7981 */ /* 0x000ee8000c1e1100 */
[----:B------:R-:W3:Y:S01]  /*3450*/  LDG.E.U8 R11, desc[UR8][R10.64] ;  /* 0x000000080a0b7981 */ /* 0x000ee2000c1e1100 */
[----:B------:R-:W-:-:S02]  /*3460*/  VIADD R47, R47, 0x4 ;  /* 0x000000042f2f7836 */ /* 0x000fc40000000000 */
[----:B------:R-:W-:-:S03]  /*3470*/  VIADD R46, R46, 0x4 ;  /* 0x000000042e2e7836 */ /* 0x000fc60000000000 */
[----:B------:R-:W-:Y:S02]  /*3480*/  ISETP.NE.AND P0, PT, R47, RZ, PT ;  /* 0x000000ff2f00720c */ /* 0x000fe40003f05270 */
[----:B--2---:R-:W-:Y:S02]  /*3490*/  PRMT R15, R9, 0x3340, R14 ;  /* 0x00003340090f7816 */ /* 0x004fe4000000000e */
[----:B---3--:R-:W-:-:S04]  /*34a0*/  PRMT R14, R11, 0x3340, R12 ;  /* 0x000033400b0e7816 */ /* 0x008fc8000000000c */
[----:B------:R-:W-:-:S05]  /*34b0*/  PRMT R15, R15, 0x5410, R14 ;  /* 0x000054100f0f7816 */ /* 0x000fca000000000e */
[----:B------:R1:W-:Y:S02]  /*34c0*/  STL [R44], R15 ;  /* 0x0000000f2c007387 */ /* 0x0003e40000100800 */
[----:B-1----:R-:W-:Y:S01]  /*34d0*/  VIADD R44, R44, 0x4 ;  /* 0x000000042c2c7836 */ /* 0x002fe20000000000 */
[----:B------:R-:W-:Y:S06]  /*34e0*/  @P0 BRA `(.L_x_116) ;  /* 0xfffffffc008c0947 */ /* 0x000fec000383ffff */
.L_x_108:
[----:B------:R-:W-:Y:S05]  /*34f0*/  BSYNC.RECONVERGENT B1 ;  /* 0x0000000000017941 */ /* 0x000fea0003800200 */
.L_x_107:
[----:B------:R-:W-:-:S13]  /*3500*/  LOP3.LUT P0, R10, R2, 0x3, RZ, 0xc0, !PT ;  /* 0x00000003020a7812 */ /* 0x000fda000780c0ff */
[----:B------:R-:W-:Y:S05]  /*3510*/  @!P0 BRA `(.L_x_106) ;  /* 0x0000000000488947 */ /* 0x000fea0003800000 */
[----:B------:R-:W1:Y:S01]  /*3520*/  S2R R12, SR_CTAID.X ;  /* 0x00000000000c7919 */ /* 0x000e620000002500 */
[----:B------:R-:W-:Y:S02]  /*3530*/  IMAD.MOV R10, RZ, RZ, -R10 ;  /* 0x000000ffff0a7224 */ /* 0x000fe400078e0a0a */
[----:B------:R-:W-:Y:S01]  /*3540*/  IMAD.IADD R3, R42, 0x1, R3 ;  /* 0x000000012a037824 */ /* 0x000fe200078e0203 */
[----:B------:R-:W2:Y:S01]  /*3550*/  S2R R13, SR_TID.X ;  /* 0x00000000000d7919 */ /* 0x000ea20000002100 */
[----:B------:R-:W-:-:S07]  /*3560*/  IMAD.IADD R11, R1, 0x1, R42 ;  /* 0x00000001010b7824 */ /* 0x000fce00078e022a */
.L_x_117:
[----:B------:R-:W1:Y:S02]  /*3570*/  LDCU UR5, c[0x0][0x360] ;  /* 0x00006c00ff0577ac */ /* 0x000e640008000800 */
[----:B-12---:R-:W-:-:S04]  /*3580*/  IMAD R8, R12, UR5, R13 ;  /* 0x000000050c087c24 */ /* 0x006fc8000f8e020d */
[----:B------:R-:W-:-:S05]  /*3590*/  IMAD.SHL.U32 R8, R8, 0x100, RZ ;  /* 0x0000010008087824 */ /* 0x000fca00078e00ff */
[--C-:B------:R-:W-:Y:S02]  /*35a0*/  SHF.R.S32.HI R9, RZ, 0x1f, R8.reuse ;  /* 0x0000001fff097819 */ /* 0x100fe40000011408 */
[----:B------:R-:W-:-:S04]  /*35b0*/  IADD3 R8, P0, P1, R3, UR14, R8 ;  /* 0x0000000e03087c10 */ /* 0x000fc8000f91e008 */
[----:B------:R-:W-:-:S05]  /*35c0*/  IADD3.X R9, PT, PT, RZ, UR15, R9, P0, P1 ;  /* 0x0000000fff097c10 */ /* 0x000fca00087e2409 */
[----:B------:R-:W2:Y:S01]  /*35d0*/  LDG.E.U8 R8, desc[UR8][R8.64] ;  /* 0x0000000808087981 */ /* 0x000ea2000c1e1100 */
[----:B------:R-:W-:Y:S02]  /*35e0*/  VIADD R10, R10, 0x1 ;  /* 0x000000010a0a7836 */ /* 0x000fe40000000000 */
[----:B------:R-:W-:-:S03]  /*35f0*/  VIADD R3, R3, 0x1 ;  /* 0x0000000103037836 */ /* 0x000fc60000000000 */
[----:B------:R-:W-:Y:S01]  /*3600*/  ISETP.NE.AND P0, PT, R10, RZ, PT ;  /* 0x000000ff0a00720c */ /* 0x000fe20003f05270 */
[----:B--2---:R1:W-:Y:S02]  /*3610*/  STL.U8 [R11], R8 ;  /* 0x000000080b007387 */ /* 0x0043e40000100000 */
[----:B-1----:R-:W-:-:S10]  /*3620*/  VIADD R11, R11, 0x1 ;  /* 0x000000010b0b7836 */ /* 0x002fd40000000000 */
[----:B------:R-:W-:Y:S05]  /*3630*/  @P0 BRA `(.L_x_117) ;  /* 0xfffffffc00cc0947 */ /* 0x000fea000383ffff */
.L_x_106:
[----:B------:R-:W-:Y:S05]  /*3640*/  BSYNC.RECONVERGENT B2 ;  /* 0x0000000000027941 */ /* 0x000fea0003800200 */
.L_x_105:
[----:B------:R-:W-:Y:S05]  /*3650*/  WARPSYNC.ALL ;  /* 0x0000000000007948 */ /* 0x000fea0003800000 */
        /* <DEDUP_REMOVED lines=8> */
[----:B------:R-:W5:Y:S01]  /*36e0*/  LDL.64 R10, [R1+0x28] ;  /* 0x00002800010a7983 */ /* 0x000f620000100a00 */
[----:B--2---:R-:W-:-:S05]  /*36f0*/  PRMT R2, R47, 0x7771, RZ ;  /* 0x000077712f027816 */ /* 0x004fca00000000ff */
[----:B------:R-:W-:-:S05]  /*3700*/  IMAD.SHL.U32 R2, R2, 0x100, RZ ;  /* 0x0000010002027824 */ /* 0x000fca00078e00ff */
[----:B------:R-:W-:Y:S02]  /*3710*/  LOP3.LUT R3, R2, 0xff00, RZ, 0xc0, !PT ;  /* 0x0000ff0002037812 */ /* 0x000fe400078ec0ff */
[----:B------:R-:W-:-:S04]  /*3720*/  PRMT R2, R47, 0x7770, RZ ;  /* 0x000077702f027816 */ /* 0x000fc800000000ff */
[----:B------:R-:W-:Y:S02]  /*3730*/  LOP3.LUT R3, R3, 0xff, R2, 0xf8, !PT ;  /* 0x000000ff03037812 */ /* 0x000fe400078ef802 */
[----:B------:R-:W-:-:S05]  /*3740*/  PRMT R2, R47, 0x7772, RZ ;  /* 0x000077722f027816 */ /* 0x000fca00000000ff */
[----:B------:R-:W-:-:S05]  /*3750*/  IMAD.U32 R2, R2, 0x10000, RZ ;  /* 0x0001000002027824 */ /* 0x000fca00078e00ff */
[----:B-1----:R-:W-:Y:S02]  /*3760*/  LOP3.LUT R42, R3, 0xff0000, R2, 0xf8, !PT ;  /* 0x00ff0000032a7812 */ /* 0x002fe400078ef802 */
[----:B------:R-:W2:Y:S01]  /*3770*/  LDL.64 R2, [R1+0x30] ;  /* 0x0000300001027983 */ /* 0x000ea20000100a00 */
[----:B------:R-:W-:-:S05]  /*3780*/  PRMT R47, R47, 0x7773, RZ ;  /* 0x000077732f2f7816 */ /* 0x000fca00000000ff */
[----:B------:R-:W-:-:S05]  /*3790*/  IMAD.SHL.U32 R47, R47, 0x1000000, RZ ;  /* 0x010000002f2f7824 */ /* 0x000fca00078e00ff */
[----:B------:R-:W-:Y:S02]  /*37a0*/  LOP3.LUT R47, R40, R47, R42, 0x1e, !PT ;  /* 0x0000002f282f7212 */ /* 0x000fe400078e1e2a */
[----:B---3--:R-:W-:-:S05]  /*37b0*/  PRMT R40, R17, 0x7771, RZ ;  /* 0x0000777111287816 */ /* 0x008fca00000000ff */
[----:B------:R-:W-:-:S05]  /*37c0*/  IMAD.SHL.U32 R40, R40, 0x100, RZ ;  /* 0x0000010028287824 */ /* 0x000fca00078e00ff */
[----:B------:R-:W-:Y:S02]  /*37d0*/  LOP3.LUT R69, R40, 0xff00, RZ, 0xc0, !PT ;  /* 0x0000ff0028457812 */ /* 0x000fe400078ec0ff */
[----:B------:R-:W-:-:S04]  /*37e0*/  PRMT R40, R17, 0x7770, RZ ;  /* 0x0000777011287816 */ /* 0x000fc800000000ff */
[----:B------:R-:W-:Y:S02]  /*37f0*/  LOP3.LUT R69, R69, 0xff, R40, 0xf8, !PT ;  /* 0x000000ff45457812 */ /* 0x000fe400078ef828 */
[C---:B------:R-:W-:Y:S02]  /*3800*/  PRMT R40, R17.reuse, 0x7772, RZ ;  /* 0x0000777211287816 */ /* 0x040fe400000000ff */
[----:B------:R-:W-:-:S03]  /*3810*/  PRMT R17, R17, 0x7773, RZ ;  /* 0x0000777311117816 */ /* 0x000fc600000000ff */
[----:B------:R-:W-:Y:S02]  /*3820*/  IMAD.U32 R40, R40, 0x10000, RZ ;  /* 0x0001000028287824 */ /* 0x000fe400078e00ff */
[----:B------:R-:W-:Y:S01]  /*3830*/  IMAD.SHL.U32 R66, R17, 0x1000000, RZ ;  /* 0x0100000011427824 */ /* 0x000fe200078e00ff */
[----:B----4-:R-:W-:Y:S02]  /*3840*/  PRMT R17, R13, 0x7771, RZ ;  /* 0x000077710d117816 */ /* 0x010fe400000000ff */
[----:B------:R-:W-:-:S03]  /*3850*/  LOP3.LUT R40, R69, 0xff0000, R40, 0xf8, !PT ;  /* 0x00ff000045287812 */ /* 0x000fc600078ef828 */
[----:B------:R-:W-:Y:S01]  /*3860*/  IMAD.SHL.U32 R17, R17, 0x100, RZ ;  /* 0x0000010011117824 */ /* 0x000fe200078e00ff */
[----:B------:R-:W-:-:S04]  /*3870*/  LOP3.LUT R66, R39, R66, R40, 0x1e, !PT ;  /* 0x0000004227427212 */ /* 0x000fc800078e1e28 */
        /* <DEDUP_REMOVED lines=8> */
[----:B------:R-:W-:Y:S02]  /*3900*/  LOP3.LUT R68, R38, R13, R17, 0x1e, !PT ;  /* 0x0000000d26447212 */ /* 0x000fe400078e1e11 */
[----:B-----5:R-:W-:-:S05]  /*3910*/  PRMT R13, R15, 0x7771, RZ ;  /* 0x000077710f0d7816 */ /* 0x020fca00000000ff */
[----:B------:R-:W-:-:S05]  /*3920*/  IMAD.SHL.U32 R13, R13, 0x100, RZ ;  /* 0x000001000d0d7824 */ /* 0x000fca00078e00ff */
[----:B------:R-:W-:Y:S02]  /*3930*/  LOP3.LUT R38, R13, 0xff00, RZ, 0xc0, !PT ;  /* 0x0000ff000d267812 */ /* 0x000fe400078ec0ff */
[----:B------:R-:W-:-:S04]  /*3940*/  PRMT R13, R15, 0x7770, RZ ;  /* 0x000077700f0d7816 */ /* 0x000fc800000000ff */
[----:B------:R-:W-:Y:S02]  /*3950*/  LOP3.LUT R38, R38, 0xff, R13, 0xf8, !PT ;  /* 0x000000ff26267812 */ /* 0x000fe400078ef80d */
[C---:B------:R-:W-:Y:S02]  /*3960*/  PRMT R13, R15.reuse, 0x7772, RZ ;  /* 0x000077720f0d7816 */ /* 0x040fe400000000ff */
[----:B------:R-:W-:-:S03]  /*3970*/  PRMT R15, R15, 0x7773, RZ ;  /* 0x000077730f0f7816 */ /* 0x000fc600000000ff */
[----:B------:R-:W-:-:S05]  /*3980*/  IMAD.U32 R13, R13, 0x10000, RZ ;  /* 0x000100000d0d7824 */ /* 0x000fca00078e00ff */
[----:B------:R-:W-:Y:S01]  /*3990*/  LOP3.LUT R13, R38, 0xff0000, R13, 0xf8, !PT ;  /* 0x00ff0000260d7812 */ /* 0x000fe200078ef80d */
[----:B------:R-:W-:-:S05]  /*39a0*/  IMAD.SHL.U32 R38, R15, 0x1000000, RZ ;  /* 0x010000000f267824 */ /* 0x000fca00078e00ff */
[----:B------:R-:W-:Y:S02]  /*39b0*/  LOP3.LUT R69, R5, R38, R13, 0x1e, !PT ;  /* 0x0000002605457212 */ /* 0x000fe400078e1e0d */
[----:B------:R-:W-:Y:S01]  /*39c0*/  PRMT R5, R9, 0x7771, RZ ;  /* 0x0000777109057816 */ /* 0x000fe200000000ff */
[----:B------:R-:W3:Y:S04]  /*39d0*/  LDL.64 R38, [R1+0x38] ;  /* 0x0000380001267983 */ /* 0x000ee80000100a00 */
[----:B------:R-:W-:Y:S01]  /*39e0*/  IMAD.SHL.U32 R5, R5, 0x100, RZ ;  /* 0x0000010005057824 */ /* 0x000fe200078e00ff */
[----:B------:R-:W4:Y:S04]  /*39f0*/  LDL R13, [R1+0x84] ;  /* 0x00008400010d7983 */ /* 0x000f280000100800 */
[----:B------:R-:W-:-:S02]  /*3a00*/  LOP3.LUT R40, R5, 0xff00, RZ, 0xc0, !PT ;  /* 0x0000ff0005287812 */ /* 0x000fc400078ec0ff */
        /* <DEDUP_REMOVED lines=9> */
[----:B------:R-:W-:-:S05]  /*3aa0*/  IMAD.SHL.U32 R4, R4, 0x100, RZ ;  /* 0x0000010004047824 */ /* 0x000fca00078e00ff */
[----:B------:R-:W-:Y:S02]  /*3ab0*/  LOP3.LUT R15, R4, 0xff00, RZ, 0xc0, !PT ;  /* 0x0000ff00040f7812 */ /* 0x000fe400078ec0ff */
[----:B------:R-:W-:-:S04]  /*3ac0*/  PRMT R4, R11, 0x7770, RZ ;  /* 0x000077700b047816 */ /* 0x000fc800000000ff */
[----:B------:R-:W-:Y:S02]  /*3ad0*/  LOP3.LUT R15, R15, 0xff, R4, 0xf8, !PT ;  /* 0x000000ff0f0f7812 */ /* 0x000fe400078ef804 */
[----:B------:R-:W-:-:S05]  /*3ae0*/  PRMT R4, R11, 0x7772, RZ ;  /* 0x000077720b047816 */ /* 0x000fca00000000ff */
[----:B------:R-:W-:-:S05]  /*3af0*/  IMAD.U32 R4, R4, 0x10000, RZ ;  /* 0x0001000004047824 */ /* 0x000fca00078e00ff */
[----:B------:R-:W-:Y:S02]  /*3b00*/  LOP3.LUT R15, R15, 0xff0000, R4, 0xf8, !PT ;  /* 0x00ff00000f0f7812 */ /* 0x000fe400078ef804 */
[----:B------:R-:W5:Y:S01]  /*3b10*/  LDL.64 R4, [R1+0x40] ;  /* 0x0000400001047983 */ /* 0x000f620000100a00 */
[----:B------:R-:W-:-:S05]  /*3b20*/  PRMT R11, R11, 0x7773, RZ ;  /* 0x000077730b0b7816 */ /* 0x000fca00000000ff */
[----:B------:R-:W-:Y:S01]  /*3b30*/  IMAD.SHL.U32 R70, R11, 0x1000000, RZ ;  /* 0x010000000b467824 */ /* 0x000fe200078e00ff */
[----:B--2---:R-:W-:-:S05]  /*3b40*/  PRMT R11, R3, 0x7771, RZ ;  /* 0x00007771030b7816 */ /* 0x004fca00000000ff */
        /* <DEDUP_REMOVED lines=10> */
[----:B------:R-:W2:Y:S01]  /*3bf0*/  LDL.64 R40, [R1+0x48] ;  /* 0x0000480001287983 */ /* 0x000ea20000100a00 */
        /* <DEDUP_REMOVED lines=10> */
[----:B------:R-:W-:Y:S01]  /*3ca0*/  IMAD.SHL.U32 R42, R39, 0x1000000, RZ ;  /* 0x01000000272a7824 */ /* 0x000fe200078e00ff */
[----:B------:R-:W-:Y:S01]  /*3cb0*/  LOP3.LUT R46, R64, R46, RZ, 0x3c, !PT ;  /* 0x0000002e402e7212 */ /* 0x000fe200078e3cff */
[----:B------:R-:W3:Y:S03]  /*3cc0*/  LDL R39, [R1+0x80] ;  /* 0x0000800001277983 */ /* 0x000ee60000100800 */
[----:B------:R-:W-:Y:S02]  /*3cd0*/  LOP3.LUT R11, R7, R42, R11, 0x1e, !PT ;  /* 0x0000002a070b7212 */ /* 0x000fe400078e1e0b */
[----:B----4-:R-:W-:-:S05]  /*3ce0*/  PRMT R7, R13, 0x7771, RZ ;  /* 0x000077710d077816 */ /* 0x010fca00000000ff */
[----:B------:R-:W-:-:S05]  /*3cf0*/  IMAD.SHL.U32 R7, R7, 0x100, RZ ;  /* 0x0000010007077824 */ /* 0x000fca00078e00ff */
[----:B------:R-:W-:Y:S02]  /*3d00*/  LOP3.LUT R42, R7, 0xff00, RZ, 0xc0, !PT ;  /* 0x0000ff00072a7812 */ /* 0x000fe400078ec0ff */
[----:B------:R-:W-:Y:S02]  /*3d10*/  PRMT R7, R13, 0x7770, RZ ;  /* 0x000077700d077816 */ /* 0x000fe400000000ff */
[----:B-----5:R-:W-:-:S05]  /*3d20*/  PRMT R15, R5, 0x7771, RZ ;  /* 0x00007771050f7816 */ /* 0x020fca00000000ff */
[----:B------:R-:W-:Y:S01]  /*3d30*/  IMAD.SHL.U32 R15, R15, 0x100, RZ ;  /* 0x000001000f0f7824 */ /* 0x000fe200078e00ff */
[----:B------:R-:W-:-:S04]  /*3d40*/  LOP3.LUT R42, R42, 0xff, R7, 0xf8, !PT ;  /* 0x000000ff2a2a7812 */ /* 0x000fc800078ef807 */
[----:B------:R-:W-:Y:S02]  /*3d50*/  LOP3.LUT R44, R15, 0xff00, RZ, 0xc0, !PT ;  /* 0x0000ff000f2c7812 */ /* 0x000fe400078ec0ff */
[----:B------:R-:W-:Y:S02]  /*3d60*/  PRMT R15, R5, 0x7770, RZ ;  /* 0x00007770050f7816 */ /* 0x000fe400000000ff */
[----:B------:R-:W-:Y:S02]  /*3d70*/  PRMT R7, R13, 0x7772, RZ ;  /* 0x000077720d077816 */ /* 0x000fe400000000ff */
[----:B------:R-:W-:Y:S02]  /*3d80*/  LOP3.LUT R44, R44, 0xff, R15, 0xf8, !PT ;  /* 0x000000ff2c2c7812 */ /* 0x000fe400078ef80f */
[----:B------:R-:W-:Y:S01]  /*3d90*/  PRMT R15, R5, 0x7772, RZ ;  /* 0x00007772050f7816 */ /* 0x000fe200000000ff */
[----:B------:R-:W-:Y:S01]  /*3da0*/  IMAD.U32 R7, R7, 0x10000, RZ ;  /* 0x0001000007077824 */ /* 0x000fe200078e00ff */
[----:B------:R-:W-:-:S02]  /*3db0*/  PRMT R5, R5, 0x7773, RZ ;  /* 0x0000777305057816 */ /* 0x000fc400000000ff */
[----:B------:R-:W-:Y:S01]  /*3dc0*/  PRMT R13, R13, 0x7773, RZ ;  /* 0x000077730d0d7816 */ /* 0x000fe200000000ff */
[----:B------:R-:W-:Y:S01]  /*3dd0*/  IMAD.U32 R15, R15, 0x10000, RZ ;  /* 0x000100000f0f7824 */ /* 0x000fe200078e00ff */
[----:B------:R-:W-:Y:S01]  /*3de0*/  LOP3.LUT R7, R42, 0xff0000, R7, 0xf8, !PT ;  /* 0x00ff00002a077812 */ /* 0x000fe200078ef807 */
[----:B------:R-:W-:Y:S01]  /*3df0*/  IMAD.SHL.U32 R72, R5, 0x1000000, RZ ;  /* 0x0100000005487824 */ /* 0x000fe200078e00ff */
[----:B------:R-:W-:Y:S02]  /*3e00*/  LOP3.LUT R42, R13, 0x80, RZ, 0xfc, !PT ;  /* 0x000000800d2a7812 */ /* 0x000fe400078efcff */
[----:B------:R-:W-:-:S03]  /*3e10*/  LOP3.LUT R15, R44, 0xff0000, R15, 0xf8, !PT ;  /* 0x00ff00002c0f7812 */ /* 0x000fc600078ef80f */
[----:B------:R1:W-:Y:S01]  /*3e20*/  STL.U8 [R1+0x87], R42 ;  /* 0x0000872a01007387 */ /* 0x0003e20000100000 */
[----:B------:R-:W-:-:S03]  /*3e30*/  LOP3.LUT R72, R43, R72, R15, 0x1e, !PT ;  /* 0x000000482b487212 */ /* 0x000fc600078e1e0f */
[----:B-1----:R-:W4:Y:S01]  /*3e40*/  LDL.64 R42, [R1+0x50] ;  /* 0x00005000012a7983 */ /* 0x002f220000100a00 */
[----:B------:R-:W-:-:S05]  /*3e50*/  IMAD.SHL.U32 R44, R13, 0x1000000, RZ ;  /* 0x010000000d2c7824 */ /* 0x000fca00078e00ff */
[----:B------:R-:W-:Y:S02]  /*3e60*/  LOP3.LUT R13, R44, 0x80000000, R7, 0xfe, !PT ;  /* 0x800000002c0d7812 */ /* 0x000fe400078efe07 */
[----:B------:R-:W5:Y:S01]  /*3e70*/  LDL.64 R44, [R1+0x58] ;  /* 0x00005800012c7983 */ /* 0x000f620000100a00 */
[----:B--2---:R-:W-:-:S05]  /*3e80*/  PRMT R5, R41, 0x7771, RZ ;  /* 0x0000777129057816 */ /* 0x004fca00000000ff */
[----:B------:R-:W-:Y:S01]  /*3e90*/  IMAD.SHL.U32 R7, R5, 0x100, RZ ;  /* 0x0000010005077824 */ /* 0x000fe200078e00ff */
[----:B------:R-:W-:Y:S02]  /*3ea0*/  LOP3.LUT R5, R6, R13, RZ, 0x3c, !PT ;  /* 0x0000000d06057212 */ /* 0x000fe400078e3cff */
[----:B------:R-:W-:Y:S02]  /*3eb0*/  PRMT R6, R41, 0x7770, RZ ;  /* 0x0000777029067816 */ /* 0x000fe400000000ff */
[----:B------:R-:W-:-:S04]  /*3ec0*/  LOP3.LUT R7, R7, 0xff00, RZ, 0xc0, !PT ;  /* 0x0000ff0007077812 */ /* 0x000fc800078ec0ff */
[----:B------:R-:W-:Y:S02]  /*3ed0*/  LOP3.LUT R7, R7, 0xff, R6, 0xf8, !PT ;  /* 0x000000ff07077812 */ /* 0x000fe400078ef806 */
[----:B------:R-:W-:-:S05]  /*3ee0*/  PRMT R6, R41, 0x7772, RZ ;  /* 0x0000777229067816 */ /* 0x000fca00000000ff */
[----:B------:R-:W-:-:S05]  /*3ef0*/  IMAD.U32 R6, R6, 0x10000, RZ ;  /* 0x0001000006067824 */ /* 0x000fca00078e00ff */
[----:B------:R-:W-:Y:S02]  /*3f00*/  LOP3.LUT R74, R7, 0xff0000, R6, 0xf8, !PT ;  /* 0x00ff0000074a7812 */ /* 0x000fe400078ef806 */
[----:B------:R-:W2:Y:S01]  /*3f10*/  LDL.64 R6, [R1+0x60] ;  /* 0x0000600001067983 */ /* 0x000ea20000100a00 */
[----:B------:R-:W-:Y:S02]  /*3f20*/  LOP3.LUT R67, R67, R16, RZ, 0x3c, !PT ;  /* 0x0000001043437212 */ /* 0x000fe400078e3cff */
[----:B----4-:R-:W-:-:S05]  /*3f30*/  PRMT R13, R43, 0x7771, RZ ;  /* 0x000077712b0d7816 */ /* 0x010fca00000000ff */
[----:B------:R-:W-:-:S05]  /*3f40*/  IMAD.SHL.U32 R13, R13, 0x100, RZ ;  /* 0x000001000d0d7824 */ /* 0x000fca00078e00ff */
        /* <DEDUP_REMOVED lines=20> */
[----:B--2---:R-:W-:-:S05]  /*4090*/  PRMT R13, R7, 0x7771, RZ ;  /* 0x00007771070d7816 */ /* 0x004fca00000000ff */
[----:B------:R-:W-:-:S05]  /*40a0*/  IMAD.SHL.U32 R13, R13, 0x100, RZ ;  /* 0x000001000d0d7824 */ /* 0x000fca00078e00ff */
[----:B------:R-:W-:Y:S02]  /*40b0*/  LOP3.LUT R16, R13, 0xff00, RZ, 0xc0, !PT ;  /* 0x0000ff000d107812 */ /* 0x000fe400078ec0ff */
[----:B------:R-:W-:-:S04]  /*40c0*/  PRMT R13, R7, 0x7770, RZ ;  /* 0x00007770070d7816 */ /* 0x000fc800000000ff */
[----:B------:R-:W-:Y:S02]  /*40d0*/  LOP3.LUT R16, R16, 0xff, R13, 0xf8, !PT ;  /* 0x000000ff10107812 */ /* 0x000fe400078ef80d */
[----:B------:R-:W-:-:S05]  /*40e0*/  PRMT R13, R7, 0x7772, RZ ;  /* 0x00007772070d7816 */ /* 0x000fca00000000ff */
[----:B------:R-:W-:-:S05]  /*40f0*/  IMAD.U32 R13, R13, 0x10000, RZ ;  /* 0x000100000d0d7824 */ /* 0x000fca00078e00ff */
[----:B------:R-:W-:Y:S02]  /*4100*/  LOP3.LUT R13, R16, 0xff0000, R13, 0xf8, !PT ;  /* 0x00ff0000100d7812 */ /* 0x000fe400078ef80d */
[----:B------:R-:W2:Y:S01]  /*4110*/  LDL.64 R16, [R1+0x68] ;  /* 0x0000680001107983 */ /* 0x000ea20000100a00 */
[----:B------:R-:W-:-:S05]  /*4120*/  PRMT R7, R7, 0x7773, RZ ;  /* 0x0000777307077816 */ /* 0x000fca00000000ff */
[----:B------:R-:W-:-:S05]  /*4130*/  IMAD.SHL.U32 R7, R7, 0x1000000, RZ ;  /* 0x0100000007077824 */ /* 0x000fca00078e00ff */
[----:B------:R-:W-:Y:S02]  /*4140*/  LOP3.LUT R56, R56, R7, R13, 0x1e, !PT ;  /* 0x0000000738387212 */ /* 0x000fe400078e1e0d */
[----:B------:R-:W-:Y:S02]  /*4150*/  LOP3.LUT R7, R58, R12, RZ, 0x3c, !PT ;  /* 0x0000000c3a077212 */ /* 0x000fe400078e3cff */
[----:B------:R-:W4:Y:S01]  /*4160*/  LDL.64 R12, [R1+0x70] ;  /* 0x00007000010c7983 */ /* 0x000f220000100a00 */
[----:B------:R-:W-:-:S03]  /*4170*/  LOP3.LUT R58, R63, R14, RZ, 0x3c, !PT ;  /* 0x0000000e3f3a7212 */ /* 0x000fc600078e3cff */
[----:B------:R-:W5:Y:S01]  /*4180*/  LDL.64 R14, [R1+0x78] ;  /* 0x00007800010e7983 */ /* 0x000f620000100a00 */
[----:B------:R-:W-:Y:S02]  /*4190*/  LOP3.LUT R38, R37, R38, RZ, 0x3c, !PT ;  /* 0x0000002625267212 */ /* 0x000fe400078e3cff */
[----:B------:R-:W-:Y:S02]  /*41a0*/  LOP3.LUT R37, R36, R4, RZ, 0x3c, !PT ;  /* 0x0000000424257212 */ /* 0x000fe400078e3cff */
[----:B------:R-:W-:Y:S02]  /*41b0*/  LOP3.LUT R49, R49, R10, RZ, 0x3c, !PT ;  /* 0x0000000a31317212 */ /* 0x000fe400078e3cff */
[----:B------:R-:W-:Y:S02]  /*41c0*/  PRMT R41, R41, 0x7773, RZ ;  /* 0x0000777329297816 */ /* 0x000fe400000000ff */
[----:B------:R-:W-:-:S03]  /*41d0*/  LOP3.LUT R6, R29, R6, RZ, 0x3c, !PT ;  /* 0x000000061d067212 */ /* 0x000fc600078e3cff */
[----:B------:R-:W-:-:S05]  /*41e0*/  IMAD.SHL.U32 R41, R41, 0x1000000, RZ ;  /* 0x0100000029297824 */ /* 0x000fca00078e00ff */
[----:B------:R-:W-:Y:S02]  /*41f0*/  LOP3.LUT R74, R65, R41, R74, 0x1e, !PT ;  /* 0x00000029414a7212 */ /* 0x000fe400078e1e4a */
[----:B------:R-:W-:Y:S02]  /*4200*/  LOP3.LUT R41, R34, R40, RZ, 0x3c, !PT ;  /* 0x0000002822297212 */ /* 0x000fe400078e3cff */
[----:B------:R-:W-:Y:S02]  /*4210*/  LOP3.LUT R8, R51, R8, RZ, 0x3c, !PT ;  /* 0x0000000833087212 */ /* 0x000fe400078e3cff */
[----:B------:R-:W-:Y:S02]  /*4220*/  LOP3.LUT R2, R48, R2, RZ, 0x3c, !PT ;  /* 0x0000000230027212 */ /* 0x000fe400078e3cff */
[----:B------:R-:W-:Y:S02]  /*4230*/  LOP3.LUT R25, R25, R42, RZ, 0x3c, !PT ;  /* 0x0000002a19197212 */ /* 0x000fe400078e3cff */
[----:B------:R-:W-:-:S02]  /*4240*/  LOP3.LUT R27, R27, R44, RZ, 0x3c, !PT ;  /* 0x0000002c1b1b7212 */ /* 0x000fc400078e3cff */
[----:B---3--:R-:W-:Y:S01]  /*4250*/  LOP3.LUT R32, R32, R39, RZ, 0x3c, !PT ;  /* 0x0000002720207212 */ /* 0x008fe200078e3cff */
[----:B------:R-:W-:Y:S01]  /*4260*/  UMOV UR4, URZ ;  /* 0x000000ff00047c82 */ /* 0x000fe20008000000 */
[----:B------:R-:W-:Y:S01]  /*4270*/  UMOV UR5, URZ ;  /* 0x000000ff00057c82 */ /* 0x000fe20008000000 */
[----:B--2---:R-:W-:-:S05]  /*4280*/  PRMT R4, R17, 0x7771, RZ ;  /* 0x0000777111047816 */ /* 0x004fca00000000ff */
[----:B------:R-:W-:Y:S01]  /*4290*/  IMAD.SHL.U32 R10, R4, 0x100, RZ ;  /* 0x00000100040a7824 */ /* 0x000fe200078e00ff */
[----:B------:R-:W-:-:S04]  /*42a0*/  PRMT R4, R17, 0x7770, RZ ;  /* 0x0000777011047816 */ /* 0x000fc800000000ff */
[----:B------:R-:W-:Y:S02]  /*42b0*/  LOP3.LUT R43, R10, 0xff00, RZ, 0xc0, !PT ;  /* 0x0000ff000a2b7812 */ /* 0x000fe400078ec0ff */
[C---:B------:R-:W-:Y:S02]  /*42c0*/  PRMT R10, R17.reuse, 0x7772, RZ ;  /* 0x00007772110a7816 */ /* 0x040fe400000000ff */
[----:B------:R-:W-:Y:S02]  /*42d0*/  PRMT R17, R17, 0x7773, RZ ;  /* 0x0000777311117816 */ /* 0x000fe400000000ff */
[----:B------:R-:W-:Y:S01]  /*42e0*/  LOP3.LUT R43, R43, 0xff, R4, 0xf8, !PT ;  /* 0x000000ff2b2b7812 */ /* 0x000fe200078ef804 */
[----:B------:R-:W-:Y:S01]  /*42f0*/  IMAD.U32 R10, R10, 0x10000, RZ ;  /* 0x000100000a0a7824 */ /* 0x000fe200078e00ff */
[----:B----4-:R-:W-:Y:S01]  /*4300*/  PRMT R4, R13, 0x7771, RZ ;  /* 0x000077710d047816 */ /* 0x010fe200000000ff */
[----:B------:R-:W-:-:S03]  /*4310*/  IMAD.SHL.U32 R17, R17, 0x1000000, RZ ;  /* 0x0100000011117824 */ /* 0x000fc600078e00ff */
[----:B------:R-:W-:Y:S02]  /*4320*/  LOP3.LUT R29, R43, 0xff0000, R10, 0xf8, !PT ;  /* 0x00ff00002b1d7812 */ /* 0x000fe400078ef80a */
[----:B-----5:R-:W-:Y:S01]  /*4330*/  PRMT R10, R15, 0x7771, RZ ;  /* 0x000077710f0a7816 */ /* 0x020fe200000000ff */
[----:B------:R-:W-:Y:S01]  /*4340*/  IMAD.SHL.U32 R4, R4, 0x100, RZ ;  /* 0x0000010004047824 */ /* 0x000fe200078e00ff */
[----:B------:R-:W-:Y:S02]  /*4350*/  LOP3.LUT R26, R26, R17, R29, 0x1e, !PT ;  /* 0x000000111a1a7212 */ /* 0x000fe400078e1e1d */
[----:B------:R-:W-:Y:S01]  /*4360*/  LOP3.LUT R16, R31, R16, RZ, 0x3c, !PT ;  /* 0x000000101f107212 */ /* 0x000fe200078e3cff */
[----:B------:R-:W-:Y:S01]  /*4370*/  IMAD.SHL.U32 R29, R10, 0x100, RZ ;  /* 0x000001000a1d7824 */ /* 0x000fe200078e00ff */
[----:B------:R-:W-:Y:S02]  /*4380*/  PRMT R10, R13, 0x7770, RZ ;  /* 0x000077700d0a7816 */ /* 0x000fe400000000ff */
[----:B------:R-:W-:-:S02]  /*4390*/  LOP3.LUT R31, R4, 0xff00, RZ, 0xc0, !PT ;  /* 0x0000ff00041f7812 */ /* 0x000fc400078ec0ff */
[----:B------:R-:W-:Y:S02]  /*43a0*/  LOP3.LUT R34, R29, 0xff00, RZ, 0xc0, !PT ;  /* 0x0000ff001d227812 */ /* 0x000fe400078ec0ff */
[----:B------:R-:W-:Y:S02]  /*43b0*/  PRMT R4, R13, 0x7772, RZ ;  /* 0x000077720d047816 */ /* 0x000fe400000000ff */
[----:B------:R-:W-:Y:S02]  /*43c0*/  LOP3.LUT R29, R31, 0xff, R10, 0xf8, !PT ;  /* 0x000000ff1f1d7812 */ /* 0x000fe400078ef80a */
[C---:B------:R-:W-:Y:S02]  /*43d0*/  PRMT R10, R15.reuse, 0x7772, RZ ;  /* 0x000077720f0a7816 */ /* 0x040fe400000000ff */
[----:B------:R-:W-:Y:S01]  /*43e0*/  PRMT R17, R15, 0x7770, RZ ;  /* 0x000077700f117816 */ /* 0x000fe200000000ff */
[----:B------:R-:W-:Y:S01]  /*43f0*/  IMAD.U32 R4, R4, 0x10000, RZ ;  /* 0x0001000004047824 */ /* 0x000fe200078e00ff */
[----:B------:R-:W-:Y:S01]  /*4400*/  PRMT R13, R13, 0x7773, RZ ;  /* 0x000077730d0d7816 */ /* 0x000fe200000000ff */
[----:B------:R-:W-:Y:S01]  /*4410*/  IMAD.U32 R10, R10, 0x10000, RZ ;  /* 0x000100000a0a7824 */ /* 0x000fe200078e00ff */
[----:B------:R-:W-:-:S02]  /*4420*/  PRMT R15, R15, 0x7773, RZ ;  /* 0x000077730f0f7816 */ /* 0x000fc400000000ff */
[----:B------:R-:W-:Y:S01]  /*4430*/  LOP3.LUT R17, R34, 0xff, R17, 0xf8, !PT ;  /* 0x000000ff22117812 */ /* 0x000fe200078ef811 */
[----:B------:R-:W-:Y:S01]  /*4440*/  IMAD.SHL.U32 R13, R13, 0x1000000, RZ ;  /* 0x010000000d0d7824 */ /* 0x000fe200078e00ff */
[----:B------:R-:W-:Y:S01]  /*4450*/  LOP3.LUT R4, R29, 0xff0000, R4, 0xf8, !PT ;  /* 0x00ff00001d047812 */ /* 0x000fe200078ef804 */
[----:B------:R-:W-:Y:S01]  /*4460*/  IMAD.SHL.U32 R15, R15, 0x1000000, RZ ;  /* 0x010000000f0f7824 */ /* 0x000fe200078e00ff */
[----:B------:R-:W-:Y:S02]  /*4470*/  LOP3.LUT R10, R17, 0xff0000, R10, 0xf8, !PT ;  /* 0x00ff0000110a7812 */ /* 0x000fe400078ef80a */
[----:B------:R-:W-:Y:S02]  /*4480*/  LOP3.LUT R28, R28, R13, R4, 0x1e, !PT ;  /* 0x0000000d1c1c7212 */ /* 0x000fe400078e1e04 */
[----:B------:R-:W-:Y:S02]  /*4490*/  LOP3.LUT R12, R33, R12, RZ, 0x3c, !PT ;  /* 0x0000000c210c7212 */ /* 0x000fe400078e3cff */
[----:B------:R-:W-:-:S02]  /*44a0*/  LOP3.LUT R14, R35, R14, RZ, 0x3c, !PT ;  /* 0x0000000e230e7212 */ /* 0x000fc400078e3cff */
[----:B------:R-:W-:-:S07]  /*44b0*/  LOP3.LUT R13, R30, R15, R10, 0x1e, !PT ;  /* 0x0000000f1e0d7212 */ /* 0x000fce00078e1e0a */
.L_x_118:
[----:B------:R-:W-:Y:S01]  /*44c0*/  LOP3.LUT R15, R12, R41, R8, 0x96, !PT ;  /* 0x000000290c0f7212 */ /* 0x000fe200078e9608 */
[----:B------:R-:W1:Y:S01]  /*44d0*/  LDCU.64 UR6, c[0x3][UR5] ;  /* 0x00c00000050677ac */ /* 0x000e620008000a00 */
[----:B------:R-:W-:Y:S02]  /*44e0*/  LOP3.LUT R4, R28, R74, R9, 0x96, !PT ;  /* 0x0000004a1c047212 */ /* 0x000fe400078e9609 */
[----:B------:R-:W-:Y:S01]  /*44f0*/  LOP3.LUT R34, R6, R38, R7, 0x96, !PT ;  /* 0x0000002606227212 */ /* 0x000fe200078e9607 */
[----:B------:R-:W-:Y:S01]  /*4500*/  UIADD3 UR4, UPT, UPT, UR4, 0x1, URZ ;  /* 0x0000000104047890 */ /* 0x000fe2000fffe0ff */
[----:B------:R-:W-:Y:S01]  /*4510*/  LOP3.LUT R39, R56, R11, R68, 0x96, !PT ;  /* 0x0000000b38277212 */ /* 0x000fe200078e9644 */
[----:B------:R-:W-:Y:S01]  /*4520*/  UIADD3 UR5, UPT, UPT, UR5, 0x8, URZ ;  /* 0x0000000805057890 */ /* 0x000fe2000fffe0ff */
[----:B------:R-:W-:Y:S01]  /*4530*/  LOP3.LUT R15, R50, R15, R53, 0x96, !PT ;  /* 0x0000000f320f7212 */ /* 0x000fe200078e9635 */
[----:B------:R-:W-:Y:S01]  /*4540*/  UISETP.NE.AND UP0, UPT, UR4, 0x18, UPT ;  /* 0x000000180400788c */ /* 0x000fe2000bf05270 */
[----:B------:R-:W-:-:S02]  /*4550*/  LOP3.LUT R4, R52, R4, R55, 0x96, !PT ;  /* 0x0000000434047212 */ /* 0x000fc400078e9637 */
[----:B------:R-:W-:Y:S02]  /*4560*/  LOP3.LUT R63, R27, R2, R67, 0x96, !PT ;  /* 0x000000021b3f7212 */ /* 0x000fe400078e9643 */
[----:B------:R-:W-:Y:S02]  /*4570*/  LOP3.LUT R10, R62, R3, R66, 0x96, !PT ;  /* 0x000000033e0a7212 */ /* 0x000fe400078e9642 */
[----:B------:R-:W-:Y:S02]  /*4580*/  LOP3.LUT R29, R25, R49, R46, 0x96, !PT ;  /* 0x00000031191d7212 */ /* 0x000fe400078e962e */
        /* <DEDUP_REMOVED lines=8> */
[----:B------:R-:W-:-:S02]  /*4610*/  SHF.L.W.U32.HI R30, R39, 0x1, R34 ;  /* 0x00000001271e7819 */ /* 0x000fc40000010e22 */
[----:B------:R-:W-:Y:S02]  /*4620*/  SHF.L.W.U32.HI R43, R34, 0x1, R39 ;  /* 0x00000001222b7819 */ /* 0x000fe40000010e27 */
[----:B------:R-:W-:Y:S02]  /*4630*/  LOP3.LUT R33, R33, R34, RZ, 0x3c, !PT ;  /* 0x0000002221217212 */ /* 0x000fe400078e3cff */
[----:B------:R-:W-:Y:S02]  /*4640*/  SHF.L.W.U32.HI R34, R10, 0x1, R63 ;  /* 0x000000010a227819 */ /* 0x000fe40000010e3f */
[----:B------:R-:W-:Y:S02]  /*4650*/  SHF.L.W.U32.HI R17, R29, 0x1, R36 ;  /* 0x000000011d117819 */ /* 0x000fe40000010e24 */
[----:B------:R-:W-:Y:S02]  /*4660*/  LOP3.LUT R30, R30, R29, RZ, 0x3c, !PT ;  /* 0x0000001d1e1e7212 */ /* 0x000fe400078e3cff */
[----:B------:R-:W-:-:S02]  /*4670*/  SHF.L.W.U32.HI R29, R36, 0x1, R29 ;  /* 0x00000001241d7819 */ /* 0x000fc40000010e1d */
[----:B------:R-:W-:Y:S02]  /*4680*/  LOP3.LUT R43, R43, R36, RZ, 0x3c, !PT ;  /* 0x000000242b2b7212 */ /* 0x000fe400078e3cff */
[----:B------:R-:W-:Y:S02]  /*4690*/  SHF.L.W.U32.HI R36, R15, 0x1, R4 ;  /* 0x000000010f247819 */ /* 0x000fe40000010e04 */
[----:B------:R-:W-:Y:S02]  /*46a0*/  LOP3.LUT R15, R34, R15, RZ, 0x3c, !PT ;  /* 0x0000000f220f7212 */ /* 0x000fe400078e3cff */
[----:B------:R-:W-:Y:S02]  /*46b0*/  LOP3.LUT R34, R16, R37, R58, 0x96, !PT ;  /* 0x0000002510227212 */ /* 0x000fe400078e963a */
[----:B------:R-:W-:Y:S02]  /*46c0*/  LOP3.LUT R45, R26, R72, R69, 0x96, !PT ;  /* 0x000000481a2d7212 */ /* 0x000fe400078e9645 */
[----:B------:R-:W-:-:S02]  /*46d0*/  LOP3.LUT R34, R0, R34, R57, 0x96, !PT ;  /* 0x0000002200227212 */ /* 0x000fc400078e9639 */
[----:B------:R-:W-:Y:S02]  /*46e0*/  LOP3.LUT R45, R18, R45, R59, 0x96, !PT ;  /* 0x0000002d122d7212 */ /* 0x000fe400078e963b */
[----:B------:R-:W-:Y:S02]  /*46f0*/  SHF.L.W.U32.HI R31, R63, 0x1, R10 ;  /* 0x000000013f1f7819 */ /* 0x000fe40000010e0a */
[----:B------:R-:W-:Y:S02]  /*4700*/  SHF.L.W.U32.HI R35, R34, 0x1, R45 ;  /* 0x0000000122237819 */ /* 0x000fe40000010e2d */
[----:B------:R-:W-:Y:S02]  /*4710*/  LOP3.LUT R17, R17, R45, RZ, 0x3c, !PT ;  /* 0x0000002d11117212 */ /* 0x000fe400078e3cff */
[----:B------:R-:W-:Y:S02]  /*4720*/  LOP3.LUT R35, R35, R10, RZ, 0x3c, !PT ;  /* 0x0000000a23237212 */ /* 0x000fe400078e3cff */
        /* <DEDUP_REMOVED lines=46> */
[----:B------:R-:W-:Y:S02]  /*4a10*/  LOP3.LUT R67, R30, R67, RZ, 0x3c, !PT ;  /* 0x000000431e437212 */ /* 0x000fe400078e3cff */
[----:B------:R-:W-:Y:S02]  /*4a20*/  SHF.L.W.U32.HI R25, R31, 0xd, R32 ;  /* 0x0000000d1f197819 */ /* 0x000fe40000010e20 */
[----:B------:R-:W-:-:S02]  /*4a30*/  SHF.L.W.U32.HI R37, R32, 0xd, R31 ;  /* 0x0000000d20257819 */ /* 0x000fc40000010e1f */
[----:B------:R-:W-:Y:S02]  /*4a40*/  SHF.L.W.U32.HI R66, R45, 0xc, R10 ;  /* 0x0000000c2d427819 */ /* 0x000fe40000010e0a */
[----:B------:R-:W-:Y:S02]  /*4a50*/  SHF.L.W.U32.HI R7, R10, 0xc, R45 ;  /* 0x0000000c0a077819 */ /* 0x000fe40000010e2d */
[----:B------:R-:W-:Y:S02]  /*4a60*/  LOP3.LUT R34, R15, R49, RZ, 0x3c, !PT ;  /* 0x000000310f227212 */ /* 0x000fe400078e3cff */
[----:B------:R-:W-:Y:S02]  /*4a70*/  LOP3.LUT R31, R4, R70, RZ, 0x3c, !PT ;  /* 0x00000046041f7212 */ /* 0x000fe400078e3cff */
[C---:B------:R-:W-:Y:S02]  /*4a80*/  LOP3.LUT R27, R30.reuse, R27, RZ, 0x3c, !PT ;  /* 0x0000001b1e1b7212 */ /* 0x040fe400078e3cff */
[----:B------:R-:W-:-:S02]  /*4a90*/  LOP3.LUT R21, R30, R21, RZ, 0x3c, !PT ;  /* 0x000000151e157212 */ /* 0x000fc400078e3cff */
[C---:B------:R-:W-:Y:S02]  /*4aa0*/  LOP3.LUT R0, R17.reuse, R28, RZ, 0x3c, !PT ;  /* 0x0000001c11007212 */ /* 0x040fe400078e3cff */
        /* <DEDUP_REMOVED lines=39> */
[----:B------:R-:W-:Y:S02]  /*4d20*/  SHF.L.W.U32.HI R23, R2, 0x12, R11 ;  /* 0x0000001202177819 */ /* 0x000fe40000010e0b */
[----:B------:R-:W-:-:S02]  /*4d30*/  SHF.L.W.U32.HI R18, R13, 0x9, R14 ;  /* 0x000000090d127819 */ /* 0x000fc40000010e0e */
[----:B------:R-:W-:Y:S02]  /*4d40*/  SHF.L.W.U32.HI R0, R14, 0x9, R13 ;  /* 0x000000090e007819 */ /* 0x000fe40000010e0d */
[----:B------:R-:W-:Y:S02]  /*4d50*/  LOP3.LUT R72, R25, R5, R32, 0xb4, !PT ;  /* 0x0000000519487212 */ /* 0x000fe400078eb420 */
[----:B------:R-:W-:Y:S02]  /*4d60*/  LOP3.LUT R74, R32, R74, R5, 0xb4, !PT ;  /* 0x0000004a204a7212 */ /* 0x000fe400078eb405 */
[----:B------:R-:W-:Y:S02]  /*4d70*/  SHF.L.W.U32.HI R36, R33, 0x19, R36 ;  /* 0x0000001921247819 */ /* 0x000fe40000010e24 */
[----:B------:R-:W-:Y:S02]  /*4d80*/  SHF.L.W.U32.HI R51, R11, 0x12, R2 ;  /* 0x000000120b337819 */ /* 0x000fe40000010e02 */
[----:B------:R-:W-:-:S02]  /*4d90*/  LOP3.LUT R13, R55, R61, R6, 0xb4, !PT ;  /* 0x0000003d370d7212 */ /* 0x000fc400078eb406 */
[----:B------:R-:W-:Y:S02]  /*4da0*/  LOP3.LUT R5, R6, R59, R61, 0xb4, !PT ;  /* 0x0000003b06057212 */ /* 0x000fe400078eb43d */
[----:B------:R-:W-:Y:S02]  /*4db0*/  LOP3.LUT R61, R61, R16, R59, 0xb4, !PT ;  /* 0x000000103d3d7212 */ /* 0x000fe400078eb43b */
[----:B------:R-:W-:Y:S02]  /*4dc0*/  SHF.L.W.U32.HI R33, R21, 0x2, R22 ;  /* 0x0000000215217819 */ /* 0x000fe40000010e16 */
        /* <DEDUP_REMOVED lines=26> */
[----:B------:R-:W-:-:S02]  /*4f70*/  LOP3.LUT R50, R43, R35, R50, 0xb4, !PT ;  /* 0x000000232b327212 */ /* 0x000fc400078eb432 */
[----:B------:R-:W-:Y:S02]  /*4f80*/  LOP3.LUT R52, R33, R31, R52, 0xb4, !PT ;  /* 0x0000001f21347212 */ /* 0x000fe400078eb434 */
[----:B-1----:R-:W-:Y:S02]  /*4f90*/  LOP3.LUT R31, R30, UR6, R7, 0x9c, !PT ;  /* 0x000000061e1f7c12 */ /* 0x002fe4000f8e9c07 */
[-CC-:B------:R-:W-:Y:S02]  /*4fa0*/  LOP3.LUT R58, R8, R15.reuse, R46.reuse, 0x6, !PT ;  /* 0x0000000f083a7212 */ /* 0x180fe400078e062e */
[----:B------:R-:W-:Y:S02]  /*4fb0*/  LOP3.LUT R35, R7, R15, R46, 0x90, !PT ;  /* 0x0000000f07237212 */ /* 0x000fe400078e902e */
[----:B------:R-:W-:Y:S02]  /*4fc0*/  LOP3.LUT R33, R17, UR7, R66, 0x9c, !PT ;  /* 0x0000000711217c12 */ /* 0x000fe4000f8e9c42 */
        /* <DEDUP_REMOVED lines=16> */
[-C--:B------:R-:W-:Y:S02]  /*50d0*/  LOP3.LUT R66, R66, R10.reuse, R17, 0xb4, !PT ;  /* 0x0000000a42427212 */ /* 0x080fe400078eb411 */
[----:B------:R-:W-:Y:S02]  /*50e0*/  LOP3.LUT R69, R69, R10, RZ, 0x3c, !PT ;  /* 0x0000000a45457212 */ /* 0x000fe400078e3cff */
[----:B------:R-:W-:Y:S01]  /*50f0*/  LOP3.LUT R9, R34, R9, RZ, 0x3c, !PT ;  /* 0x0000000922097212 */ /* 0x000fe200078e3cff */
[----:B------:R-:W-:Y:S06]  /*5100*/  BRA.U UP0, `(.L_x_118) ;  /* 0xfffffff100ec7547 */ /* 0x000fec000b83ffff */
[----:B------:R-:W1:Y:S01]  /*5110*/  S2R R3, SR_TID.X ;  /* 0x0000000000037919 */ /* 0x000e620000002100 */
[----:B------:R-:W1:Y:S01]  /*5120*/  S2UR UR6, SR_CTAID.X ;  /* 0x00000000000679c3 */ /* 0x000e620000002500 */
[----:B------:R-:W2:Y:S01]  /*5130*/  LDCU.64 UR4, c[0x0][0x390] ;  /* 0x00007200ff0477ac */ /* 0x000ea20008000a00 */
[C-C-:B------:R-:W-:Y:S02]  /*5140*/  SHF.R.U64 R17, R46.reuse, 0x8, R47.reuse ;  /* 0x000000082e117819 */ /* 0x140fe4000000122f */
[C-C-:B------:R-:W-:Y:S02]  /*5150*/  SHF.R.U64 R15, R46.reuse, 0x10, R47.reuse ;  /* 0x000000102e0f7819 */ /* 0x140fe4000000122f */
[--C-:B------:R-:W-:Y:S02]  /*5160*/  SHF.R.U64 R13, R46, 0x18, R47.reuse ;  /* 0x000000182e0d7819 */ /* 0x100fe4000000122f */
[----:B------:R-:W1:Y:S01]  /*5170*/  LDC R0, c[0x0][0x360] ;  /* 0x0000d800ff007b82 */ /* 0x000e620000000800 */
[----:B------:R-:W-:-:S02]  /*5180*/  SHF.R.U32.HI R11, RZ, 0x8, R47 ;  /* 0x00000008ff0b7819 */ /* 0x000fc4000001162f */
[--C-:B------:R-:W-:Y:S02]  /*5190*/  SHF.R.U32.HI R9, RZ, 0x10, R47.reuse ;  /* 0x00000010ff097819 */ /* 0x100fe4000001162f */
[----:B------:R-:W-:Y:S02]  /*51a0*/  SHF.R.U32.HI R5, RZ, 0x18, R47 ;  /* 0x00000018ff057819 */ /* 0x000fe4000001162f */
[C-C-:B------:R-:W-:Y:S02]  /*51b0*/  SHF.R.U64 R21, R67.reuse, 0x10, R66.reuse ;  /* 0x0000001043157819 */ /* 0x140fe40000001242 */
[C-C-:B------:R-:W-:Y:S02]  /*51c0*/  SHF.R.U64 R19, R67.reuse, 0x18, R66.reuse ;  /* 0x0000001843137819 */ /* 0x140fe40000001242 */
[----:B------:R-:W-:Y:S01]  /*51d0*/  SHF.R.U64 R23, R67, 0x8, R66 ;  /* 0x0000000843177819 */ /* 0x000fe20000001242 */
[----:B-1----:R-:W-:-:S04]  /*51e0*/  IMAD R0, R0, UR6, R3 ;  /* 0x0000000600007c24 */ /* 0x002fc8000f8e0203 */
[----:B------:R-:W-:-:S05]  /*51f0*/  IMAD.SHL.U32 R0, R0, 0x20, RZ ;  /* 0x0000002000007824 */ /* 0x000fca00078e00ff */
[----:B--2---:R-:W-:-:S04]  /*5200*/  IADD3 R2, P0, PT, R0, UR4, RZ ;  /* 0x0000000400027c10 */ /* 0x004fc8000ff1e0ff */
[----:B------:R-:W-:-:S05]  /*5210*/  LEA.HI.X.SX32 R3, R0, UR5, 0x1, P0 ;  /* 0x0000000500037c11 */ /* 0x000fca00080f0eff */
[----:B------:R1:W-:Y:S04]  /*5220*/  STG.E.U8 desc[UR8][R2.64+0x1], R17 ;  /* 0x0000011102007986 */ /* 0x0003e8000c101108 */
[----:B------:R2:W-:Y:S04]  /*5230*/  STG.E.U8 desc[UR8][R2.64+0x2], R15 ;  /* 0x0000020f02007986 */ /* 0x0005e8000c101108 */
[----:B------:R3:W-:Y:S04]  /*5240*/  STG.E.U8 desc[UR8][R2.64+0x3], R13 ;  /* 0x0000030d02007986 */ /* 0x0007e8000c101108 */
[----:B------:R4:W-:Y:S01]  /*5250*/  STG.E.U8 desc[UR8][R2.64+0x5], R11 ;  /* 0x0000050b02007986 */ /* 0x0009e2000c101108 */
[----:B-1----:R-:W-:-:S03]  /*5260*/  SHF.R.U32.HI R17, RZ, 0x8, R66 ;  /* 0x00000008ff117819 */ /* 0x002fc60000011642 */
[----:B------:R1:W-:Y:S01]  /*5270*/  STG.E.U8 desc[UR8][R2.64+0x6], R9 ;  /* 0x0000060902007986 */ /* 0x0003e2000c101108 */
[----:B--2---:R-:W-:-:S03]  /*5280*/  SHF.R.U32.HI R15, RZ, 0x10, R66 ;  /* 0x00000010ff0f7819 */ /* 0x004fc60000011642 */
[----:B------:R2:W-:Y:S01]  /*5290*/  STG.E.U8 desc[UR8][R2.64+0x7], R5 ;  /* 0x0000070502007986 */ /* 0x0005e2000c101108 */
[----:B---3--:R-:W-:Y:S02]  /*52a0*/  SHF.R.U32.HI R13, RZ, 0x18, R66 ;  /* 0x00000018ff0d7819 */ /* 0x008fe40000011642 */
[C-C-:B----4-:R-:W-:Y:S01]  /*52b0*/  SHF.R.U64 R11, R7.reuse, 0x8, R68.reuse ;  /* 0x00000008070b7819 */ /* 0x150fe20000001244 */
[----:B------:R3:W-:Y:S01]  /*52c0*/  STG.E.U8 desc[UR8][R2.64+0xa], R21 ;  /* 0x00000a1502007986 */ /* 0x0007e2000c101108 */
[----:B-1----:R-:W-:-:S03]  /*52d0*/  SHF.R.U64 R9, R7, 0x10, R68 ;  /* 0x0000001007097819 */ /* 0x002fc60000001244 */
[----:B------:R1:W-:Y:S01]  /*52e0*/  STG.E.U8 desc[UR8][R2.64+0xb], R19 ;  /* 0x00000b1302007986 */ /* 0x0003e2000c101108 */
[----:B--2---:R-:W-:-:S03]  /*52f0*/  SHF.R.U64 R5, R7, 0x18, R68 ;  /* 0x0000001807057819 */ /* 0x004fc60000001244 */
[----:B------:R2:W-:Y:S04]  /*5300*/  STG.E.U8 desc[UR8][R2.64+0xd], R17 ;  /* 0x00000d1102007986 */ /* 0x0005e8000c101108 */
[----:B------:R4:W-:Y:S01]  /*5310*/  STG.E.U8 desc[UR8][R2.64+0xe], R15 ;  /* 0x00000e0f02007986 */ /* 0x0009e2000c101108 */
[----:B---3--:R-:W-:-:S03]  /*5320*/  SHF.R.U32.HI R21, RZ, 0x8, R68 ;  /* 0x00000008ff157819 */ /* 0x008fc60000011644 */
[----:B------:R3:W-:Y:S01]  /*5330*/  STG.E.U8 desc[UR8][R2.64+0xf], R13 ;  /* 0x00000f0d02007986 */ /* 0x0007e2000c101108 */
[----:B-1----:R-:W-:-:S03]  /*5340*/  SHF.R.U32.HI R19, RZ, 0x10, R68 ;  /* 0x00000010ff137819 */ /* 0x002fc60000011644 */
[----:B------:R1:W-:Y:S01]  /*5350*/  STG.E.U8 desc[UR8][R2.64+0x10], R7 ;  /* 0x0000100702007986 */ /* 0x0003e2000c101108 */
[----:B--2---:R-:W-:-:S03]  /*5360*/  SHF.R.U32.HI R17, RZ, 0x18, R68 ;  /* 0x00000018ff117819 */ /* 0x004fc60000011644 */
[----:B------:R2:W-:Y:S01]  /*5370*/  STG.E.U8 desc[UR8][R2.64+0x11], R11 ;  /* 0x0000110b02007986 */ /* 0x0005e2000c101108 */
[----:B----4-:R-:W-:-:S03]  /*5380*/  SHF.R.U64 R15, R58, 0x8, R69 ;  /* 0x000000083a0f7819 */ /* 0x010fc60000001245 */
[----:B------:R4:W-:Y:S01]  /*5390*/  STG.E.U8 desc[UR8][R2.64+0x12], R9 ;  /* 0x0000120902007986 */ /* 0x0009e2000c101108 */
[----:B---3--:R-:W-:-:S03]  /*53a0*/  SHF.R.U64 R13, R58, 0x10, R69 ;  /* 0x000000103a0d7819 */ /* 0x008fc60000001245 */
[----:B------:R3:W-:Y:S01]  /*53b0*/  STG.E.U8 desc[UR8][R2.64+0x13], R5 ;  /* 0x0000130502007986 */ /* 0x0007e2000c101108 */
[--C-:B-1----:R-:W-:Y:S02]  /*53c0*/  SHF.R.U32.HI R7, RZ, 0x10, R69.reuse ;  /* 0x00000010ff077819 */ /* 0x102fe40000011645 */
[--C-:B--2---:R-:W-:Y:S01]  /*53d0*/  SHF.R.U64 R11, R58, 0x18, R69.reuse ;  /* 0x000000183a0b7819 */ /* 0x104fe20000001245 */
[----:B------:R-:W-:Y:S01]  /*53e0*/  STG.E.U8 desc[UR8][R2.64], R46 ;  /* 0x0000002e02007986 */ /* 0x000fe2000c101108 */
[----:B----4-:R-:W-:-:S03]  /*53f0*/  SHF.R.U32.HI R9, RZ, 0x8, R69 ;  /* 0x00000008ff097819 */ /* 0x010fc60000011645 */
[----:B------:R-:W-:Y:S01]  /*5400*/  STG.E.U8 desc[UR8][R2.64+0x4], R47 ;  /* 0x0000042f02007986 */ /* 0x000fe2000c101108 */
[----:B---3--:R-:W-:-:S03]  /*5410*/  SHF.R.U32.HI R5, RZ, 0x18, R69 ;  /* 0x00000018ff057819 */ /* 0x008fc60000011645 */
        /* <DEDUP_REMOVED lines=16> */
.L_x_119:
        /* <DEDUP_REMOVED lines=14> */
.L_x_122:


//--------------------- .nv.shared.reserved.0     --------------------------
	.section	.nv.shared.reserved.0,"aw",@nobits
	.weak		__nv_reservedSMEM_offset_0_alias
	.size		__nv_reservedSMEM_offset_0_alias, 0, 64
	.other		__nv_reservedSMEM_offset_0_alias,@"STO_CUDA_RESERVED_SHARED STV_DEFAULT"
__nv_reservedSMEM_offset_0_alias:
	.zero		0
	.zero		64


//--------------------- .nv.constant0._Z27process_transactions_kernelPhPjS_S_S_i --------------------------
	.section	.nv.constant0._Z27process_transactions_kernelPhPjS_S_S_i,"a",@progbits
	.sectionflags	@""
	.align	4
.nv.constant0._Z27process_transactions_kernelPhPjS_S_S_i:
	.zero		940


//--------------------- .nv.constant0._Z25ecdsa_verify_batch_kernelPhS_S_Pbi --------------------------
	.section	.nv.constant0._Z25ecdsa_verify_batch_kernelPhS_S_Pbi,"a",@progbits
	.sectionflags	@""
	.align	4
.nv.constant0._Z25ecdsa_verify_batch_kernelPhS_S_Pbi:
	.zero		932


//--------------------- .nv.constant0._Z22keccak256_batch_kernelPhPjS_i --------------------------
	.section	.nv.constant0._Z22keccak256_batch_kernelPhPjS_i,"a",@progbits
	.sectionflags	@""
	.align	4
.nv.constant0._Z22keccak256_batch_kernelPhPjS_i:
	.zero		924


//--------------------- SYMBOLS --------------------------

	.type		.nv.reservedSmem.offset0,@object
	.size		.nv.reservedSmem.offset0,0x4
